def matmul_kernel(
    a_ptr,
    b_ptr,
    c_ptr,
    M,
    N,
    K,
    stride_am,
    stride_ak,
    stride_bk,
    stride_bn,
    stride_cm,
    stride_cn,
    BLOCK_M: tl.constexpr,
    BLOCK_N: tl.constexpr,
    BLOCK_K: tl.constexpr,
    GROUP_M: tl.constexpr,
):
    pid = tl.program_id(axis=0)
    num_pid_m = tl.cdiv(M, BLOCK_M)
    num_pid_n = tl.cdiv(N, BLOCK_N)
    num_pid_in_group = GROUP_M * num_pid_n
    group_id = pid // num_pid_in_group
    first_pid_m = group_id * GROUP_M
    group_size_m = min(num_pid_m - first_pid_m, GROUP_M)
    pid_m = first_pid_m + ((pid % num_pid_in_group) % group_size_m)
    pid_n = (pid % num_pid_in_group) // group_size_m

    offs_am = (pid_m * BLOCK_M + tl.arange(0, BLOCK_M)) % M
    offs_bn = (pid_n * BLOCK_N + tl.arange(0, BLOCK_N)) % N
    offs_k = tl.arange(0, BLOCK_K)
    a_ptrs = a_ptr + offs_am[:, None] * stride_am + offs_k[None, :] * stride_ak
    b_ptrs = b_ptr + offs_k[:, None] * stride_bk + offs_bn[None, :] * stride_bn

    acc = tl.zeros((BLOCK_M, BLOCK_N), dtype=tl.float32)
    for kk in range(0, tl.cdiv(K, BLOCK_K)):
        a = tl.load(a_ptrs, mask=offs_k[None, :] < K - kk * BLOCK_K, other=0.0)
        b = tl.load(b_ptrs, mask=offs_k[:, None] < K - kk * BLOCK_K, other=0.0)
        acc = tl.dot(a, b, acc)
        a_ptrs += BLOCK_K * stride_ak
        b_ptrs += BLOCK_K * stride_bk

    c = acc.to(c_ptr.dtype.element_ty)
    offs_cm = pid_m * BLOCK_M + tl.arange(0, BLOCK_M)
    offs_cn = pid_n * BLOCK_N + tl.arange(0, BLOCK_N)
    c_ptrs = c_ptr + offs_cm[:, None] * stride_cm + offs_cn[None, :] * stride_cn
    mask = (offs_cm[:, None] < M) & (offs_cn[None, :] < N)
    tl.store(c_ptrs, c, mask=mask)

# config = {"BLOCK_K": 128, "BLOCK_M": 128, "BLOCK_N": 128, "GROUP_M": 8, "arch": "sm_100", "dtype": "fp32", "num_ctas": 1, "num_stages": 8, "num_warps": 4}
# arch = sm_100


// ===== COMPILED SASS (sm_100a) =====

	.target	sm_100a

	.elftype	@"ET_EXEC"


//--------------------- .note.nv.tkinfo           --------------------------
	.section	.note.nv.tkinfo,"",@"SHT_NOTE"
	.sectionflags	@"SHF_NOTE_NV_TKINFO"
	.tkinfo
        /*0018*/ 	.word	0x00000081
        /*0030*/ 	.string	""
        /*0030*/ 	.string	"ptxas-blackwell"
        /*0030*/ 	.string	"Cuda compilation tools, release 12.9, V12.9.86"
        /*0030*/ 	.string	"Build cuda_12.9.r12.9/compiler.36037853_0"
        /*0030*/ 	.string	"-v  -suppress-debug-info  -lineinfo  -arch sm_100a "



//--------------------- .note.nv.cuver            --------------------------
	.section	.note.nv.cuver,"",@"SHT_NOTE"
	.sectionflags	@"SHF_NOTE_NV_CUVER"
        /*0018*/ 	.short	0x0001
        /*001a*/ 	.short	0x0064
        /*001c*/ 	.short	0x0001
        /*001e*/ 	.short	0x0000
        /*0020*/ 	.short	0x0001
        /*0022*/ 	.short	0x0000


//--------------------- .nv.info                  --------------------------
	.section	.nv.info,"",@"SHT_CUDA_INFO"
	.align	4


	//----- nvinfo : EIATTR_REGCOUNT
	.align		4
        /*0000*/ 	.byte	0x04, 0x2f
        /*0002*/ 	.short	(.L_4 - .L_3)
	.align		4
.L_3:
        /*0004*/ 	.word	index@(matmul_kernel)
        /*0008*/ 	.word	0x000000ff


	//----- nvinfo : EIATTR_FRAME_SIZE
	.align		4
.L_4:
        /*000c*/ 	.byte	0x04, 0x11
        /*000e*/ 	.short	(.L_6 - .L_5)
	.align		4
.L_5:
        /*0010*/ 	.word	index@($__internal_2_$__cuda_sm10x_tcgen05_guardrail_trap_unallocated_columns_being_dealloced)
        /*0014*/ 	.word	0x00001370


	//----- nvinfo : EIATTR_FRAME_SIZE
	.align		4
.L_6:
        /*0018*/ 	.byte	0x04, 0x11
        /*001a*/ 	.short	(.L_8 - .L_7)
	.align		4
.L_7:
        /*001c*/ 	.word	index@($__internal_1_$__cuda_sm10x_tcgen05_guardrail_trap_phase_invalid_during_alloc)
        /*0020*/ 	.word	0x00001370


	//----- nvinfo : EIATTR_FRAME_SIZE
	.align		4
.L_8:
        /*0024*/ 	.byte	0x04, 0x11
        /*0026*/ 	.short	(.L_10 - .L_9)
	.align		4
.L_9:
        /*0028*/ 	.word	index@($__internal_0_$__cuda_sm10x_tcgen05_guardrail_trap_col_being_dealloced_not_returned_by_alloc)
        /*002c*/ 	.word	0x00001370


	//----- nvinfo : EIATTR_FRAME_SIZE
	.align		4
.L_10:
        /*0030*/ 	.byte	0x04, 0x11
        /*0032*/ 	.short	(.L_12 - .L_11)
	.align		4
.L_11:
        /*0034*/ 	.word	index@(matmul_kernel)
        /*0038*/ 	.word	0x00001370


	//----- nvinfo : EIATTR_MIN_STACK_SIZE
	.align		4
.L_12:
        /*003c*/ 	.byte	0x04, 0x12
        /*003e*/ 	.short	(.L_14 - .L_13)
	.align		4
.L_13:
        /*0040*/ 	.word	index@(matmul_kernel)
        /*0044*/ 	.word	0x00001370
.L_14:


//--------------------- .nv.info.matmul_kernel    --------------------------
	.section	.nv.info.matmul_kernel,"",@"SHT_CUDA_INFO"
	.sectionflags	@""
	.align	4


	//----- nvinfo : EIATTR_CUDA_API_VERSION
	.align		4
        /*0000*/ 	.byte	0x04, 0x37
        /*0002*/ 	.short	(.L_16 - .L_15)
.L_15:
        /*0004*/ 	.word	0x00000081


	//----- nvinfo : EIATTR_KPARAM_INFO
	.align		4
.L_16:
        /*0008*/ 	.byte	0x04, 0x17
        /*000a*/ 	.short	(.L_18 - .L_17)
.L_17:
        /*000c*/ 	.word	0x00000000
        /*0010*/ 	.short	0x000d
        /*0012*/ 	.short	0x0048
        /*0014*/ 	.byte	0x00, 0xf4, 0x21, 0x00


	//----- nvinfo : EIATTR_KPARAM_INFO
	.align		4
.L_18:
        /*0018*/ 	.byte	0x04, 0x17
        /*001a*/ 	.short	(.L_20 - .L_19)
.L_19:
        /*001c*/ 	.word	0x00000000
        /*0020*/ 	.short	0x000c
        /*0022*/ 	.short	0x0040
        /*0024*/ 	.byte	0x00, 0xf4, 0x21, 0x00


	//----- nvinfo : EIATTR_KPARAM_INFO
	.align		4
.L_20:
        /*0028*/ 	.byte	0x04, 0x17
        /*002a*/ 	.short	(.L_22 - .L_21)
.L_21:
        /*002c*/ 	.word	0x00000000
        /*0030*/ 	.short	0x000b
        /*0032*/ 	.short	0x0038
        /*0034*/ 	.byte	0x00, 0xf0, 0x11, 0x00


	//----- nvinfo : EIATTR_KPARAM_INFO
	.align		4
.L_22:
        /*0038*/ 	.byte	0x04, 0x17
        /*003a*/ 	.short	(.L_24 - .L_23)
.L_23:
        /*003c*/ 	.word	0x00000000
        /*0040*/ 	.short	0x000a
        /*0042*/ 	.short	0x0034
        /*0044*/ 	.byte	0x00, 0xf0, 0x11, 0x00


	//----- nvinfo : EIATTR_KPARAM_INFO
	.align		4
.L_24:
        /*0048*/ 	.byte	0x04, 0x17
        /*004a*/ 	.short	(.L_26 - .L_25)
.L_25:
        /*004c*/ 	.word	0x00000000
        /*0050*/ 	.short	0x0009
        /*0052*/ 	.short	0x0030
        /*0054*/ 	.byte	0x00, 0xf0, 0x11, 0x00


	//----- nvinfo : EIATTR_KPARAM_INFO
	.align		4
.L_26:
        /*0058*/ 	.byte	0x04, 0x17
        /*005a*/ 	.short	(.L_28 - .L_27)
.L_27:
        /*005c*/ 	.word	0x00000000
        /*0060*/ 	.short	0x0008
        /*0062*/ 	.short	0x002c
        /*0064*/ 	.byte	0x00, 0xf0, 0x11, 0x00


	//----- nvinfo : EIATTR_KPARAM_INFO
	.align		4
.L_28:
        /*0068*/ 	.byte	0x04, 0x17
        /*006a*/ 	.short	(.L_30 - .L_29)
.L_29:
        /*006c*/ 	.word	0x00000000
        /*0070*/ 	.short	0x0007
        /*0072*/ 	.short	0x0028
        /*0074*/ 	.byte	0x00, 0xf0, 0x11, 0x00


	//----- nvinfo : EIATTR_KPARAM_INFO
	.align		4
.L_30:
        /*0078*/ 	.byte	0x04, 0x17
        /*007a*/ 	.short	(.L_32 - .L_31)
.L_31:
        /*007c*/ 	.word	0x00000000
        /*0080*/ 	.short	0x0006
        /*0082*/ 	.short	0x0024
        /*0084*/ 	.byte	0x00, 0xf0, 0x11, 0x00


	//----- nvinfo : EIATTR_KPARAM_INFO
	.align		4
.L_32:
        /*0088*/ 	.byte	0x04, 0x17
        /*008a*/ 	.short	(.L_34 - .L_33)
.L_33:
        /*008c*/ 	.word	0x00000000
        /*0090*/ 	.short	0x0005
        /*0092*/ 	.short	0x0020
        /*0094*/ 	.byte	0x00, 0xf0, 0x11, 0x00


	//----- nvinfo : EIATTR_KPARAM_INFO
	.align		4
.L_34:
        /*0098*/ 	.byte	0x04, 0x17
        /*009a*/ 	.short	(.L_36 - .L_35)
.L_35:
        /*009c*/ 	.word	0x00000000
        /*00a0*/ 	.short	0x0004
        /*00a2*/ 	.short	0x001c
        /*00a4*/ 	.byte	0x00, 0xf0, 0x11, 0x00


	//----- nvinfo : EIATTR_KPARAM_INFO
	.align		4
.L_36:
        /*00a8*/ 	.byte	0x04, 0x17
        /*00aa*/ 	.short	(.L_38 - .L_37)
.L_37:
        /*00ac*/ 	.word	0x00000000
        /*00b0*/ 	.short	0x0003
        /*00b2*/ 	.short	0x0018
        /*00b4*/ 	.byte	0x00, 0xf0, 0x11, 0x00


	//----- nvinfo : EIATTR_KPARAM_INFO
	.align		4
.L_38:
        /*00b8*/ 	.byte	0x04, 0x17
        /*00ba*/ 	.short	(.L_40 - .L_39)
.L_39:
        /*00bc*/ 	.word	0x00000000
        /*00c0*/ 	.short	0x0002
        /*00c2*/ 	.short	0x0010
        /*00c4*/ 	.byte	0x00, 0xf4, 0x21, 0x00


	//----- nvinfo : EIATTR_KPARAM_INFO
	.align		4
.L_40:
        /*00c8*/ 	.byte	0x04, 0x17
        /*00ca*/ 	.short	(.L_42 - .L_41)
.L_41:
        /*00cc*/ 	.word	0x00000000
        /*00d0*/ 	.short	0x0001
        /*00d2*/ 	.short	0x0008
        /*00d4*/ 	.byte	0x00, 0xf4, 0x21, 0x00


	//----- nvinfo : EIATTR_KPARAM_INFO
	.align		4
.L_42:
        /*00d8*/ 	.byte	0x04, 0x17
        /*00da*/ 	.short	(.L_44 - .L_43)
.L_43:
        /*00dc*/ 	.word	0x00000000
        /*00e0*/ 	.short	0x0000
        /*00e2*/ 	.short	0x0000
        /*00e4*/ 	.byte	0x00, 0xf4, 0x21, 0x00


	//----- nvinfo : EIATTR_AT_ENTRY_FRAGMENTS
	.align		4
.L_44:
        /*00e8*/ 	.byte	0x04, 0x4f
        /*00ea*/ 	.short	(.L_46 - .L_45)


	//   ....[0]....
.L_45:
        /*00ec*/ 	.word	0x00000004


	//----- nvinfo : EIATTR_RESERVED_SMEM_USED
	.align		4
.L_46:
        /*00f0*/ 	.byte	0x01, 0x41
	.zero		2


	//----- nvinfo : EIATTR_SPARSE_MMA_MASK
	.align		4
        /*00f4*/ 	.byte	0x03, 0x50
        /*00f6*/ 	.short	0x0000


	//----- nvinfo : EIATTR_TCGEN05_1CTA_USED
	.align		4
        /*00f8*/ 	.byte	0x01, 0x51
	.zero		2


	//----- nvinfo : EIATTR_MAXREG_COUNT
	.align		4
        /*00fc*/ 	.byte	0x03, 0x1b
        /*00fe*/ 	.short	0x00ff


	//----- nvinfo : EIATTR_NUM_BARRIERS
	.align		4
        /*0100*/ 	.byte	0x02, 0x4c
        /*0102*/ 	.byte	0x01
	.zero		1


	//----- nvinfo : EIATTR_ANNOTATIONS
	.align		4
        /*0104*/ 	.byte	0x04, 0x55
        /*0106*/ 	.short	(.L_48 - .L_47)


	//   ....[0]....
.L_47:
        /*0108*/ 	.word	0x00000001
        /*010c*/ 	.byte	0xb0, 0x03, 0x00, 0x00, 0x01, 0x00, 0x00, 0x00, 0xd0, 0x03, 0x00, 0x00, 0x01, 0x00, 0x00, 0x00
        /* <DEDUP_REMOVED lines=2675> */
        /*a84c*/ 	.byte	0x60, 0x82, 0x04, 0x00


	//----- nvinfo : EIATTR_INT_WARP_WIDE_INSTR_OFFSETS
	.align		4
.L_48:
        /*a850*/ 	.byte	0x04, 0x31
        /*a852*/ 	.short	(.L_50 - .L_49)


	//   ....[0]....
.L_49:
        /*a854*/ 	.word	0x00007d10


	//   ....[1]....
        /*a858*/ 	.word	0x00007d60


	//   ....[2]....
        /*a85c*/ 	.word	0x00007e40


	//   ....[3]....
        /*a860*/ 	.word	0x00048750


	//   ....[4]....
        /*a864*/ 	.word	0x000487a0


	//----- nvinfo : EIATTR_COOP_GROUP_MASK_REGIDS
	.align		4
.L_50:
        /*a868*/ 	.byte	0x04, 0x29
        /*a86a*/ 	.short	(.L_52 - .L_51)


	//   ....[0]....
.L_51:
        /*a86c*/ 	.word	0xffffffff


	//   ....[1]....
        /*a870*/ 	.word	0xffffffff


	//   ....[2]....
        /*a874*/ 	.word	0xffffffff


	//   ....[3]....
        /*a878*/ 	.word	0xffffffff


	//----- nvinfo : EIATTR_COOP_GROUP_INSTR_OFFSETS
	.align		4
.L_52:
        /*a87c*/ 	.byte	0x04, 0x28
        /*a87e*/ 	.short	(.L_54 - .L_53)


	//   ....[0]....
.L_53:
        /*a880*/ 	.word	0x00000070


	//   ....[1]....
        /*a884*/ 	.word	0x00000330


	//   ....[2]....
        /*a888*/ 	.word	0x000485e0


	//   ....[3]....
        /*a88c*/ 	.word	0x00048850


	//----- nvinfo : EIATTR_VRC_CTA_INIT_COUNT
	.align		4
.L_54:
        /*a890*/ 	.byte	0x02, 0x4a
        /*a892*/ 	.byte	0x80
	.zero		1


	//----- nvinfo : EIATTR_MBARRIER_INSTR_OFFSETS
	.align		4
        /*a894*/ 	.byte	0x04, 0x39
        /*a896*/ 	.short	(.L_56 - .L_55)


	//   ....[0]....
.L_55:
        /*a898*/ 	.word	0x00007f70
        /*a89c*/ 	.word	0x000000ff
        /*a8a0*/ 	.word	0x00000000
        /*a8a4*/ 	.short	0x0100
        /*a8a6*/ 	.byte	0x04
	.zero		1


	//   ....[1]....
        /*a8a8*/ 	.word	0x00008100
        /*a8ac*/ 	.word	0x000000ff
        /*a8b0*/ 	.word	0x000f0008
        /*a8b4*/ 	.short	0x0100
        /*a8b6*/ 	.byte	0x09
	.zero		1


	//   ....[2]....
        /*a8b8*/ 	.word	0x000397c0
        /*a8bc*/ 	.word	0x000000ff
        /*a8c0*/ 	.word	0x00000000
        /*a8c4*/ 	.short	0x010a
        /*a8c6*/ 	.byte	0x04
	.zero		1


	//   ....[3]....
        /*a8c8*/ 	.word	0x00044ea0
        /*a8cc*/ 	.word	0x000000ff
        /*a8d0*/ 	.word	0x00000000
        /*a8d4*/ 	.short	0x010a
        /*a8d6*/ 	.byte	0x04
	.zero		1


	//   ....[4]....
        /*a8d8*/ 	.word	0x00045040
        /*a8dc*/ 	.word	0x000000ff
        /*a8e0*/ 	.word	0x000f0000
        /*a8e4*/ 	.short	0x0108
        /*a8e6*/ 	.byte	0x09
	.zero		1


	//   ....[5]....
        /*a8e8*/ 	.word	0x00045120
        /*a8ec*/ 	.word	0x000000ff
        /*a8f0*/ 	.word	0x000f0008
        /*a8f4*/ 	.short	0x0108
        /*a8f6*/ 	.byte	0x09
	.zero		1


	//   ....[6]....
        /*a8f8*/ 	.word	0x00048870
        /*a8fc*/ 	.word	0x000000ff
        /*a900*/ 	.word	0x00000000
        /*a904*/ 	.short	0x010a
        /*a906*/ 	.byte	0x04
	.zero		1


	//   ....[7]....
        /*a908*/ 	.word	0x000488a0
        /*a90c*/ 	.word	0x000000ff
        /*a910*/ 	.word	0x00000000
        /*a914*/ 	.short	0x010a
        /*a916*/ 	.byte	0x04
	.zero		1


	//----- nvinfo : EIATTR_NUM_MBARRIERS
	.align		4
.L_56:
        /*a918*/ 	.byte	0x03, 0x38
        /*a91a*/ 	.short	0x0002


	//----- nvinfo : EIATTR_EXIT_INSTR_OFFSETS
	.align		4
        /*a91c*/ 	.byte	0x04, 0x1c
        /*a91e*/ 	.short	(.L_58 - .L_57)


	//   ....[0]....
.L_57:
        /*a920*/ 	.word	0x00048860


	//----- nvinfo : EIATTR_REQNTID
	.align		4
.L_58:
        /*a924*/ 	.byte	0x04, 0x10
        /*a926*/ 	.short	(.L_60 - .L_59)
.L_59:
        /*a928*/ 	.word	0x00000080
        /*a92c*/ 	.word	0x00000001
        /*a930*/ 	.word	0x00000001


	//----- nvinfo : EIATTR_CRS_STACK_SIZE
	.align		4
.L_60:
        /*a934*/ 	.byte	0x04, 0x1e
        /*a936*/ 	.short	(.L_62 - .L_61)
.L_61:
        /*a938*/ 	.word	0x00000000


	//----- nvinfo : EIATTR_CBANK_PARAM_SIZE
	.align		4
.L_62:
        /*a93c*/ 	.byte	0x03, 0x19
        /*a93e*/ 	.short	0x0050


	//----- nvinfo : EIATTR_PARAM_CBANK
	.align		4
        /*a940*/ 	.byte	0x04, 0x0a
        /*a942*/ 	.short	(.L_64 - .L_63)
	.align		4
.L_63:
        /*a944*/ 	.word	index@(.nv.constant0.matmul_kernel)
        /*a948*/ 	.short	0x0380
        /*a94a*/ 	.short	0x0050


	//----- nvinfo : EIATTR_SW_WAR
	.align		4
.L_64:
        /*a94c*/ 	.byte	0x04, 0x36
        /*a94e*/ 	.short	(.L_66 - .L_65)
.L_65:
        /*a950*/ 	.word	0x00000008
.L_66:


//--------------------- .nv.compat                --------------------------
	.section	.nv.compat,"",@"SHT_CUDA_COMPAT_INFO"
	.align	4
        /*0000*/ 	.byte	0x02, 0x02, 0x02, 0x00, 0x02, 0x05, 0x05, 0x00, 0x02, 0x03, 0x00, 0x00, 0x02, 0x06, 0x01, 0x00


//--------------------- .nv.callgraph             --------------------------
	.section	.nv.callgraph,"",@"SHT_CUDA_CALLGRAPH"
	.align	4
	.sectionentsize	8
	.align		4
        /*0000*/ 	.word	0x00000000
	.align		4
        /*0004*/ 	.word	0xffffffff
	.align		4
        /*0008*/ 	.word	0x00000000
	.align		4
        /*000c*/ 	.word	0xfffffffe
	.align		4
        /*0010*/ 	.word	0x00000000
	.align		4
        /*0014*/ 	.word	0xfffffffd
	.align		4
        /*0018*/ 	.word	0x00000000
	.align		4
        /*001c*/ 	.word	0xfffffffc


//--------------------- .text.matmul_kernel       --------------------------
	.section	.text.matmul_kernel,"ax",@progbits
	.align	128
        .global         matmul_kernel
        .type           matmul_kernel,@function
        .size           matmul_kernel,(.L_x_21 - matmul_kernel)
        .other          matmul_kernel,@"STO_CUDA_ENTRY STV_DEFAULT"
matmul_kernel:
.text.matmul_kernel:
[----:B------:R-:W1:Y:S01]  /*0000*/  LDC R1, c[0x0][0x37c] ;  /* 0x0000df00ff017b82 */ /* 0x000e620000000800 */
[----:B------:R-:W2:Y:S01]  /*0010*/  S2R R0, SR_TID.X ;  /* 0x0000000000007919 */ /* 0x000ea20000002100 */
[----:B-1----:R-:W-:Y:S01]  /*0020*/  VIADD R1, R1, 0xffffec90 ;  /* 0xffffec9001017836 */ /* 0x002fe20000000000 */
[----:B--2---:R-:W-:-:S13]  /*0030*/  ISETP.GE.U32.AND P0, PT, R0, 0x20, PT ;  /* 0x000000200000780c */ /* 0x004fda0003f06070 */
[----:B------:R-:W-:Y:S02]  /*0040*/  VOTEU.ANY UP0, P0 ;  /* 0x0000000000ff7886 */ /* 0x000fe40000000100 */
[----:B------:R-:W-:Y:S05]  /*0050*/  BRA.U UP0, `(.L_x_0) ;  /* 0x0000000100b87547 */ /* 0x000fea000b800000 */
[----:B------:R-:W1:Y:S01]  /*0060*/  S2UR UR6, SR_CgaCtaId ;  /* 0x00000000000679c3 */ /* 0x000e620000008800 */
[----:B------:R-:W-:Y:S01]  /*0070*/  NOP ;  /* 0x0000000000007918 */ /* 0x000fe20000000000 */
[----:B------:R-:W-:Y:S02]  /*0080*/  UMOV UR4, 0x40 ;  /* 0x0000004000047882 */ /* 0x000fe40000000000 */
[----:B-1----:R-:W-:-:S09]  /*0090*/  ULEA UR4, UR6, UR4, 0x18 ;  /* 0x0000000406047291 */ /* 0x002fd2000f8ec0ff */
[----:B------:R-:W1:Y:S01]  /*00a0*/  LDS.U8 R0, [UR4] ;  /* 0x00000004ff007984 */ /* 0x000e620008000000 */
[----:B------:R-:W-:Y:S02]  /*00b0*/  UMOV UR4, 0x400 ;  /* 0x0000040000047882 */ /* 0x000fe40000000000 */
[----:B------:R-:W-:Y:S01]  /*00c0*/  ULEA UR4, UR6, UR4, 0x18 ;  /* 0x0000000406047291 */ /* 0x000fe2000f8ec0ff */
[----:B-1----:R-:W-:-:S13]  /*00d0*/  ISETP.NE.AND P0, PT, R0, RZ, PT ;  /* 0x000000ff0000720c */ /* 0x002fda0003f05270 */
[----:B------:R-:W-:Y:S05]  /*00e0*/  @P0 BRA `(.L_x_1) ;  /* 0x00000000007c0947 */ /* 0x000fea0003800000 */
[----:B------:R-:W-:-:S13]  /*00f0*/  ELECT P0, URZ, PT ;  /* 0x0000000000ff782f */ /* 0x000fda0003800000 */
[----:B------:R-:W-:Y:S05]  /*0100*/  @!P0 BRA `(.L_x_2) ;  /* 0x0000000000848947 */ /* 0x000fea0003800000 */
[----:B------:R-:W-:Y:S01]  /*0110*/  UMOV UR5, 0x8 ;  /* 0x0000000800057882 */ /* 0x000fe20000000000 */
[----:B------:R-:W-:Y:S02]  /*0120*/  IMAD.MOV.U32 R4, RZ, RZ, 0x1 ;  /* 0x00000001ff047424 */ /* 0x000fe400078e00ff */
[----:B------:R-:W-:Y:S02]  /*0130*/  IMAD.MOV.U32 R5, RZ, RZ, 0xff ;  /* 0x000000ffff057424 */ /* 0x000fe400078e00ff */
[----:B------:R-:W-:Y:S04]  /*0140*/  DEPBAR.LE SB1, 0x36 ;  /* 0x00009d800000791a */ /* 0x000fe80000000000 */
[----:B------:R-:W1:Y:S02]  /*0150*/  UTCATOMSWS.FIND_AND_SET.ALIGN UP1, UR5, UR5 ;  /* 0x00000005000575e3 */ /* 0x000e640008020800 */
[----:B-1----:R-:W-:-:S04]  /*0160*/  PLOP3.LUT P0, PT, PT, PT, UP1, 0x80, 0x8 ;  /* 0x000000000008781c */ /* 0x002fc80003f0f018 */
[----:B------:R-:W-:-:S04]  /*0170*/  SEL R0, RZ, 0xffffffff, !P0 ;  /* 0xffffffffff007807 */ /* 0x000fc80004000000 */
[----:B------:R-:W-:Y:S02]  /*0180*/  ISETP.NE.AND P0, PT, R0, RZ, PT ;  /* 0x000000ff0000720c */ /* 0x000fe40003f05270 */
[----:B------:R-:W-:-:S11]  /*0190*/  MOV R0, UR5 ;  /* 0x0000000500007c02 */ /* 0x000fd60008000f00 */
[----:B------:R-:W-:Y:S05]  /*01a0*/  @P0 BRA `(.L_x_3) ;  /* 0x0000000000240947 */ /* 0x000fea0003800000 */
.L_x_4:
[----:B------:R-:W-:Y:S05]  /*01b0*/  NANOSLEEP 0x64 ;  /* 0x000000640000795d */ /* 0x000fea0003800000 */
[----:B------:R-:W-:-:S05]  /*01c0*/  UMOV UR5, 0x8 ;  /* 0x0000000800057882 */ /* 0x000fca0000000000 */
[----:B------:R-:W-:Y:S04]  /*01d0*/  DEPBAR.LE SB1, 0x36 ;  /* 0x00009d800000791a */ /* 0x000fe80000000000 */
[----:B------:R-:W1:Y:S02]  /*01e0*/  UTCATOMSWS.FIND_AND_SET.ALIGN UP1, UR5, UR5 ;  /* 0x00000005000575e3 */ /* 0x000e640008020800 */
[----:B-1----:R-:W-:-:S04]  /*01f0*/  PLOP3.LUT P0, PT, PT, PT, UP1, 0x80, 0x8 ;  /* 0x000000000008781c */ /* 0x002fc80003f0f018 */
[----:B------:R-:W-:-:S04]  /*0200*/  SEL R0, RZ, 0xffffffff, !P0 ;  /* 0xffffffffff007807 */ /* 0x000fc80004000000 */
[----:B------:R-:W-:Y:S01]  /*0210*/  ISETP.NE.AND P0, PT, R0, RZ, PT ;  /* 0x000000ff0000720c */ /* 0x000fe20003f05270 */
[----:B------:R-:W-:-:S12]  /*0220*/  IMAD.U32 R0, RZ, RZ, UR5 ;  /* 0x00000005ff007e24 */ /* 0x000fd8000f8e00ff */
[----:B------:R-:W-:Y:S05]  /*0230*/  @!P0 BRA `(.L_x_4) ;  /* 0xfffffffc00dc8947 */ /* 0x000fea000383ffff */
.L_x_3:
[C---:B------:R-:W-:Y:S01]  /*0240*/  VIADD R3, R0.reuse, 0x10 ;  /* 0x0000001000037836 */ /* 0x040fe20000000000 */
[----:B------:R-:W-:Y:S01]  /*0250*/  UMOV UR5, 0x50 ;  /* 0x0000005000057882 */ /* 0x000fe20000000000 */
[----:B------:R-:W-:Y:S01]  /*0260*/  SHF.L.U32 R2, R5, R0, RZ ;  /* 0x0000000005027219 */ /* 0x000fe200000006ff */
[----:B------:R-:W-:Y:S01]  /*0270*/  ULEA UR5, UR6, UR5, 0x18 ;  /* 0x0000000506057291 */ /* 0x000fe2000f8ec0ff */
[----:B------:R-:W-:Y:S01]  /*0280*/  IMAD.SHL.U32 R0, R0, 0x20, RZ ;  /* 0x0000002000007824 */ /* 0x000fe200078e00ff */
[----:B------:R-:W-:-:S04]  /*0290*/  SHF.L.U32 R3, R4, R3, RZ ;  /* 0x0000000304037219 */ /* 0x000fc800000006ff */
[----:B------:R-:W-:-:S05]  /*02a0*/  LOP3.LUT R2, R3, R2, RZ, 0xfc, !PT ;  /* 0x0000000203027212 */ /* 0x000fca00078efcff */
[----:B------:R1:W-:Y:S04]  /*02b0*/  ATOMS.OR RZ, [UR5], R2 ;  /* 0x00000002ffff798c */ /* 0x0003e8000b000005 */
[----:B------:R1:W-:Y:S01]  /*02c0*/  STS [UR4], R0 ;  /* 0x00000000ff007988 */ /* 0x0003e20008000804 */
[----:B------:R-:W-:Y:S05]  /*02d0*/  BRA `(.L_x_2) ;  /* 0x0000000000107947 */ /* 0x000fea0003800000 */
.L_x_1:
[----:B------:R-:W-:Y:S02]  /*02e0*/  MOV R0, 0xffffffff ;  /* 0xffffffff00007802 */ /* 0x000fe40000000f00 */
[----:B------:R-:W-:-:S03]  /*02f0*/  MOV R2, 0x320 ;  /* 0x0000032000027802 */ /* 0x000fc60000000f00 */
[----:B------:R1:W-:Y:S04]  /*0300*/  STS [UR4], R0 ;  /* 0x00000000ff007988 */ /* 0x0003e80008000804 */
[----:B-1----:R-:W-:Y:S05]  /*0310*/  CALL.REL.NOINC `($__internal_1_$__cuda_sm10x_tcgen05_guardrail_trap_phase_invalid_during_alloc) ;  /* 0x0000048400787944 */ /* 0x002fea0003c00000 */
.L_x_2:
[----:B------:R-:W-:Y:S05]  /*0320*/  WARPSYNC.ALL ;  /* 0x0000000000007948 */ /* 0x000fea0003800000 */
[----:B------:R-:W-:Y:S01]  /*0330*/  NOP ;  /* 0x0000000000007918 */ /* 0x000fe20000000000 */
.L_x_0:
[----:B------:R-:W2:Y:S01]  /*0340*/  LDC.64 R6, c[0x0][0x398] ;  /* 0x0000e600ff067b82 */ /* 0x000ea20000000a00 */
[----:B------:R-:W3:Y:S01]  /*0350*/  S2R R9, SR_CTAID.X ;  /* 0x0000000000097919 */ /* 0x000ee20000002500 */
[----:B------:R-:W-:Y:S01]  /*0360*/  UMOV UR9, 0x400 ;  /* 0x0000040000097882 */ /* 0x000fe20000000000 */
[----:B------:R-:W4:Y:S01]  /*0370*/  LDCU UR14, c[0x0][0x3a4] ;  /* 0x00007480ff0e77ac */ /* 0x000f220008000800 */
[----:B------:R-:W1:Y:S04]  /*0380*/  LDCU.128 UR16, c[0x0][0x380] ;  /* 0x00007000ff1077ac */ /* 0x000e680008000c00 */
[----:B------:R-:W5:Y:S01]  /*0390*/  S2UR UR5, SR_CgaCtaId ;  /* 0x00000000000579c3 */ /* 0x000f620000008800 */
[----:B-12---:R-:W-:Y:S01]  /*03a0*/  VIADD R0, R7, 0x7f ;  /* 0x0000007f07007836 */ /* 0x006fe20000000000 */
[----:B------:R1:W-:Y:S04]  /*03b0*/  STL [R1+0xba8], R7 ;  /* 0x000ba80701007387 */ /* 0x0003e80000100800 */
[----:B------:R-:W-:Y:S01]  /*03c0*/  SHF.R.S32.HI R3, RZ, 0x1f, R0 ;  /* 0x0000001fff037819 */ /* 0x000fe20000011400 */
[----:B------:R2:W-:Y:S01]  /*03d0*/  STL [R1+0xbc4], R6 ;  /* 0x000bc40601007387 */ /* 0x0005e20000100800 */
[----:B-----5:R-:W-:-:S02]  /*03e0*/  ULEA UR9, UR5, UR9, 0x18 ;  /* 0x0000000905097291 */ /* 0x020fc4000f8ec0ff */
[----:B------:R-:W-:Y:S02]  /*03f0*/  LEA.HI R3, R3, R0, RZ, 0x7 ;  /* 0x0000000003037211 */ /* 0x000fe400078f38ff */
[----:B---3--:R-:W-:Y:S02]  /*0400*/  IABS R10, R9 ;  /* 0x00000009000a7213 */ /* 0x008fe40000000000 */
[----:B------:R-:W-:-:S05]  /*0410*/  SHF.R.S32.HI R3, RZ, 0x7, R3 ;  /* 0x00000007ff037819 */ /* 0x000fca0000011403 */
[----:B------:R-:W-:-:S05]  /*0420*/  IMAD.SHL.U32 R4, R3, 0x8, RZ ;  /* 0x0000000803047824 */ /* 0x000fca00078e00ff */
[-C--:B------:R-:W-:Y:S02]  /*0430*/  IABS R5, R4.reuse ;  /* 0x0000000400057213 */ /* 0x080fe40000000000 */
[----:B------:R-:W-:Y:S02]  /*0440*/  IABS R12, R4 ;  /* 0x00000004000c7213 */ /* 0x000fe40000000000 */
[----:B------:R-:W3:Y:S08]  /*0450*/  I2F.RP R0, R5 ;  /* 0x0000000500007306 */ /* 0x000ef00000209400 */
[----:B---3--:R-:W3:Y:S02]  /*0460*/  MUFU.RCP R0, R0 ;  /* 0x0000000000007308 */ /* 0x008ee40000001000 */
[----:B---3--:R-:W-:-:S02]  /*0470*/  VIADD R2, R0, 0xffffffe ;  /* 0x0ffffffe00027836 */ /* 0x008fc40000000000 */
[----:B------:R-:W-:-:S04]  /*0480*/  IMAD.MOV R0, RZ, RZ, -R12 ;  /* 0x000000ffff007224 */ /* 0x000fc800078e0a0c */
[----:B------:R3:W5:Y:S02]  /*0490*/  F2I.FTZ.U32.TRUNC.NTZ R3, R2 ;  /* 0x0000000200037305 */ /* 0x000764000021f000 */
[----:B---3--:R-:W-:Y:S01]  /*04a0*/  IMAD.MOV.U32 R2, RZ, RZ, RZ ;  /* 0x000000ffff027224 */ /* 0x008fe200078e00ff */
[----:B-----5:R-:W-:-:S05]  /*04b0*/  IADD3 R8, PT, PT, RZ, -R3, RZ ;  /* 0x80000003ff087210 */ /* 0x020fca0007ffe0ff */
[----:B------:R-:W-:Y:S02]  /*04c0*/  IMAD R11, R8, R5, RZ ;  /* 0x00000005080b7224 */ /* 0x000fe400078e02ff */
[----:B------:R-:W-:Y:S02]  /*04d0*/  IMAD.MOV.U32 R8, RZ, RZ, R10 ;  /* 0x000000ffff087224 */ /* 0x000fe400078e000a */
[----:B------:R-:W-:-:S06]  /*04e0*/  IMAD.HI.U32 R3, R3, R11, R2 ;  /* 0x0000000b03037227 */ /* 0x000fcc00078e0002 */
[----:B------:R-:W-:-:S04]  /*04f0*/  IMAD.HI.U32 R3, R3, R8, RZ ;  /* 0x0000000803037227 */ /* 0x000fc800078e00ff */
[----:B------:R-:W-:Y:S01]  /*0500*/  IMAD R0, R3, R0, R8 ;  /* 0x0000000003007224 */ /* 0x000fe200078e0208 */
[----:B------:R-:W-:Y:S04]  /*0510*/  BAR.SYNC.DEFER_BLOCKING 0x0 ;  /* 0x0000000000007b1d */ /* 0x000fe80000010000 */
[----:B------:R-:W-:-:S13]  /*0520*/  ISETP.GT.U32.AND P1, PT, R5, R0, PT ;  /* 0x000000000500720c */ /* 0x000fda0003f24070 */
[-C--:B------:R-:W-:Y:S01]  /*0530*/  @!P1 IADD3 R0, PT, PT, R0, -R5.reuse, RZ ;  /* 0x8000000500009210 */ /* 0x080fe20007ffe0ff */
[----:B------:R-:W-:Y:S01]  /*0540*/  @!P1 VIADD R3, R3, 0x1 ;  /* 0x0000000103039836 */ /* 0x000fe20000000000 */
[----:B------:R-:W-:Y:S02]  /*0550*/  ISETP.NE.AND P1, PT, R4, RZ, PT ;  /* 0x000000ff0400720c */ /* 0x000fe40003f25270 */
[----:B------:R-:W-:Y:S02]  /*0560*/  ISETP.GE.U32.AND P0, PT, R0, R5, PT ;  /* 0x000000050000720c */ /* 0x000fe40003f06070 */
[----:B------:R-:W-:-:S04]  /*0570*/  LOP3.LUT R0, R9, R4, RZ, 0x3c, !PT ;  /* 0x0000000409007212 */ /* 0x000fc800078e3cff */
[----:B------:R-:W-:Y:S02]  /*0580*/  ISETP.GE.AND P2, PT, R0, RZ, PT ;  /* 0x000000ff0000720c */ /* 0x000fe40003f46270 */
[----:B------:R-:W-:-:S05]  /*0590*/  IADD3 R0, PT, PT, R6, 0x7f, RZ ;  /* 0x0000007f06007810 */ /* 0x000fca0007ffe0ff */
[----:B------:R-:W-:-:S04]  /*05a0*/  @P0 VIADD R3, R3, 0x1 ;  /* 0x0000000103030836 */ /* 0x000fc80000000000 */
[----:B------:R-:W-:Y:S01]  /*05b0*/  IMAD.MOV.U32 R2, RZ, RZ, R3 ;  /* 0x000000ffff027224 */ /* 0x000fe200078e0003 */
[----:B------:R-:W-:-:S03]  /*05c0*/  SHF.R.S32.HI R3, RZ, 0x1f, R0 ;  /* 0x0000001fff037819 */ /* 0x000fc60000011400 */
[----:B------:R-:W-:Y:S01]  /*05d0*/  @!P2 IMAD.MOV R2, RZ, RZ, -R2 ;  /* 0x000000ffff02a224 */ /* 0x000fe200078e0a02 */
[----:B------:R-:W-:Y:S02]  /*05e0*/  @!P1 LOP3.LUT R2, RZ, R4, RZ, 0x33, !PT ;  /* 0x00000004ff029212 */ /* 0x000fe400078e33ff */
[----:B------:R-:W-:-:S03]  /*05f0*/  LEA.HI R3, R3, R0, RZ, 0x7 ;  /* 0x0000000003037211 */ /* 0x000fc600078f38ff */
[C---:B------:R-:W-:Y:S01]  /*0600*/  IMAD.SHL.U32 R12, R2.reuse, 0x8, RZ ;  /* 0x00000008020c7824 */ /* 0x040fe200078e00ff */
[----:B------:R-:W-:-:S04]  /*0610*/  IADD3 R2, PT, PT, -R2, RZ, RZ ;  /* 0x000000ff02027210 */ /* 0x000fc80007ffe1ff */
[----:B------:R-:W-:Y:S01]  /*0620*/  LEA.HI.SX32 R3, R3, -R12, 0x19 ;  /* 0x8000000c03037211 */ /* 0x000fe200078fcaff */
[----:B------:R-:W-:Y:S02]  /*0630*/  IMAD R14, R4, R2, R9 ;  /* 0x00000002040e7224 */ /* 0x000fe400078e0209 */
[----:B------:R-:W-:Y:S01]  /*0640*/  IMAD.MOV.U32 R4, RZ, RZ, RZ ;  /* 0x000000ffff047224 */ /* 0x000fe200078e00ff */
[----:B------:R-:W-:Y:S02]  /*0650*/  VIMNMX R13, PT, PT, R3, 0x8, PT ;  /* 0x00000008030d7848 */ /* 0x000fe40003fe0100 */
[----:B------:R-:W-:Y:S02]  /*0660*/  IABS R3, R7 ;  /* 0x0000000700037213 */ /* 0x000fe40000000000 */
[----:B------:R-:W-:Y:S02]  /*0670*/  IABS R11, R13 ;  /* 0x0000000d000b7213 */ /* 0x000fe40000000000 */
[----:B------:R-:W3:Y:S01]  /*0680*/  I2F.RP R10, R3 ;  /* 0x00000003000a7306 */ /* 0x000ee20000209400 */
[----:B------:R-:W-:-:S07]  /*0690*/  IABS R2, R14 ;  /* 0x0000000e00027213 */ /* 0x000fce0000000000 */
[----:B------:R-:W5:Y:S08]  /*06a0*/  I2F.RP R0, R11 ;  /* 0x0000000b00007306 */ /* 0x000f700000209400 */
[----:B---3--:R-:W-:Y:S08]  /*06b0*/  MUFU.RCP R10, R10 ;  /* 0x0000000a000a7308 */ /* 0x008ff00000001000 */
[----:B-----5:R-:W3:Y:S02]  /*06c0*/  MUFU.RCP R0, R0 ;  /* 0x0000000000007308 */ /* 0x020ee40000001000 */
[----:B---3--:R-:W-:Y:S01]  /*06d0*/  VIADD R5, R0, 0xffffffe ;  /* 0x0ffffffe00057836 */ /* 0x008fe20000000000 */
[----:B------:R-:W-:-:S05]  /*06e0*/  IABS R0, R6 ;  /* 0x0000000600007213 */ /* 0x000fca0000000000 */
[----:B------:R-:W3:Y:S02]  /*06f0*/  F2I.FTZ.U32.TRUNC.NTZ R5, R5 ;  /* 0x0000000500057305 */ /* 0x000ee4000021f000 */
[----:B---3--:R-:W-:-:S04]  /*0700*/  IMAD.MOV R8, RZ, RZ, -R5 ;  /* 0x000000ffff087224 */ /* 0x008fc800078e0a05 */
[----:B------:R-:W-:Y:S01]  /*0710*/  IMAD R9, R8, R11, RZ ;  /* 0x0000000b08097224 */ /* 0x000fe200078e02ff */
[----:B------:R-:W-:-:S03]  /*0720*/  IABS R8, R13 ;  /* 0x0000000d00087213 */ /* 0x000fc60000000000 */
[----:B------:R-:W-:Y:S02]  /*0730*/  IMAD.HI.U32 R4, R5, R9, R4 ;  /* 0x0000000905047227 */ /* 0x000fe400078e0004 */
[----:B------:R-:W3:Y:S02]  /*0740*/  I2F.RP R5, R0 ;  /* 0x0000000000057306 */ /* 0x000ee40000209400 */
[----:B------:R-:W-:Y:S01]  /*0750*/  IMAD.MOV.U32 R9, RZ, RZ, R2 ;  /* 0x000000ffff097224 */ /* 0x000fe200078e0002 */
[----:B------:R-:W-:-:S03]  /*0760*/  IADD3 R2, PT, PT, RZ, -R8, RZ ;  /* 0x80000008ff027210 */ /* 0x000fc60007ffe0ff */
[----:B------:R-:W-:-:S04]  /*0770*/  IMAD.HI.U32 R4, R4, R9, RZ ;  /* 0x0000000904047227 */ /* 0x000fc800078e00ff */
[----:B------:R-:W-:Y:S02]  /*0780*/  IMAD R2, R4, R2, R9 ;  /* 0x0000000204027224 */ /* 0x000fe400078e0209 */
[----:B------:R-:W-:-:S03]  /*0790*/  VIADD R9, R10, 0xffffffe ;  /* 0x0ffffffe0a097836 */ /* 0x000fc60000000000 */
[----:B------:R-:W-:Y:S01]  /*07a0*/  ISETP.GT.U32.AND P1, PT, R11, R2, PT ;  /* 0x000000020b00720c */ /* 0x000fe20003f24070 */
[----:B---3--:R-:W3:Y:S08]  /*07b0*/  MUFU.RCP R5, R5 ;  /* 0x0000000500057308 */ /* 0x008ef00000001000 */
[----:B------:R-:W5:Y:S04]  /*07c0*/  F2I.FTZ.U32.TRUNC.NTZ R9, R9 ;  /* 0x0000000900097305 */ /* 0x000f68000021f000 */
[----:B------:R-:W-:-:S02]  /*07d0*/  @!P1 IMAD.IADD R2, R2, 0x1, -R11 ;  /* 0x0000000102029824 */ /* 0x000fc400078e0a0b */
[----:B------:R-:W-:Y:S01]  /*07e0*/  @!P1 VIADD R4, R4, 0x1 ;  /* 0x0000000104049836 */ /* 0x000fe20000000000 */
[----:B------:R-:W-:Y:S02]  /*07f0*/  ISETP.NE.AND P1, PT, R13, RZ, PT ;  /* 0x000000ff0d00720c */ /* 0x000fe40003f25270 */
[----:B------:R-:W-:Y:S02]  /*0800*/  ISETP.GE.U32.AND P0, PT, R2, R11, PT ;  /* 0x0000000b0200720c */ /* 0x000fe40003f06070 */
[----:B------:R-:W-:Y:S02]  /*0810*/  LOP3.LUT R2, R14, R13, RZ, 0x3c, !PT ;  /* 0x0000000d0e027212 */ /* 0x000fe400078e3cff */
[----:B---3--:R-:W-:Y:S02]  /*0820*/  IADD3 R8, PT, PT, R5, 0xffffffe, RZ ;  /* 0x0ffffffe05087810 */ /* 0x008fe40007ffe0ff */
[----:B------:R-:W-:Y:S01]  /*0830*/  ISETP.GE.AND P2, PT, R2, RZ, PT ;  /* 0x000000ff0200720c */ /* 0x000fe20003f46270 */
[----:B-----5:R-:W-:Y:S01]  /*0840*/  IMAD.MOV R2, RZ, RZ, -R9 ;  /* 0x000000ffff027224 */ /* 0x020fe200078e0a09 */
[----:B------:R3:W5:Y:S03]  /*0850*/  F2I.FTZ.U32.TRUNC.NTZ R5, R8 ;  /* 0x0000000800057305 */ /* 0x000766000021f000 */
[----:B------:R-:W-:-:S02]  /*0860*/  IMAD R11, R2, R3, RZ ;  /* 0x00000003020b7224 */ /* 0x000fc400078e02ff */
[----:B------:R-:W-:Y:S02]  /*0870*/  @P0 VIADD R4, R4, 0x1 ;  /* 0x0000000104040836 */ /* 0x000fe40000000000 */
[----:B---3--:R-:W-:-:S04]  /*0880*/  IMAD.MOV.U32 R8, RZ, RZ, RZ ;  /* 0x000000ffff087224 */ /* 0x008fc800078e00ff */
[----:B------:R-:W-:Y:S01]  /*0890*/  @!P2 IMAD.MOV R4, RZ, RZ, -R4 ;  /* 0x000000ffff04a224 */ /* 0x000fe200078e0a04 */
[----:B------:R-:W-:Y:S01]  /*08a0*/  @!P1 LOP3.LUT R4, RZ, R13, RZ, 0x33, !PT ;  /* 0x0000000dff049212 */ /* 0x000fe200078e33ff */
[----:B------:R-:W-:-:S03]  /*08b0*/  IMAD.HI.U32 R2, R9, R11, R8 ;  /* 0x0000000b09027227 */ /* 0x000fc600078e0008 */
[----:B------:R-:W-:Y:S01]  /*08c0*/  SHF.L.U32 R133, R4, 0x7, RZ ;  /* 0x0000000704857819 */ /* 0x000fe200000006ff */
[--C-:B-----5:R-:W-:Y:S02]  /*08d0*/  IMAD.MOV R10, RZ, RZ, -R5.reuse ;  /* 0x000000ffff0a7224 */ /* 0x120fe400078e0a05 */
[----:B------:R-:W-:Y:S01]  /*08e0*/  IMAD.MOV R8, RZ, RZ, -R4 ;  /* 0x000000ffff087224 */ /* 0x000fe200078e0a04 */
[----:B------:R-:W-:Y:S01]  /*08f0*/  IABS R135, R133 ;  /* 0x0000008500877213 */ /* 0x000fe20000000000 */
[C---:B------:R-:W-:Y:S01]  /*0900*/  VIADD R15, R133.reuse, 0x7f ;  /* 0x0000007f850f7836 */ /* 0x040fe20000000000 */
[----:B------:R-:W-:Y:S01]  /*0910*/  MOV R11, R10 ;  /* 0x0000000a000b7202 */ /* 0x000fe20000000f00 */
[C---:B-1----:R-:W-:Y:S01]  /*0920*/  VIADD R7, R133.reuse, 0x1 ;  /* 0x0000000185077836 */ /* 0x042fe20000000000 */
[----:B------:R-:W-:Y:S01]  /*0930*/  IADD3 R247, PT, PT, R133, 0x11, RZ ;  /* 0x0000001185f77810 */ /* 0x000fe20007ffe0ff */
[----:B------:R-:W-:Y:S01]  /*0940*/  IMAD.MOV.U32 R4, RZ, RZ, RZ ;  /* 0x000000ffff047224 */ /* 0x000fe200078e00ff */
[----:B------:R-:W-:Y:S01]  /*0950*/  STL [R1+0x9c0], R15 ;  /* 0x0009c00f01007387 */ /* 0x000fe20000100800 */
[----:B------:R-:W-:Y:S01]  /*0960*/  IMAD R11, R11, R0, RZ ;  /* 0x000000000b0b7224 */ /* 0x000fe200078e02ff */
[----:B------:R-:W-:Y:S01]  /*0970*/  IABS R137, R7 ;  /* 0x0000000700897213 */ /* 0x000fe20000000000 */
[----:B--2---:R-:W-:Y:S01]  /*0980*/  VIADD R6, R133, 0x2 ;  /* 0x0000000285067836 */ /* 0x004fe20000000000 */
[----:B------:R1:W-:Y:S01]  /*0990*/  STL [R1+0x9bc], R7 ;  /* 0x0009bc0701007387 */ /* 0x0003e20000100800 */
[----:B------:R-:W-:Y:S01]  /*09a0*/  IMAD.HI.U32 R5, R5, R11, R4 ;  /* 0x0000000b05057227 */ /* 0x000fe200078e0004 */
[----:B------:R-:W-:-:S02]  /*09b0*/  IABS R136, R15 ;  /* 0x0000000f00887213 */ /* 0x000fc40000000000 */
[----:B------:R-:W-:Y:S01]  /*09c0*/  STL [R1+0x9b8], R6 ;  /* 0x0009b80601007387 */ /* 0x000fe20000100800 */
[C---:B------:R-:W-:Y:S01]  /*09d0*/  VIADD R11, R133.reuse, 0x3 ;  /* 0x00000003850b7836 */ /* 0x040fe20000000000 */
[----:B------:R-:W-:Y:S01]  /*09e0*/  IABS R138, R6 ;  /* 0x00000006008a7213 */ /* 0x000fe20000000000 */
[C---:B------:R-:W-:Y:S01]  /*09f0*/  IMAD.HI.U32 R9, R2.reuse, R135, RZ ;  /* 0x0000008702097227 */ /* 0x040fe200078e00ff */
[----:B------:R2:W-:Y:S01]  /*0a00*/  STL [R1+0xbc8], R6 ;  /* 0x000bc80601007387 */ /* 0x0005e20000100800 */
[----:B------:R-:W-:Y:S02]  /*0a10*/  IABS R116, R247 ;  /* 0x000000f700747213 */ /* 0x000fe40000000000 */
[----:B-1----:R-:W-:Y:S01]  /*0a20*/  VIADD R7, R133, 0x4 ;  /* 0x0000000485077836 */ /* 0x002fe20000000000 */
[----:B------:R-:W-:Y:S01]  /*0a30*/  STL [R1+0x9b4], R11 ;  /* 0x0009b40b01007387 */ /* 0x000fe20000100800 */
[----:B------:R-:W-:Y:S01]  /*0a40*/  IMAD.HI.U32 R4, R2, R136, RZ ;  /* 0x0000008802047227 */ /* 0x000fe200078e00ff */
[----:B------:R-:W-:-:S02]  /*0a50*/  IADD3 R10, PT, PT, -R9, RZ, RZ ;  /* 0x000000ff090a7210 */ /* 0x000fc40007ffe1ff */
[----:B------:R1:W-:Y:S01]  /*0a60*/  STL [R1+0x9b0], R7 ;  /* 0x0009b00701007387 */ /* 0x0003e20000100800 */
[----:B------:R-:W-:Y:S01]  /*0a70*/  IABS R140, R7 ;  /* 0x00000007008c7213 */ /* 0x000fe20000000000 */
[----:B--2---:R-:W-:Y:S01]  /*0a80*/  VIADD R6, R133, 0x5 ;  /* 0x0000000585067836 */ /* 0x004fe20000000000 */
[----:B------:R-:W-:Y:S01]  /*0a90*/  IADD3 R9, PT, PT, -R4, RZ, RZ ;  /* 0x000000ff04097210 */ /* 0x000fe20007ffe1ff */
[C---:B------:R-:W-:Y:S01]  /*0aa0*/  IMAD.HI.U32 R4, R2.reuse, R137, RZ ;  /* 0x0000008902047227 */ /* 0x040fe200078e00ff */
[----:B------:R-:W-:Y:S02]  /*0ab0*/  IABS R139, R11 ;  /* 0x0000000b008b7213 */ /* 0x000fe40000000000 */
[----:B------:R2:W-:Y:S01]  /*0ac0*/  STL [R1+0x9ac], R6 ;  /* 0x0009ac0601007387 */ /* 0x0005e20000100800 */
[----:B------:R-:W-:Y:S01]  /*0ad0*/  IABS R141, R6 ;  /* 0x00000006008d7213 */ /* 0x000fe20000000000 */
[----:B------:R-:W-:Y:S01]  /*0ae0*/  IMAD R135, R3, R10, R135 ;  /* 0x0000000a03877224 */ /* 0x000fe200078e0287 */
[C---:B------:R-:W-:Y:S01]  /*0af0*/  IADD3 R243, PT, PT, R133.reuse, 0x15, RZ ;  /* 0x0000001585f37810 */ /* 0x040fe20007ffe0ff */
[C---:B-1----:R-:W-:Y:S01]  /*0b00*/  VIADD R7, R133.reuse, 0x6 ;  /* 0x0000000685077836 */ /* 0x042fe20000000000 */
[----:B------:R-:W-:Y:S01]  /*0b10*/  IADD3 R235, PT, PT, R133, 0x1b, RZ ;  /* 0x0000001b85eb7810 */ /* 0x000fe20007ffe0ff */
[----:B------:R-:W-:Y:S01]  /*0b20*/  IMAD.MOV R10, RZ, RZ, -R4 ;  /* 0x000000ffff0a7224 */ /* 0x000fe200078e0a04 */
[----:B------:R-:W-:Y:S01]  /*0b30*/  ISETP.GT.U32.AND P4, PT, R3, R135, PT ;  /* 0x000000870300720c */ /* 0x000fe20003f84070 */
[----:B------:R-:W-:Y:S01]  /*0b40*/  IMAD.HI.U32 R4, R2, R139, RZ ;  /* 0x0000008b02047227 */ /* 0x000fe200078e00ff */
[----:B------:R1:W-:Y:S01]  /*0b50*/  STL [R1+0xa68], R7 ;  /* 0x000a680701007387 */ /* 0x0003e20000100800 */
[----:B--2---:R-:W-:-:S02]  /*0b60*/  IADD3 R6, PT, PT, R133, 0x7, RZ ;  /* 0x0000000785067810 */ /* 0x004fc40007ffe0ff */
[----:B------:R-:W-:Y:S01]  /*0b70*/  IABS R142, R7 ;  /* 0x00000007008e7213 */ /* 0x000fe20000000000 */
[----:B------:R-:W-:Y:S01]  /*0b80*/  IMAD.MOV R4, RZ, RZ, -R4 ;  /* 0x000000ffff047224 */ /* 0x000fe200078e0a04 */
[----:B------:R-:W-:Y:S01]  /*0b90*/  IABS R143, R6 ;  /* 0x00000006008f7213 */ /* 0x000fe20000000000 */
[----:B------:R2:W-:Y:S01]  /*0ba0*/  STL [R1+0xa6c], R6 ;  /* 0x000a6c0601007387 */ /* 0x0005e20000100800 */
[C---:B------:R-:W-:Y:S01]  /*0bb0*/  IMAD R136, R3.reuse, R9, R136 ;  /* 0x0000000903887224 */ /* 0x040fe200078e0288 */
[----:B------:R-:W-:Y:S01]  /*0bc0*/  IABS R112, R243 ;  /* 0x000000f300707213 */ /* 0x000fe20000000000 */
[----:B------:R-:W-:Y:S01]  /*0bd0*/  IMAD R139, R3, R4, R139 ;  /* 0x00000004038b7224 */ /* 0x000fe200078e028b */
[----:B------:R-:W-:Y:S01]  /*0be0*/  IABS R106, R235 ;  /* 0x000000eb006a7213 */ /* 0x000fe20000000000 */
[----:B-1----:R-:W-:Y:S01]  /*0bf0*/  VIADD R7, R133, 0x8 ;  /* 0x0000000885077836 */ /* 0x002fe20000000000 */
[C---:B------:R-:W-:Y:S01]  /*0c00*/  ISETP.GT.U32.AND P2, PT, R3.reuse, R136, PT ;  /* 0x000000880300720c */ /* 0x040fe20003f44070 */
[----:B------:R-:W-:Y:S01]  /*0c10*/  IMAD.HI.U32 R9, R2, R138, RZ ;  /* 0x0000008a02097227 */ /* 0x000fe200078e00ff */
[----:B------:R-:W-:-:S02]  /*0c20*/  ISETP.GT.U32.AND P5, PT, R3, R139, PT ;  /* 0x0000008b0300720c */ /* 0x000fc40003fa4070 */
[----:B------:R-:W-:Y:S01]  /*0c30*/  STL [R1+0xa64], R7 ;  /* 0x000a640701007387 */ /* 0x000fe20000100800 */
[----:B--2---:R-:W-:Y:S01]  /*0c40*/  VIADD R6, R133, 0x9 ;  /* 0x0000000985067836 */ /* 0x004fe20000000000 */
[----:B------:R-:W-:Y:S01]  /*0c50*/  IADD3 R11, PT, PT, -R9, RZ, RZ ;  /* 0x000000ff090b7210 */ /* 0x000fe20007ffe1ff */
[----:B------:R-:W-:Y:S01]  /*0c60*/  IMAD.HI.U32 R4, R2, R141, RZ ;  /* 0x0000008d02047227 */ /* 0x000fe200078e00ff */
[----:B------:R-:W-:Y:S02]  /*0c70*/  IABS R240, R7 ;  /* 0x0000000700f07213 */ /* 0x000fe40000000000 */
[----:B------:R1:W-:Y:S01]  /*0c80*/  STL [R1+0xa70], R6 ;  /* 0x000a700601007387 */ /* 0x0003e20000100800 */
[----:B------:R-:W-:Y:S01]  /*0c90*/  IABS R241, R6 ;  /* 0x0000000600f17213 */ /* 0x000fe20000000000 */
[----:B------:R-:W-:Y:S01]  /*0ca0*/  IMAD R137, R3, R10, R137 ;  /* 0x0000000a03897224 */ /* 0x000fe200078e0289 */
[-C--:B------:R-:W-:Y:S01]  /*0cb0*/  @!P2 IADD3 R136, PT, PT, R136, -R3.reuse, RZ ;  /* 0x800000038888a210 */ /* 0x080fe20007ffe0ff */
[----:B------:R-:W-:Y:S01]  /*0cc0*/  IMAD.MOV R10, RZ, RZ, -R4 ;  /* 0x000000ffff0a7224 */ /* 0x000fe200078e0a04 */
[----:B------:R-:W-:Y:S01]  /*0cd0*/  @!P5 IADD3 R139, PT, PT, R139, -R3, RZ ;  /* 0x800000038b8bd210 */ /* 0x000fe20007ffe0ff */
[----:B------:R-:W-:Y:S01]  /*0ce0*/  IMAD.HI.U32 R4, R2, R142, RZ ;  /* 0x0000008e02047227 */ /* 0x000fe200078e00ff */
[----:B------:R-:W-:-:S02]  /*0cf0*/  ISETP.GT.U32.AND P1, PT, R3, R137, PT ;  /* 0x000000890300720c */ /* 0x000fc40003f24070 */
[C---:B------:R-:W-:Y:S01]  /*0d00*/  IADD3 R231, PT, PT, R133.reuse, 0x1f, RZ ;  /* 0x0000001f85e77810 */ /* 0x040fe20007ffe0ff */
[C---:B-1----:R-:W-:Y:S01]  /*0d10*/  VIADD R6, R133.reuse, 0xa ;  /* 0x0000000a85067836 */ /* 0x042fe20000000000 */
[----:B------:R-:W-:Y:S01]  /*0d20*/  IADD3 R225, PT, PT, R133, 0x25, RZ ;  /* 0x0000002585e17810 */ /* 0x000fe20007ffe0ff */
[----:B------:R-:W-:Y:S01]  /*0d30*/  IMAD R8, R13, R8, R14 ;  /* 0x000000080d087224 */ /* 0x000fe200078e020e */
[----:B------:R-:W-:Y:S01]  /*0d40*/  IABS R102, R231 ;  /* 0x000000e700667213 */ /* 0x000fe20000000000 */
[----:B------:R-:W-:Y:S01]  /*0d50*/  IMAD.HI.U32 R9, R2, R140, RZ ;  /* 0x0000008c02097227 */ /* 0x000fe200078e00ff */
[----:B------:R1:W-:Y:S01]  /*0d60*/  STL [R1+0xa60], R6 ;  /* 0x000a600601007387 */ /* 0x0003e20000100800 */
[----:B------:R-:W-:Y:S02]  /*0d70*/  IABS R252, R6 ;  /* 0x0000000600fc7213 */ /* 0x000fe40000000000 */
[C---:B------:R-:W-:Y:S01]  /*0d80*/  IMAD R141, R3.reuse, R10, R141 ;  /* 0x0000000a038d7224 */ /* 0x040fe200078e028d */
[----:B------:R-:W-:Y:S01]  /*0d90*/  IADD3 R10, PT, PT, -R4, RZ, RZ ;  /* 0x000000ff040a7210 */ /* 0x000fe20007ffe1ff */
[----:B------:R-:W-:Y:S01]  /*0da0*/  IMAD.IADD R8, R12, 0x1, R8 ;  /* 0x000000010c087824 */ /* 0x000fe200078e0208 */
[----:B------:R-:W-:Y:S01]  /*0db0*/  IABS R96, R225 ;  /* 0x000000e100607213 */ /* 0x000fe20000000000 */
[----:B------:R-:W-:Y:S01]  /*0dc0*/  IMAD.MOV R9, RZ, RZ, -R9 ;  /* 0x000000ffff097224 */ /* 0x000fe200078e0a09 */
[----:B------:R-:W-:Y:S01]  /*0dd0*/  ISETP.GT.U32.AND P0, PT, R3, R141, PT ;  /* 0x0000008d0300720c */ /* 0x000fe20003f04070 */
[----:B------:R-:W-:Y:S01]  /*0de0*/  IMAD.HI.U32 R4, R2, R240, RZ ;  /* 0x000000f002047227 */ /* 0x000fe200078e00ff */
[----:B-1----:R-:W-:-:S02]  /*0df0*/  IADD3 R6, PT, PT, R133, 0xb, RZ ;  /* 0x0000000b85067810 */ /* 0x002fc40007ffe0ff */
[----:B------:R-:W-:Y:S01]  /*0e00*/  IADD3 R221, PT, PT, R133, 0x29, RZ ;  /* 0x0000002985dd7810 */ /* 0x000fe20007ffe0ff */
[C---:B------:R-:W-:Y:S01]  /*0e10*/  IMAD R140, R3.reuse, R9, R140 ;  /* 0x00000009038c7224 */ /* 0x040fe200078e028c */
[----:B------:R-:W-:Y:S01]  /*0e20*/  IABS R122, R6 ;  /* 0x00000006007a7213 */ /* 0x000fe20000000000 */
[----:B------:R1:W-:Y:S01]  /*0e30*/  STL [R1+0xa74], R6 ;  /* 0x000a740601007387 */ /* 0x0003e20000100800 */
[C---:B------:R-:W-:Y:S01]  /*0e40*/  IMAD.HI.U32 R9, R2.reuse, R143, RZ ;  /* 0x0000008f02097227 */ /* 0x040fe200078e00ff */
[----:B------:R-:W-:Y:S02]  /*0e50*/  IABS R92, R221 ;  /* 0x000000dd005c7213 */ /* 0x000fe40000000000 */
[----:B------:R-:W-:Y:S01]  /*0e60*/  ISETP.GT.U32.AND P6, PT, R3, R140, PT ;  /* 0x0000008c0300720c */ /* 0x000fe20003fc4070 */
[----:B------:R-:W-:Y:S01]  /*0e70*/  IMAD.MOV R4, RZ, RZ, -R4 ;  /* 0x000000ffff047224 */ /* 0x000fe200078e0a04 */
[----:B------:R-:W-:Y:S01]  /*0e80*/  IADD3 R215, PT, PT, R133, 0x2f, RZ ;  /* 0x0000002f85d77810 */ /* 0x000fe20007ffe0ff */
[----:B------:R-:W-:Y:S01]  /*0e90*/  IMAD R138, R3, R11, R138 ;  /* 0x0000000b038a7224 */ /* 0x000fe200078e028a */
[----:B------:R-:W-:Y:S01]  /*0ea0*/  IADD3 R211, PT, PT, R133, 0x33, RZ ;  /* 0x0000003385d37810 */ /* 0x000fe20007ffe0ff */
[----:B------:R-:W-:Y:S01]  /*0eb0*/  IMAD.MOV R12, RZ, RZ, -R9 ;  /* 0x000000ffff0c7224 */ /* 0x000fe200078e0a09 */
[----:B-1----:R-:W1:Y:S01]  /*0ec0*/  S2R R6, SR_TID.X ;  /* 0x0000000000067919 */ /* 0x002e620000002100 */
[C---:B------:R-:W-:Y:S01]  /*0ed0*/  IMAD R240, R3.reuse, R4, R240 ;  /* 0x0000000403f07224 */ /* 0x040fe200078e02f0 */
[----:B------:R-:W-:Y:S01]  /*0ee0*/  ISETP.GT.U32.AND P3, PT, R3, R138, PT ;  /* 0x0000008a0300720c */ /* 0x000fe20003f64070 */
[----:B------:R-:W-:Y:S01]  /*0ef0*/  IMAD.HI.U32 R9, R2, R241, RZ ;  /* 0x000000f102097227 */ /* 0x000fe200078e00ff */
[----:B------:R-:W-:-:S02]  /*0f00*/  IABS R86, R215 ;  /* 0x000000d700567213 */ /* 0x000fc40000000000 */
[C---:B------:R-:W-:Y:S01]  /*0f10*/  IADD3 R205, PT, PT, R133.reuse, 0x39, RZ ;  /* 0x0000003985cd7810 */ /* 0x040fe20007ffe0ff */
[----:B------:R-:W-:Y:S01]  /*0f20*/  IMAD.HI.U32 R4, R2, R252, RZ ;  /* 0x000000fc02047227 */ /* 0x000fe200078e00ff */
[C---:B------:R-:W-:Y:S02]  /*0f30*/  IADD3 R201, PT, PT, R133.reuse, 0x3d, RZ ;  /* 0x0000003d85c97810 */ /* 0x040fe40007ffe0ff */
[----:B------:R-:W-:Y:S01]  /*0f40*/  IABS R82, R211 ;  /* 0x000000d300527213 */ /* 0x000fe20000000000 */
[C---:B------:R-:W-:Y:S01]  /*0f50*/  VIADD R251, R133.reuse, 0xd ;  /* 0x0000000d85fb7836 */ /* 0x040fe20000000000 */
[----:B------:R-:W-:Y:S01]  /*0f60*/  IADD3 R195, PT, PT, R133, 0x43, RZ ;  /* 0x0000004385c37810 */ /* 0x000fe20007ffe0ff */
[----:B------:R-:W-:Y:S01]  /*0f70*/  IMAD R142, R3, R10, R142 ;  /* 0x0000000a038e7224 */ /* 0x000fe200078e028e */
[C---:B------:R-:W-:Y:S01]  /*0f80*/  IADD3 R191, PT, PT, R133.reuse, 0x47, RZ ;  /* 0x0000004785bf7810 */ /* 0x040fe20007ffe0ff */
[----:B------:R-:W-:Y:S01]  /*0f90*/  VIADD R7, R133, 0xc ;  /* 0x0000000c85077836 */ /* 0x000fe20000000000 */
[----:B------:R-:W-:Y:S01]  /*0fa0*/  IABS R120, R251 ;  /* 0x000000fb00787213 */ /* 0x000fe20000000000 */
[----:B------:R-:W-:Y:S01]  /*0fb0*/  IMAD.MOV R10, RZ, RZ, -R9 ;  /* 0x000000ffff0a7224 */ /* 0x000fe200078e0a09 */
[----:B------:R-:W-:Y:S01]  /*0fc0*/  IADD3 R9, PT, PT, -R4, RZ, RZ ;  /* 0x000000ff04097210 */ /* 0x000fe20007ffe1ff */
[C---:B------:R-:W-:Y:S01]  /*0fd0*/  IMAD.HI.U32 R4, R2.reuse, R122, RZ ;  /* 0x0000007a02047227 */ /* 0x040fe200078e00ff */
[----:B------:R-:W-:Y:S01]  /*0fe0*/  IABS R121, R7 ;  /* 0x0000000700797213 */ /* 0x000fe20000000000 */
[----:B------:R-:W-:Y:S01]  /*0ff0*/  STL [R1+0xa5c], R7 ;  /* 0x000a5c0701007387 */ /* 0x000fe20000100800 */
[C---:B------:R-:W-:Y:S01]  /*1000*/  ISETP.GT.U32.AND P2, PT, R3.reuse, R142, PT ;  /* 0x0000008e0300720c */ /* 0x040fe20003f44070 */
[----:B------:R-:W-:Y:S01]  /*1010*/  IMAD R241, R3, R10, R241 ;  /* 0x0000000a03f17224 */ /* 0x000fe200078e02f1 */
[C---:B------:R-:W-:Y:S01]  /*1020*/  IADD3 R185, PT, PT, R133.reuse, 0x4d, RZ ;  /* 0x0000004d85b97810 */ /* 0x040fe20007ffe0ff */
[C---:B------:R-:W-:Y:S01]  /*1030*/  VIADD R250, R133.reuse, 0xe ;  /* 0x0000000e85fa7836 */ /* 0x040fe20000000000 */
[----:B------:R-:W-:Y:S01]  /*1040*/  STL [R1+0xbac], R7 ;  /* 0x000bac0701007387 */ /* 0x000fe20000100800 */
[----:B------:R-:W-:Y:S01]  /*1050*/  IMAD.MOV R10, RZ, RZ, -R4 ;  /* 0x000000ffff0a7224 */ /* 0x000fe200078e0a04 */
[C---:B------:R-:W-:Y:S01]  /*1060*/  IADD3 R181, PT, PT, R133.reuse, 0x51, RZ ;  /* 0x0000005185b57810 */ /* 0x040fe20007ffe0ff */
[----:B------:R-:W-:Y:S01]  /*1070*/  VIADD R249, R133, 0xf ;  /* 0x0000000f85f97836 */ /* 0x000fe20000000000 */
[----:B------:R-:W-:Y:S01]  /*1080*/  IABS R119, R250 ;  /* 0x000000fa00777213 */ /* 0x000fe20000000000 */
[----:B------:R-:W-:Y:S01]  /*1090*/  IMAD.HI.U32 R4, R2, R120, RZ ;  /* 0x0000007802047227 */ /* 0x000fe200078e00ff */
[----:B-1----:R-:W-:Y:S01]  /*10a0*/  LOP3.LUT R132, R6, 0x7f, RZ, 0xc0, !PT ;  /* 0x0000007f06847812 */ /* 0x002fe200078ec0ff */
[----:B------:R-:W-:Y:S01]  /*10b0*/  STL [R1+0xb54], R251 ;  /* 0x000b54fb01007387 */ /* 0x000fe20000100800 */
[----:B------:R-:W-:Y:S01]  /*10c0*/  IABS R118, R249 ;  /* 0x000000f900767213 */ /* 0x000fe20000000000 */
[----:B------:R-:W-:Y:S01]  /*10d0*/  IMAD R143, R3, R12, R143 ;  /* 0x0000000c038f7224 */ /* 0x000fe200078e028f */
[----:B------:R-:W-:Y:S01]  /*10e0*/  IADD3 R175, PT, PT, R133, 0x57, RZ ;  /* 0x0000005785af7810 */ /* 0x000fe20007ffe0ff */
[----:B------:R-:W-:Y:S01]  /*10f0*/  IMAD R124, R8, 0x80, R132 ;  /* 0x00000080087c7824 */ /* 0x000fe200078e0284 */
[----:B------:R-:W-:Y:S01]  /*1100*/  STL [R1+0xbb0], R251 ;  /* 0x000bb0fb01007387 */ /* 0x000fe20000100800 */
[----:B------:R-:W-:Y:S01]  /*1110*/  IMAD R252, R3, R9, R252 ;  /* 0x0000000903fc7224 */ /* 0x000fe200078e02fc */
[----:B------:R-:W-:Y:S01]  /*1120*/  IADD3 R171, PT, PT, R133, 0x5b, RZ ;  /* 0x0000005b85ab7810 */ /* 0x000fe20007ffe0ff */
[----:B------:R-:W-:Y:S01]  /*1130*/  IMAD.HI.U32 R9, R2, R121, RZ ;  /* 0x0000007902097227 */ /* 0x000fe200078e00ff */
[----:B------:R-:W-:Y:S01]  /*1140*/  IABS R123, R124 ;  /* 0x0000007c007b7213 */ /* 0x000fe20000000000 */
[----:B------:R-:W-:Y:S01]  /*1150*/  STL [R1+0xb50], R250 ;  /* 0x000b50fa01007387 */ /* 0x000fe20000100800 */
[----:B------:R-:W-:Y:S01]  /*1160*/  ISETP.GT.U32.AND P5, PT, R3, R252, PT ;  /* 0x000000fc0300720c */ /* 0x000fe20003fa4070 */
[----:B------:R-:W-:Y:S01]  /*1170*/  IMAD.MOV R4, RZ, RZ, -R4 ;  /* 0x000000ffff047224 */ /* 0x000fe200078e0a04 */
[----:B------:R-:W-:Y:S01]  /*1180*/  IADD3 R12, PT, PT, -R9, RZ, RZ ;  /* 0x000000ff090c7210 */ /* 0x000fe20007ffe1ff */
[----:B------:R-:W-:Y:S01]  /*1190*/  IMAD.HI.U32 R5, R5, R123, RZ ;  /* 0x0000007b05057227 */ /* 0x000fe200078e00ff */
[----:B------:R-:W-:Y:S01]  /*11a0*/  STL [R1+0xbb4], R250 ;  /* 0x000bb4fa01007387 */ /* 0x000fe20000100800 */
[----:B------:R-:W-:-:S02]  /*11b0*/  IABS R76, R205 ;  /* 0x000000cd004c7213 */ /* 0x000fc40000000000 */
[----:B------:R-:W-:Y:S01]  /*11c0*/  IMAD.MOV R5, RZ, RZ, -R5 ;  /* 0x000000ffff057224 */ /* 0x000fe200078e0a05 */
[----:B------:R-:W-:Y:S01]  /*11d0*/  STL [R1+0xb4c], R249 ;  /* 0x000b4cf901007387 */ /* 0x000fe20000100800 */
[C---:B------:R-:W-:Y:S01]  /*11e0*/  VIADD R248, R133.reuse, 0x10 ;  /* 0x0000001085f87836 */ /* 0x040fe20000000000 */
[----:B------:R-:W-:Y:S01]  /*11f0*/  IADD3 R165, PT, PT, R133, 0x61, RZ ;  /* 0x0000006185a57810 */ /* 0x000fe20007ffe0ff */
[----:B------:R-:W-:Y:S01]  /*1200*/  IMAD R123, R0, R5, R123 ;  /* 0x00000005007b7224 */ /* 0x000fe200078e027b */
[----:B------:R-:W-:Y:S01]  /*1210*/  STL [R1+0xbb8], R249 ;  /* 0x000bb8f901007387 */ /* 0x000fe20000100800 */
[--C-:B------:R-:W-:Y:S01]  /*1220*/  @!P4 IMAD.IADD R135, R135, 0x1, -R3.reuse ;  /* 0x000000018787c824 */ /* 0x100fe200078e0a03 */
[----:B------:R-:W-:Y:S01]  /*1230*/  ISETP.GT.U32.AND P4, PT, R3, R143, PT ;  /* 0x0000008f0300720c */ /* 0x000fe20003f84070 */
[--C-:B------:R-:W-:Y:S01]  /*1240*/  @!P1 IMAD.IADD R137, R137, 0x1, -R3.reuse ;  /* 0x0000000189899824 */ /* 0x100fe200078e0a03 */
[C---:B------:R-:W-:Y:S01]  /*1250*/  ISETP.GT.U32.AND P1, PT, R3.reuse, R240, PT ;  /* 0x000000f00300720c */ /* 0x040fe20003f24070 */
[--C-:B------:R-:W-:Y:S01]  /*1260*/  @!P3 IMAD.IADD R138, R138, 0x1, -R3.reuse ;  /* 0x000000018a8ab824 */ /* 0x100fe200078e0a03 */
[----:B------:R-:W-:Y:S01]  /*1270*/  ISETP.GT.U32.AND P3, PT, R3, R241, PT ;  /* 0x000000f10300720c */ /* 0x000fe20003f64070 */
[----:B------:R-:W-:Y:S01]  /*1280*/  @!P0 IMAD.IADD R141, R141, 0x1, -R3 ;  /* 0x000000018d8d8824 */ /* 0x000fe200078e0a03 */
[----:B------:R-:W-:Y:S01]  /*1290*/  ISETP.GT.U32.AND P0, PT, R0, R123, PT ;  /* 0x0000007b0000720c */ /* 0x000fe20003f04070 */
[C---:B------:R-:W-:Y:S01]  /*12a0*/  IMAD.HI.U32 R9, R2.reuse, R119, RZ ;  /* 0x0000007702097227 */ /* 0x040fe200078e00ff */
[----:B------:R-:W-:Y:S01]  /*12b0*/  IABS R117, R248 ;  /* 0x000000f800757213 */ /* 0x000fe20000000000 */
[----:B------:R-:W-:Y:S01]  /*12c0*/  STL [R1+0xb48], R248 ;  /* 0x000b48f801007387 */ /* 0x000fe20000100800 */
[----:B------:R-:W-:Y:S01]  /*12d0*/  IADD3 R161, PT, PT, R133, 0x65, RZ ;  /* 0x0000006585a17810 */ /* 0x000fe20007ffe0ff */
[----:B------:R-:W-:Y:S01]  /*12e0*/  IMAD R120, R3, R4, R120 ;  /* 0x0000000403787224 */ /* 0x000fe200078e0278 */
[----:B------:R-:W-:Y:S01]  /*12f0*/  IABS R72, R201 ;  /* 0x000000c900487213 */ /* 0x000fe20000000000 */
[C---:B------:R-:W-:Y:S01]  /*1300*/  IMAD.HI.U32 R4, R2.reuse, R118, RZ ;  /* 0x0000007602047227 */ /* 0x040fe200078e00ff */
[----:B------:R-:W-:Y:S01]  /*1310*/  @!P4 IADD3 R143, PT, PT, R143, -R3, RZ ;  /* 0x800000038f8fc210 */ /* 0x000fe20007ffe0ff */
[----:B------:R-:W-:Y:S01]  /*1320*/  STL [R1+0xbbc], R248 ;  /* 0x000bbcf801007387 */ /* 0x000fe20000100800 */
[----:B------:R-:W-:Y:S01]  /*1330*/  ISETP.GT.U32.AND P4, PT, R3, R137, PT ;  /* 0x000000890300720c */ /* 0x000fe20003f84070 */
[C---:B------:R-:W-:Y:S01]  /*1340*/  VIADD R246, R133.reuse, 0x12 ;  /* 0x0000001285f67836 */ /* 0x040fe20000000000 */
[----:B------:R-:W-:Y:S01]  /*1350*/  IADD3 R155, PT, PT, R133, 0x6b, RZ ;  /* 0x0000006b859b7810 */ /* 0x000fe20007ffe0ff */
[----:B------:R-:W-:Y:S01]  /*1360*/  IMAD R122, R3, R10, R122 ;  /* 0x0000000a037a7224 */ /* 0x000fe200078e027a */
[----:B------:R-:W-:Y:S01]  /*1370*/  STL [R1+0xb44], R247 ;  /* 0x000b44f701007387 */ /* 0x000fe20000100800 */
[----:B------:R-:W-:Y:S01]  /*1380*/  IMAD.MOV R10, RZ, RZ, -R9 ;  /* 0x000000ffff0a7224 */ /* 0x000fe200078e0a09 */
[----:B------:R-:W-:Y:S01]  /*1390*/  IABS R115, R246 ;  /* 0x000000f600737213 */ /* 0x000fe20000000000 */
[----:B------:R-:W-:Y:S01]  /*13a0*/  IMAD.MOV R9, RZ, RZ, -R4 ;  /* 0x000000ffff097224 */ /* 0x000fe200078e0a04 */
[----:B------:R1:W-:Y:S01]  /*13b0*/  STL [R1+0xbc0], R247 ;  /* 0x000bc0f701007387 */ /* 0x0003e20000100800 */
[----:B------:R-:W-:Y:S01]  /*13c0*/  IMAD.HI.U32 R4, R2, R117, RZ ;  /* 0x0000007502047227 */ /* 0x000fe200078e00ff */
[----:B------:R-:W-:-:S02]  /*13d0*/  IADD3 R151, PT, PT, R133, 0x6f, RZ ;  /* 0x0000006f85977810 */ /* 0x000fc40007ffe0ff */
[----:B------:R-:W-:Y:S01]  /*13e0*/  STL [R1+0xb40], R246 ;  /* 0x000b40f601007387 */ /* 0x000fe20000100800 */
[----:B------:R-:W-:Y:S01]  /*13f0*/  @!P2 IMAD.IADD R142, R142, 0x1, -R3 ;  /* 0x000000018e8ea824 */ /* 0x000fe200078e0a03 */
[C---:B------:R-:W-:Y:S01]  /*1400*/  ISETP.GT.U32.AND P2, PT, R3.reuse, R136, PT ;  /* 0x000000880300720c */ /* 0x040fe20003f44070 */
[----:B------:R-:W-:Y:S01]  /*1410*/  IMAD R119, R3, R10, R119 ;  /* 0x0000000a03777224 */ /* 0x000fe200078e0277 */
[----:B------:R-:W-:Y:S01]  /*1420*/  IADD3 R10, PT, PT, -R4, RZ, RZ ;  /* 0x000000ff040a7210 */ /* 0x000fe20007ffe1ff */
[C---:B------:R-:W-:Y:S01]  /*1430*/  VIADD R244, R133.reuse, 0x14 ;  /* 0x0000001485f47836 */ /* 0x040fe20000000000 */
[----:B------:R-:W-:Y:S01]  /*1440*/  IADD3 R145, PT, PT, R133, 0x75, RZ ;  /* 0x0000007585917810 */ /* 0x000fe20007ffe0ff */
[--C-:B------:R-:W-:Y:S01]  /*1450*/  @!P1 IMAD.IADD R240, R240, 0x1, -R3.reuse ;  /* 0x00000001f0f09824 */ /* 0x100fe200078e0a03 */
[----:B------:R-:W-:Y:S01]  /*1460*/  ISETP.GT.U32.AND P1, PT, R3, R138, PT ;  /* 0x0000008a0300720c */ /* 0x000fe20003f24070 */
[----:B------:R-:W-:Y:S01]  /*1470*/  @!P3 IMAD.IADD R241, R241, 0x1, -R3 ;  /* 0x00000001f1f1b824 */ /* 0x000fe200078e0a03 */
[----:B------:R-:W-:Y:S01]  /*1480*/  ISETP.GT.U32.AND P3, PT, R3, R139, PT ;  /* 0x0000008b0300720c */ /* 0x000fe20003f64070 */
[----:B------:R-:W-:Y:S01]  /*1490*/  @!P0 IMAD.IADD R123, R123, 0x1, -R0 ;  /* 0x000000017b7b8824 */ /* 0x000fe200078e0a00 */
[----:B------:R-:W-:Y:S01]  /*14a0*/  ISETP.GT.U32.AND P0, PT, R3, R141, PT ;  /* 0x0000008d0300720c */ /* 0x000fe20003f04070 */
[----:B------:R-:W-:Y:S01]  /*14b0*/  IMAD.HI.U32 R4, R2, R115, RZ ;  /* 0x0000007302047227 */ /* 0x000fe200078e00ff */
[----:B------:R-:W-:-:S02]  /*14c0*/  IABS R113, R244 ;  /* 0x000000f400717213 */ /* 0x000fc40000000000 */
[C---:B------:R-:W-:Y:S01]  /*14d0*/  IADD3 R130, PT, PT, R133.reuse, 0x79, RZ ;  /* 0x0000007985827810 */ /* 0x040fe20007ffe0ff */
[C---:B------:R-:W-:Y:S01]  /*14e0*/  VIADD R245, R133.reuse, 0x13 ;  /* 0x0000001385f57836 */ /* 0x040fe20000000000 */
[----:B------:R-:W-:Y:S01]  /*14f0*/  IADD3 R128, PT, PT, R133, 0x7b, RZ ;  /* 0x0000007b85807810 */ /* 0x000fe20007ffe0ff */
[----:B------:R-:W-:Y:S01]  /*1500*/  IMAD.MOV R4, RZ, RZ, -R4 ;  /* 0x000000ffff047224 */ /* 0x000fe200078e0a04 */
[----:B------:R-:W-:Y:S01]  /*1510*/  SHF.R.U32.HI R5, RZ, 0x5, R6 ;  /* 0x00000005ff057819 */ /* 0x000fe20000011606 */
[----:B------:R-:W-:Y:S01]  /*1520*/  @!P6 IMAD.IADD R140, R140, 0x1, -R3 ;  /* 0x000000018c8ce824 */ /* 0x000fe200078e0a03 */
[----:B------:R-:W-:Y:S01]  /*1530*/  IABS R114, R245 ;  /* 0x000000f500727213 */ /* 0x000fe20000000000 */
[C---:B------:R-:W-:Y:S01]  /*1540*/  IMAD R118, R3.reuse, R9, R118 ;  /* 0x0000000903767224 */ /* 0x040fe200078e0276 */
[C---:B------:R-:W-:Y:S01]  /*1550*/  ISETP.GT.U32.AND P6, PT, R3.reuse, R135, PT ;  /* 0x000000870300720c */ /* 0x040fe20003fc4070 */
[C---:B------:R-:W-:Y:S01]  /*1560*/  IMAD R115, R3.reuse, R4, R115 ;  /* 0x0000000403737224 */ /* 0x040fe200078e0273 */
[-C--:B------:R-:W-:Y:S01]  /*1570*/  @!P1 IADD3 R138, PT, PT, R138, -R3.reuse, RZ ;  /* 0x800000038a8a9210 */ /* 0x080fe20007ffe0ff */
[----:B------:R-:W-:Y:S01]  /*1580*/  IMAD R121, R3, R12, R121 ;  /* 0x0000000c03797224 */ /* 0x000fe200078e0279 */
[----:B------:R-:W-:Y:S01]  /*1590*/  @!P0 IADD3 R141, PT, PT, R141, -R3, RZ ;  /* 0x800000038d8d8210 */ /* 0x000fe20007ffe0ff */
[C---:B------:R-:W-:Y:S01]  /*15a0*/  IMAD.HI.U32 R9, R2.reuse, R116, RZ ;  /* 0x0000007402097227 */ /* 0x040fe200078e00ff */
[C---:B------:R-:W-:Y:S01]  /*15b0*/  ISETP.GT.U32.AND P1, PT, R3.reuse, R240, PT ;  /* 0x000000f00300720c */ /* 0x040fe20003f24070 */
[----:B------:R-:W-:Y:S01]  /*15c0*/  STL [R1+0xb3c], R245 ;  /* 0x000b3cf501007387 */ /* 0x000fe20000100800 */
[C---:B------:R-:W-:Y:S01]  /*15d0*/  ISETP.GT.U32.AND P0, PT, R3.reuse, R121, PT ;  /* 0x000000790300720c */ /* 0x040fe20003f04070 */
[----:B------:R-:W-:Y:S01]  /*15e0*/  IMAD.HI.U32 R4, R2, R113, RZ ;  /* 0x0000007102047227 */ /* 0x000fe200078e00ff */
[----:B------:R-:W-:Y:S01]  /*15f0*/  IABS R66, R195 ;  /* 0x000000c300427213 */ /* 0x000fe20000000000 */
[----:B------:R-:W-:Y:S01]  /*1600*/  STL [R1+0xb38], R244 ;  /* 0x000b38f401007387 */ /* 0x000fe20000100800 */
[----:B------:R-:W-:Y:S01]  /*1610*/  IABS R62, R191 ;  /* 0x000000bf003e7213 */ /* 0x000fe20000000000 */
[--C-:B------:R-:W-:Y:S01]  /*1620*/  @!P5 IMAD.IADD R252, R252, 0x1, -R3.reuse ;  /* 0x00000001fcfcd824 */ /* 0x100fe200078e0a03 */
[C---:B------:R-:W-:Y:S01]  /*1630*/  ISETP.GT.U32.AND P5, PT, R3.reuse, R140, PT ;  /* 0x0000008c0300720c */ /* 0x040fe20003fa4070 */
[----:B------:R-:W-:Y:S01]  /*1640*/  @!P2 IMAD.IADD R136, R136, 0x1, -R3 ;  /* 0x000000018888a824 */ /* 0x000fe200078e0a03 */
[----:B------:R-:W-:Y:S01]  /*1650*/  ISETP.GT.U32.AND P2, PT, R3, R142, PT ;  /* 0x0000008e0300720c */ /* 0x000fe20003f44070 */
[----:B------:R-:W-:Y:S01]  /*1660*/  VIADD R239, R133, 0x17 ;  /* 0x0000001785ef7836 */ /* 0x000fe20000000000 */
[----:B------:R-:W-:Y:S01]  /*1670*/  @!P6 IADD3 R135, PT, PT, R135, -R3, RZ ;  /* 0x800000038787e210 */ /* 0x000fe20007ffe0ff */
[----:B------:R-:W-:Y:S01]  /*1680*/  IMAD.MOV R11, RZ, RZ, -R9 ;  /* 0x000000ffff0b7224 */ /* 0x000fe200078e0a09 */
[C---:B------:R-:W-:Y:S01]  /*1690*/  ISETP.GT.U32.AND P6, PT, R3.reuse, R252, PT ;  /* 0x000000fc0300720c */ /* 0x040fe20003fc4070 */
[----:B------:R-:W-:Y:S01]  /*16a0*/  IMAD R117, R3, R10, R117 ;  /* 0x0000000a03757224 */ /* 0x000fe200078e0275 */
[----:B------:R-:W-:Y:S01]  /*16b0*/  IADD3 R10, PT, PT, -R4, RZ, RZ ;  /* 0x000000ff040a7210 */ /* 0x000fe20007ffe1ff */
[----:B------:R-:W-:Y:S01]  /*16c0*/  VIADD R242, R133, 0x16 ;  /* 0x0000001685f27836 */ /* 0x000fe20000000000 */
[----:B------:R-:W-:Y:S01]  /*16d0*/  IABS R110, R239 ;  /* 0x000000ef006e7213 */ /* 0x000fe20000000000 */
[--C-:B------:R-:W-:Y:S01]  /*16e0*/  @!P4 IMAD.IADD R137, R137, 0x1, -R3.reuse ;  /* 0x000000018989c824 */ /* 0x100fe200078e0a03 */
[----:B------:R-:W-:Y:S01]  /*16f0*/  ISETP.GT.U32.AND P4, PT, R3, R143, PT ;  /* 0x0000008f0300720c */ /* 0x000fe20003f84070 */
[----:B------:R-:W-:Y:S01]  /*1700*/  @!P3 IMAD.IADD R139, R139, 0x1, -R3 ;  /* 0x000000018b8bb824 */ /* 0x000fe200078e0a03 */
[----:B------:R-:W-:Y:S01]  /*1710*/  ISETP.GT.U32.AND P3, PT, R3, R241, PT ;  /* 0x000000f10300720c */ /* 0x000fe20003f64070 */
[C---:B------:R-:W-:Y:S01]  /*1720*/  IMAD.HI.U32 R9, R2.reuse, R114, RZ ;  /* 0x0000007202097227 */ /* 0x040fe200078e00ff */
[----:B------:R-:W-:Y:S01]  /*1730*/  IABS R111, R242 ;  /* 0x000000f2006f7213 */ /* 0x000fe20000000000 */
[----:B------:R-:W-:Y:S01]  /*1740*/  STL [R1+0xb34], R243 ;  /* 0x000b34f301007387 */ /* 0x000fe20000100800 */
[----:B------:R-:W-:Y:S01]  /*1750*/  IABS R56, R185 ;  /* 0x000000b900387213 */ /* 0x000fe20000000000 */
[C---:B------:R-:W-:Y:S01]  /*1760*/  IMAD.HI.U32 R4, R2.reuse, R112, RZ ;  /* 0x0000007002047227 */ /* 0x040fe200078e00ff */
[----:B------:R-:W-:Y:S01]  /*1770*/  IABS R52, R181 ;  /* 0x000000b500347213 */ /* 0x000fe20000000000 */
[----:B------:R-:W-:Y:S01]  /*1780*/  STL [R1+0xb30], R242 ;  /* 0x000b30f201007387 */ /* 0x000fe20000100800 */
[----:B------:R-:W-:Y:S01]  /*1790*/  IABS R46, R175 ;  /* 0x000000af002e7213 */ /* 0x000fe20000000000 */
[----:B------:R-:W-:Y:S01]  /*17a0*/  IMAD.MOV R9, RZ, RZ, -R9 ;  /* 0x000000ffff097224 */ /* 0x000fe200078e0a09 */
[----:B------:R-:W-:Y:S01]  /*17b0*/  IABS R42, R171 ;  /* 0x000000ab002a7213 */ /* 0x000fe20000000000 */
[----:B------:R-:W-:Y:S01]  /*17c0*/  VIADD R238, R133, 0x18 ;  /* 0x0000001885ee7836 */ /* 0x000fe20000000000 */
[----:B------:R-:W-:Y:S01]  /*17d0*/  STL [R1+0xb2c], R239 ;  /* 0x000b2cef01007387 */ /* 0x000fe20000100800 */
[----:B------:R-:W-:Y:S01]  /*17e0*/  IMAD R113, R3, R10, R113 ;  /* 0x0000000a03717224 */ /* 0x000fe200078e0271 */
[----:B------:R-:W-:Y:S01]  /*17f0*/  @!P3 IADD3 R241, PT, PT, R241, -R3, RZ ;  /* 0x80000003f1f1b210 */ /* 0x000fe20007ffe0ff */
[----:B------:R-:W-:Y:S01]  /*1800*/  IMAD.MOV R10, RZ, RZ, -R4 ;  /* 0x000000ffff0a7224 */ /* 0x000fe200078e0a04 */
[----:B------:R-:W-:Y:S01]  /*1810*/  IABS R109, R238 ;  /* 0x000000ee006d7213 */ /* 0x000fe20000000000 */
[----:B------:R-:W-:Y:S01]  /*1820*/  VIADD R237, R133, 0x19 ;  /* 0x0000001985ed7836 */ /* 0x000fe20000000000 */
[----:B------:R-:W-:Y:S01]  /*1830*/  ISETP.GT.U32.AND P3, PT, R3, R117, PT ;  /* 0x000000750300720c */ /* 0x000fe20003f64070 */
[----:B------:R-:W-:Y:S01]  /*1840*/  IMAD.HI.U32 R4, R2, R110, RZ ;  /* 0x0000006e02047227 */ /* 0x000fe200078e00ff */
[----:B------:R-:W-:Y:S01]  /*1850*/  STL [R1+0xb28], R238 ;  /* 0x000b28ee01007387 */ /* 0x000fe20000100800 */
[----:B------:R-:W-:-:S02]  /*1860*/  IABS R36, R165 ;  /* 0x000000a500247213 */ /* 0x000fc40000000000 */
[C---:B------:R-:W-:Y:S01]  /*1870*/  IMAD R114, R3.reuse, R9, R114 ;  /* 0x0000000903727224 */ /* 0x040fe200078e0272 */
[----:B------:R-:W-:Y:S01]  /*1880*/  IABS R108, R237 ;  /* 0x000000ed006c7213 */ /* 0x000fe20000000000 */
[----:B------:R-:W-:Y:S01]  /*1890*/  IMAD.HI.U32 R9, R2, R111, RZ ;  /* 0x0000006f02097227 */ /* 0x000fe200078e00ff */
[----:B------:R-:W-:Y:S01]  /*18a0*/  STL [R1+0xb24], R237 ;  /* 0x000b24ed01007387 */ /* 0x000fe20000100800 */
[----:B------:R-:W-:Y:S02]  /*18b0*/  IABS R32, R161 ;  /* 0x000000a100207213 */ /* 0x000fe40000000000 */
[--C-:B------:R-:W-:Y:S01]  /*18c0*/  @!P5 IMAD.IADD R140, R140, 0x1, -R3.reuse ;  /* 0x000000018c8cd824 */ /* 0x100fe200078e0a03 */
[C---:B------:R-:W-:Y:S01]  /*18d0*/  ISETP.GT.U32.AND P5, PT, R3.reuse, R122, PT ;  /* 0x0000007a0300720c */ /* 0x040fe20003fa4070 */
[--C-:B------:R-:W-:Y:S01]  /*18e0*/  @!P2 IMAD.IADD R142, R142, 0x1, -R3.reuse ;  /* 0x000000018e8ea824 */ /* 0x100fe200078e0a03 */
[----:B------:R-:W-:Y:S01]  /*18f0*/  ISETP.GT.U32.AND P2, PT, R3, R120, PT ;  /* 0x000000780300720c */ /* 0x000fe20003f44070 */
[----:B------:R-:W-:Y:S01]  /*1900*/  IMAD.MOV R4, RZ, RZ, -R4 ;  /* 0x000000ffff047224 */ /* 0x000fe200078e0a04 */
[----:B------:R-:W-:Y:S01]  /*1910*/  IADD3 R12, PT, PT, -R9, RZ, RZ ;  /* 0x000000ff090c7210 */ /* 0x000fe20007ffe1ff */
[----:B------:R-:W-:Y:S01]  /*1920*/  VIADD R236, R133, 0x1a ;  /* 0x0000001a85ec7836 */ /* 0x000fe20000000000 */
[----:B------:R-:W-:Y:S01]  /*1930*/  IABS R26, R155 ;  /* 0x0000009b001a7213 */ /* 0x000fe20000000000 */
[--C-:B------:R-:W-:Y:S01]  /*1940*/  @!P4 IMAD.IADD R143, R143, 0x1, -R3.reuse ;  /* 0x000000018f8fc824 */ /* 0x100fe200078e0a03 */
[C---:B------:R-:W-:Y:S01]  /*1950*/  ISETP.GT.U32.AND P4, PT, R3.reuse, R119, PT ;  /* 0x000000770300720c */ /* 0x040fe20003f84070 */
[--C-:B------:R-:W-:Y:S01]  /*1960*/  @!P1 IMAD.IADD R240, R240, 0x1, -R3.reuse ;  /* 0x00000001f0f09824 */ /* 0x100fe200078e0a03 */
[----:B------:R-:W-:Y:S01]  /*1970*/  ISETP.GT.U32.AND P1, PT, R3, R118, PT ;  /* 0x000000760300720c */ /* 0x000fe20003f24070 */
[----:B------:R-:W-:Y:S01]  /*1980*/  @!P0 IMAD.IADD R121, R121, 0x1, -R3 ;  /* 0x0000000179798824 */ /* 0x000fe200078e0a03 */
[C---:B------:R-:W-:Y:S01]  /*1990*/  ISETP.GT.U32.AND P0, PT, R3.reuse, R114, PT ;  /* 0x000000720300720c */ /* 0x040fe20003f04070 */
[----:B------:R-:W-:Y:S01]  /*19a0*/  IMAD.HI.U32 R9, R2, R109, RZ ;  /* 0x0000006d02097227 */ /* 0x000fe200078e00ff */
[----:B------:R-:W-:Y:S01]  /*19b0*/  IABS R107, R236 ;  /* 0x000000ec006b7213 */ /* 0x000fe20000000000 */
[----:B------:R-:W-:Y:S01]  /*19c0*/  STL [R1+0xb20], R236 ;  /* 0x000b20ec01007387 */ /* 0x000fe20000100800 */
[----:B------:R-:W-:Y:S01]  /*19d0*/  @!P2 IADD3 R120, PT, PT, R120, -R3, RZ ;  /* 0x800000037878a210 */ /* 0x000fe20007ffe0ff */
[C---:B------:R-:W-:Y:S01]  /*19e0*/  IMAD R110, R3.reuse, R4, R110 ;  /* 0x00000004036e7224 */ /* 0x040fe200078e026e */
[----:B------:R-:W-:Y:S01]  /*19f0*/  ISETP.GT.U32.AND P2, PT, R3, R113, PT ;  /* 0x000000710300720c */ /* 0x000fe20003f44070 */
[----:B------:R-:W-:Y:S01]  /*1a00*/  IMAD.HI.U32 R4, R2, R108, RZ ;  /* 0x0000006c02047227 */ /* 0x000fe200078e00ff */
[----:B------:R-:W-:Y:S01]  /*1a10*/  STL [R1+0xb1c], R235 ;  /* 0x000b1ceb01007387 */ /* 0x000fe20000100800 */
[----:B------:R-:W-:-:S02]  /*1a20*/  IABS R22, R151 ;  /* 0x0000009700167213 */ /* 0x000fc40000000000 */
[----:B------:R-:W-:Y:S01]  /*1a30*/  VIADD R234, R133, 0x1c ;  /* 0x0000001c85ea7836 */ /* 0x000fe20000000000 */
[----:B------:R-:W-:Y:S01]  /*1a40*/  IABS R16, R145 ;  /* 0x0000009100107213 */ /* 0x000fe20000000000 */
[C---:B------:R-:W-:Y:S02]  /*1a50*/  IMAD R112, R3.reuse, R10, R112 ;  /* 0x0000000a03707224 */ /* 0x040fe400078e0270 */
[----:B------:R-:W-:Y:S01]  /*1a60*/  IMAD.MOV R10, RZ, RZ, -R9 ;  /* 0x000000ffff0a7224 */ /* 0x000fe200078e0a09 */
[----:B------:R-:W-:Y:S01]  /*1a70*/  IABS R105, R234 ;  /* 0x000000ea00697213 */ /* 0x000fe20000000000 */
[----:B------:R-:W-:Y:S01]  /*1a80*/  IMAD R116, R3, R11, R116 ;  /* 0x0000000b03747224 */ /* 0x000fe200078e0274 */
[----:B------:R-:W-:Y:S01]  /*1a90*/  STL [R1+0xb18], R234 ;  /* 0x000b18ea01007387 */ /* 0x000fe20000100800 */
[----:B------:R-:W-:Y:S02]  /*1aa0*/  IMAD.MOV R9, RZ, RZ, -R4 ;  /* 0x000000ffff097224 */ /* 0x000fe400078e0a04 */
[----:B------:R-:W-:-:S04]  /*1ab0*/  IMAD.HI.U32 R4, R2, R107, RZ ;  /* 0x0000006b02047227 */ /* 0x000fc800078e00ff */
[C---:B------:R-:W-:Y:S02]  /*1ac0*/  IMAD R111, R3.reuse, R12, R111 ;  /* 0x0000000c036f7224 */ /* 0x040fe400078e026f */
[--C-:B------:R-:W-:Y:S01]  /*1ad0*/  @!P5 IMAD.IADD R122, R122, 0x1, -R3.reuse ;  /* 0x000000017a7ad824 */ /* 0x100fe200078e0a03 */
[C---:B------:R-:W-:Y:S01]  /*1ae0*/  ISETP.GT.U32.AND P5, PT, R3.reuse, R115, PT ;  /* 0x000000730300720c */ /* 0x040fe20003fa4070 */
[----:B------:R-:W-:Y:S01]  /*1af0*/  @!P6 IMAD.IADD R252, R252, 0x1, -R3 ;  /* 0x00000001fcfce824 */ /* 0x000fe200078e0a03 */
[C---:B------:R-:W-:Y:S01]  /*1b00*/  ISETP.GT.U32.AND P6, PT, R3.reuse, R116, PT ;  /* 0x000000740300720c */ /* 0x040fe20003fc4070 */
[----:B------:R-:W-:Y:S01]  /*1b10*/  IMAD R109, R3, R10, R109 ;  /* 0x0000000a036d7224 */ /* 0x000fe200078e026d */
[----:B------:R-:W-:Y:S01]  /*1b20*/  IADD3 R10, PT, PT, -R4, RZ, RZ ;  /* 0x000000ff040a7210 */ /* 0x000fe20007ffe1ff */
[----:B------:R-:W-:Y:S02]  /*1b30*/  VIADD R232, R133, 0x1e ;  /* 0x0000001e85e87836 */ /* 0x000fe40000000000 */
[----:B------:R-:W-:-:S03]  /*1b40*/  IMAD.HI.U32 R4, R2, R105, RZ ;  /* 0x0000006902047227 */ /* 0x000fc600078e00ff */
[----:B------:R-:W-:Y:S01]  /*1b50*/  IABS R103, R232 ;  /* 0x000000e800677213 */ /* 0x000fe20000000000 */
[--C-:B------:R-:W-:Y:S01]  /*1b60*/  @!P4 IMAD.IADD R119, R119, 0x1, -R3.reuse ;  /* 0x000000017777c824 */ /* 0x100fe200078e0a03 */
[C---:B------:R-:W-:Y:S01]  /*1b70*/  ISETP.GT.U32.AND P4, PT, R3.reuse, R112, PT ;  /* 0x000000700300720c */ /* 0x040fe20003f84070 */
[--C-:B------:R-:W-:Y:S01]  /*1b80*/  @!P1 IMAD.IADD R118, R118, 0x1, -R3.reuse ;  /* 0x0000000176769824 */ /* 0x100fe200078e0a03 */
[----:B------:R-:W-:Y:S01]  /*1b90*/  ISETP.GT.U32.AND P1, PT, R3, R111, PT ;  /* 0x0000006f0300720c */ /* 0x000fe20003f24070 */
        /* <DEDUP_REMOVED lines=8> */
[C---:B------:R-:W-:Y:S01]  /*1c20*/  IMAD R108, R3.reuse, R9, R108 ;  /* 0x00000009036c7224 */ /* 0x040fe200078e026c */
[----:B------:R-:W-:Y:S01]  /*1c30*/  IABS R104, R233 ;  /* 0x000000e900687213 */ /* 0x000fe20000000000 */
[C---:B------:R-:W-:Y:S01]  /*1c40*/  IMAD R105, R3.reuse, R4, R105 ;  /* 0x0000000403697224 */ /* 0x040fe200078e0269 */
[----:B------:R-:W-:Y:S01]  /*1c50*/  @!P4 IADD3 R112, PT, PT, R112, -R3, RZ ;  /* 0x800000037070c210 */ /* 0x000fe20007ffe0ff */
[C---:B------:R-:W-:Y:S01]  /*1c60*/  IMAD.HI.U32 R9, R2.reuse, R106, RZ ;  /* 0x0000006a02097227 */ /* 0x040fe200078e00ff */
[----:B------:R-:W-:Y:S01]  /*1c70*/  ISETP.GT.U32.AND P4, PT, R3, R118, PT ;  /* 0x000000760300720c */ /* 0x000fe20003f84070 */
[----:B------:R-:W-:Y:S02]  /*1c80*/  STL [R1+0xb14], R233 ;  /* 0x000b14e901007387 */ /* 0x000fe40000100800 */
[----:B------:R-:W-:-:S02]  /*1c90*/  IMAD.HI.U32 R4, R2, R103, RZ ;  /* 0x0000006702047227 */ /* 0x000fc400078e00ff */
[----:B------:R-:W-:Y:S02]  /*1ca0*/  STL [R1+0xb10], R232 ;  /* 0x000b10e801007387 */ /* 0x000fe40000100800 */
[--C-:B------:R-:W-:Y:S01]  /*1cb0*/  @!P5 IMAD.IADD R115, R115, 0x1, -R3.reuse ;  /* 0x000000017373d824 */ /* 0x100fe200078e0a03 */
[----:B------:R-:W-:Y:S01]  /*1cc0*/  ISETP.GT.U32.AND P5, PT, R3, R121, PT ;  /* 0x000000790300720c */ /* 0x000fe20003fa4070 */
[----:B------:R-:W-:Y:S01]  /*1cd0*/  @!P2 IMAD.IADD R113, R113, 0x1, -R3 ;  /* 0x000000017171a824 */ /* 0x000fe200078e0a03 */
[----:B------:R-:W-:Y:S01]  /*1ce0*/  ISETP.GT.U32.AND P2, PT, R3, R119, PT ;  /* 0x000000770300720c */ /* 0x000fe20003f44070 */
[----:B------:R-:W-:Y:S01]  /*1cf0*/  VIADD R229, R133, 0x21 ;  /* 0x0000002185e57836 */ /* 0x000fe20000000000 */
[----:B------:R-:W-:Y:S01]  /*1d00*/  STL [R1+0xb0c], R231 ;  /* 0x000b0ce701007387 */ /* 0x000fe20000100800 */
[----:B------:R-:W-:Y:S02]  /*1d10*/  IMAD.MOV R11, RZ, RZ, -R9 ;  /* 0x000000ffff0b7224 */ /* 0x000fe400078e0a09 */
[----:B------:R-:W-:Y:S01]  /*1d20*/  IMAD R107, R3, R10, R107 ;  /* 0x0000000a036b7224 */ /* 0x000fe200078e026b */
[----:B------:R-:W-:Y:S01]  /*1d30*/  IADD3 R10, PT, PT, -R4, RZ, RZ ;  /* 0x000000ff040a7210 */ /* 0x000fe20007ffe1ff */
[----:B------:R-:W-:Y:S01]  /*1d40*/  VIADD R230, R133, 0x20 ;  /* 0x0000002085e67836 */ /* 0x000fe20000000000 */
[----:B------:R-:W-:Y:S01]  /*1d50*/  IABS R100, R229 ;  /* 0x000000e500647213 */ /* 0x000fe20000000000 */
[----:B------:R-:W-:-:S02]  /*1d60*/  IMAD.HI.U32 R9, R2, R104, RZ ;  /* 0x0000006802097227 */ /* 0x000fc400078e00ff */
[----:B------:R-:W-:Y:S01]  /*1d70*/  @!P5 IADD3 R121, PT, PT, R121, -R3, RZ ;  /* 0x800000037979d210 */ /* 0x000fe20007ffe0ff */
[----:B------:R-:W-:Y:S01]  /*1d80*/  STL [R1+0xb08], R230 ;  /* 0x000b08e601007387 */ /* 0x000fe20000100800 */
[--C-:B------:R-:W-:Y:S01]  /*1d90*/  @!P1 IMAD.IADD R111, R111, 0x1, -R3.reuse ;  /* 0x000000016f6f9824 */ /* 0x100fe200078e0a03 */
[C---:B------:R-:W-:Y:S01]  /*1da0*/  ISETP.GT.U32.AND P1, PT, R3.reuse, R117, PT ;  /* 0x000000750300720c */ /* 0x040fe20003f24070 */
[--C-:B------:R-:W-:Y:S01]  /*1db0*/  @!P3 IMAD.IADD R110, R110, 0x1, -R3.reuse ;  /* 0x000000016e6eb824 */ /* 0x100fe200078e0a03 */
[C---:B------:R-:W-:Y:S01]  /*1dc0*/  ISETP.GT.U32.AND P3, PT, R3.reuse, R116, PT ;  /* 0x000000740300720c */ /* 0x040fe20003f64070 */
[----:B------:R-:W-:Y:S01]  /*1dd0*/  @!P0 IMAD.IADD R120, R120, 0x1, -R3 ;  /* 0x0000000178788824 */ /* 0x000fe200078e0a03 */
[C---:B------:R-:W-:Y:S01]  /*1de0*/  ISETP.GT.U32.AND P0, PT, R3.reuse, R114, PT ;  /* 0x000000720300720c */ /* 0x040fe20003f04070 */
[----:B------:R-:W-:Y:S01]  /*1df0*/  IMAD.HI.U32 R4, R2, R102, RZ ;  /* 0x0000006602047227 */ /* 0x000fe200078e00ff */
[----:B------:R-:W-:Y:S01]  /*1e00*/  IABS R101, R230 ;  /* 0x000000e600657213 */ /* 0x000fe20000000000 */
[----:B------:R-:W-:Y:S01]  /*1e10*/  STL [R1+0xb04], R229 ;  /* 0x000b04e501007387 */ /* 0x000fe20000100800 */
[----:B------:R-:W-:Y:S01]  /*1e20*/  ISETP.GT.U32.AND P5, PT, R3, R115, PT ;  /* 0x000000730300720c */ /* 0x000fe20003fa4070 */
[----:B------:R-:W-:-:S02]  /*1e30*/  IMAD.MOV R9, RZ, RZ, -R9 ;  /* 0x000000ffff097224 */ /* 0x000fc400078e0a09 */
[----:B------:R-:W-:Y:S02]  /*1e40*/  VIADD R228, R133, 0x22 ;  /* 0x0000002285e47836 */ /* 0x000fe40000000000 */
[----:B------:R-:W-:Y:S01]  /*1e50*/  IMAD R103, R3, R10, R103 ;  /* 0x0000000a03677224 */ /* 0x000fe200078e0267 */
[----:B------:R-:W-:Y:S01]  /*1e60*/  @!P1 IADD3 R117, PT, PT, R117, -R3, RZ ;  /* 0x8000000375759210 */ /* 0x000fe20007ffe0ff */
[----:B------:R-:W-:Y:S01]  /*1e70*/  IMAD.MOV R10, RZ, RZ, -R4 ;  /* 0x000000ffff0a7224 */ /* 0x000fe200078e0a04 */
[----:B------:R-:W-:Y:S01]  /*1e80*/  IABS R99, R228 ;  /* 0x000000e400637213 */ /* 0x000fe20000000000 */
[----:B------:R-:W-:Y:S01]  /*1e90*/  VIADD R227, R133, 0x23 ;  /* 0x0000002385e37836 */ /* 0x000fe20000000000 */
[C---:B------:R-:W-:Y:S01]  /*1ea0*/  ISETP.GT.U32.AND P1, PT, R3.reuse, R111, PT ;  /* 0x0000006f0300720c */ /* 0x040fe20003f24070 */
[C---:B------:R-:W-:Y:S01]  /*1eb0*/  IMAD.HI.U32 R4, R2.reuse, R100, RZ ;  /* 0x0000006402047227 */ /* 0x040fe200078e00ff */
[----:B------:R-:W-:Y:S02]  /*1ec0*/  STL [R1+0xb00], R228 ;  /* 0x000b00e401007387 */ /* 0x000fe40000100800 */
[----:B------:R-:W-:Y:S01]  /*1ed0*/  IABS R98, R227 ;  /* 0x000000e300627213 */ /* 0x000fe20000000000 */
[----:B------:R-:W-:Y:S01]  /*1ee0*/  IMAD R104, R3, R9, R104 ;  /* 0x0000000903687224 */ /* 0x000fe200078e0268 */
[----:B------:R-:W-:Y:S01]  /*1ef0*/  STL [R1+0xb5c], R227 ;  /* 0x000b5ce301007387 */ /* 0x000fe20000100800 */
[----:B------:R-:W-:-:S04]  /*1f00*/  IMAD.HI.U32 R9, R2, R101, RZ ;  /* 0x0000006502097227 */ /* 0x000fc800078e00ff */
[--C-:B------:R-:W-:Y:S01]  /*1f10*/  @!P2 IMAD.IADD R119, R119, 0x1, -R3.reuse ;  /* 0x000000017777a824 */ /* 0x100fe200078e0a03 */
[----:B------:R-:W-:Y:S01]  /*1f20*/  ISETP.GT.U32.AND P2, PT, R3, R113, PT ;  /* 0x000000710300720c */ /* 0x000fe20003f44070 */
[----:B------:R-:W-:Y:S01]  /*1f30*/  IMAD.MOV R4, RZ, RZ, -R4 ;  /* 0x000000ffff047224 */ /* 0x000fe200078e0a04 */
[----:B------:R-:W-:Y:S01]  /*1f40*/  IADD3 R12, PT, PT, -R9, RZ, RZ ;  /* 0x000000ff090c7210 */ /* 0x000fe20007ffe1ff */
[----:B------:R-:W-:Y:S02]  /*1f50*/  VIADD R226, R133, 0x24 ;  /* 0x0000002485e27836 */ /* 0x000fe40000000000 */
[--C-:B------:R-:W-:Y:S01]  /*1f60*/  @!P4 IMAD.IADD R118, R118, 0x1, -R3.reuse ;  /* 0x000000017676c824 */ /* 0x100fe200078e0a03 */
[C---:B------:R-:W-:Y:S01]  /*1f70*/  ISETP.GT.U32.AND P4, PT, R3.reuse, R112, PT ;  /* 0x000000700300720c */ /* 0x040fe20003f84070 */
[--C-:B------:R-:W-:Y:S01]  /*1f80*/  @!P3 IMAD.IADD R116, R116, 0x1, -R3.reuse ;  /* 0x000000017474b824 */ /* 0x100fe200078e0a03 */
[C---:B------:R-:W-:Y:S01]  /*1f90*/  ISETP.GT.U32.AND P3, PT, R3.reuse, R109, PT ;  /* 0x0000006d0300720c */ /* 0x040fe20003f64070 */
[----:B------:R-:W-:Y:S01]  /*1fa0*/  @!P0 IMAD.IADD R114, R114, 0x1, -R3 ;  /* 0x0000000172728824 */ /* 0x000fe200078e0a03 */
[----:B------:R-:W-:Y:S01]  /*1fb0*/  ISETP.GT.U32.AND P0, PT, R3, R107, PT ;  /* 0x0000006b0300720c */ /* 0x000fe20003f04070 */
[----:B------:R-:W-:Y:S01]  /*1fc0*/  IMAD.HI.U32 R9, R2, R99, RZ ;  /* 0x0000006302097227 */ /* 0x000fe200078e00ff */
[----:B------:R-:W-:Y:S01]  /*1fd0*/  IABS R97, R226 ;  /* 0x000000e200617213 */ /* 0x000fe20000000000 */
[----:B------:R-:W-:Y:S01]  /*1fe0*/  STL [R1+0xb60], R226 ;  /* 0x000b60e201007387 */ /* 0x000fe20000100800 */
[----:B------:R-:W-:Y:S01]  /*1ff0*/  @!P2 IADD3 R113, PT, PT, R113, -R3, RZ ;  /* 0x800000037171a210 */ /* 0x000fe20007ffe0ff */
[----:B------:R-:W-:-:S02]  /*2000*/  IMAD R100, R3, R4, R100 ;  /* 0x0000000403647224 */ /* 0x000fc400078e0264 */
[C---:B------:R-:W-:Y:S01]  /*2010*/  IMAD.HI.U32 R4, R2.reuse, R98, RZ ;  /* 0x0000006202047227 */ /* 0x040fe200078e00ff */
[----:B------:R-:W-:Y:S03]  /*2020*/  STL [R1+0xb68], R225 ;  /* 0x000b68e101007387 */ /* 0x000fe60000100800 */
[----:B------:R-:W-:Y:S01]  /*2030*/  VIADD R224, R133, 0x26 ;  /* 0x0000002685e07836 */ /* 0x000fe20000000000 */
[----:B------:R-:W-:Y:S01]  /*2040*/  @!P3 IADD3 R109, PT, PT, R109, -R3, RZ ;  /* 0x800000036d6db210 */ /* 0x000fe20007ffe0ff */
[C---:B------:R-:W-:Y:S02]  /*2050*/  IMAD R102, R3.reuse, R10, R102 ;  /* 0x0000000a03667224 */ /* 0x040fe400078e0266 */
[----:B------:R-:W-:Y:S01]  /*2060*/  IMAD.MOV R10, RZ, RZ, -R9 ;  /* 0x000000ffff0a7224 */ /* 0x000fe200078e0a09 */
[----:B------:R-:W-:Y:S01]  /*2070*/  IABS R95, R224 ;  /* 0x000000e0005f7213 */ /* 0x000fe20000000000 */
[C---:B------:R-:W-:Y:S01]  /*2080*/  IMAD R106, R3.reuse, R11, R106 ;  /* 0x0000000b036a7224 */ /* 0x040fe200078e026a */
[C---:B------:R-:W-:Y:S01]  /*2090*/  ISETP.GT.U32.AND P3, PT, R3.reuse, R102, PT ;  /* 0x000000660300720c */ /* 0x040fe20003f64070 */
[----:B------:R-:W-:Y:S01]  /*20a0*/  IMAD.MOV R9, RZ, RZ, -R4 ;  /* 0x000000ffff097224 */ /* 0x000fe200078e0a04 */
[----:B------:R-:W-:Y:S01]  /*20b0*/  STL [R1+0xb6c], R224 ;  /* 0x000b6ce001007387 */ /* 0x000fe20000100800 */
[----:B------:R-:W-:Y:S01]  /*20c0*/  IMAD.HI.U32 R4, R2, R97, RZ ;  /* 0x0000006102047227 */ /* 0x000fe200078e00ff */
[----:B------:R-:W-:-:S03]  /*20d0*/  ISETP.GT.U32.AND P2, PT, R3, R106, PT ;  /* 0x0000006a0300720c */ /* 0x000fc60003f44070 */
[--C-:B------:R-:W-:Y:S01]  /*20e0*/  @!P6 IMAD.IADD R122, R122, 0x1, -R3.reuse ;  /* 0x000000017a7ae824 */ /* 0x100fe200078e0a03 */
[----:B------:R-:W-:Y:S01]  /*20f0*/  ISETP.GT.U32.AND P6, PT, R3, R110, PT ;  /* 0x0000006e0300720c */ /* 0x000fe20003fc4070 */
        /* <DEDUP_REMOVED lines=8> */
[----:B------:R-:W-:Y:S01]  /*2180*/  ISETP.GT.U32.AND P4, PT, R3, R105, PT ;  /* 0x000000690300720c */ /* 0x000fe20003f84070 */
[--C-:B------:R-:W-:Y:S01]  /*2190*/  @!P1 IMAD.IADD R111, R111, 0x1, -R3.reuse ;  /* 0x000000016f6f9824 */ /* 0x100fe200078e0a03 */
[----:B------:R-:W-:Y:S01]  /*21a0*/  ISETP.GT.U32.AND P1, PT, R3, R104, PT ;  /* 0x000000680300720c */ /* 0x000fe20003f24070 */
[----:B------:R-:W-:Y:S01]  /*21b0*/  @!P0 IMAD.IADD R107, R107, 0x1, -R3 ;  /* 0x000000016b6b8824 */ /* 0x000fe200078e0a03 */
[----:B------:R-:W-:Y:S01]  /*21c0*/  ISETP.GT.U32.AND P0, PT, R3, R100, PT ;  /* 0x000000640300720c */ /* 0x000fe20003f04070 */
[----:B------:R-:W-:Y:S02]  /*21d0*/  VIADD R223, R133, 0x27 ;  /* 0x0000002785df7836 */ /* 0x000fe40000000000 */
[----:B------:R-:W-:Y:S02]  /*21e0*/  IMAD.MOV R4, RZ, RZ, -R4 ;  /* 0x000000ffff047224 */ /* 0x000fe400078e0a04 */
[C---:B------:R-:W-:Y:S01]  /*21f0*/  IMAD R101, R3.reuse, R12, R101 ;  /* 0x0000000c03657224 */ /* 0x040fe200078e0265 */
[----:B------:R-:W-:Y:S01]  /*2200*/  IABS R94, R223 ;  /* 0x000000df005e7213 */ /* 0x000fe20000000000 */
[C---:B------:R-:W-:Y:S01]  /*2210*/  IMAD R98, R3.reuse, R9, R98 ;  /* 0x0000000903627224 */ /* 0x040fe200078e0262 */
[----:B------:R-:W-:Y:S01]  /*2220*/  STL [R1+0xb74], R223 ;  /* 0x000b74df01007387 */ /* 0x000fe20000100800 */
[----:B------:R-:W-:Y:S01]  /*2230*/  IMAD R95, R3, R4, R95 ;  /* 0x00000004035f7224 */ /* 0x000fe200078e025f */
[----:B------:R-:W-:Y:S01]  /*2240*/  @!P4 IADD3 R105, PT, PT, R105, -R3, RZ ;  /* 0x800000036969c210 */ /* 0x000fe20007ffe0ff */
[C---:B------:R-:W-:Y:S01]  /*2250*/  IMAD.HI.U32 R9, R2.reuse, R96, RZ ;  /* 0x0000006002097227 */ /* 0x040fe200078e00ff */
[----:B------:R-:W-:Y:S01]  /*2260*/  ISETP.GT.U32.AND P4, PT, R3, R98, PT ;  /* 0x000000620300720c */ /* 0x000fe20003f84070 */
[----:B------:R-:W-:Y:S02]  /*2270*/  STL [R1+0xb78], R222 ;  /* 0x000b78de01007387 */ /* 0x000fe40000100800 */
[----:B------:R-:W-:-:S02]  /*2280*/  IMAD.HI.U32 R4, R2, R93, RZ ;  /* 0x0000005d02047227 */ /* 0x000fc400078e00ff */
[----:B------:R-:W-:Y:S02]  /*2290*/  STL [R1+0xb80], R221 ;  /* 0x000b80dd01007387 */ /* 0x000fe40000100800 */
[----:B------:R-:W-:Y:S01]  /*22a0*/  IMAD R97, R3, R10, R97 ;  /* 0x0000000a03617224 */ /* 0x000fe200078e0261 */
        /* <DEDUP_REMOVED lines=8> */
[----:B------:R-:W-:Y:S01]  /*2330*/  IMAD.MOV R11, RZ, RZ, -R9 ;  /* 0x000000ffff0b7224 */ /* 0x000fe200078e0a09 */
[----:B------:R-:W-:Y:S01]  /*2340*/  IABS R90, R219 ;  /* 0x000000db005a7213 */ /* 0x000fe20000000000 */
[----:B------:R-:W-:-:S02]  /*2350*/  VIADD R220, R133, 0x2a ;  /* 0x0000002a85dc7836 */ /* 0x000fc40000000000 */
[----:B------:R-:W-:-:S03]  /*2360*/  IMAD.HI.U32 R9, R2, R94, RZ ;  /* 0x0000005e02097227 */ /* 0x000fc600078e00ff */
[----:B------:R-:W-:Y:S01]  /*2370*/  IABS R91, R220 ;  /* 0x000000dc005b7213 */ /* 0x000fe20000000000 */
[--C-:B------:R-:W-:Y:S01]  /*2380*/  @!P1 IMAD.IADD R104, R104, 0x1, -R3.reuse ;  /* 0x0000000168689824 */ /* 0x100fe200078e0a03 */
[C---:B------:R-:W-:Y:S01]  /*2390*/  ISETP.GT.U32.AND P1, PT, R3.reuse, R97, PT ;  /* 0x000000610300720c */ /* 0x040fe20003f24070 */
[--C-:B------:R-:W-:Y:S01]  /*23a0*/  @!P3 IMAD.IADD R102, R102, 0x1, -R3.reuse ;  /* 0x000000016666b824 */ /* 0x100fe200078e0a03 */
[C---:B------:R-:W-:Y:S01]  /*23b0*/  ISETP.GT.U32.AND P3, PT, R3.reuse, R108, PT ;  /* 0x0000006c0300720c */ /* 0x040fe20003f64070 */
[----:B------:R-:W-:Y:S01]  /*23c0*/  @!P0 IMAD.IADD R100, R100, 0x1, -R3 ;  /* 0x0000000164648824 */ /* 0x000fe200078e0a03 */
[----:B------:R-:W-:Y:S01]  /*23d0*/  ISETP.GT.U32.AND P0, PT, R3, R106, PT ;  /* 0x0000006a0300720c */ /* 0x000fe20003f04070 */
[----:B------:R-:W-:Y:S01]  /*23e0*/  IMAD.HI.U32 R4, R2, R92, RZ ;  /* 0x0000005c02047227 */ /* 0x000fe200078e00ff */
[----:B------:R-:W-:Y:S01]  /*23f0*/  @!P5 IADD3 R101, PT, PT, R101, -R3, RZ ;  /* 0x800000036565d210 */ /* 0x000fe20007ffe0ff */
[----:B------:R-:W-:Y:S01]  /*2400*/  STL [R1+0xb84], R220 ;  /* 0x000b84dc01007387 */ /* 0x000fe20000100800 */
[----:B------:R-:W-:Y:S01]  /*2410*/  ISETP.GT.U32.AND P5, PT, R3, R107, PT ;  /* 0x0000006b0300720c */ /* 0x000fe20003fa4070 */
[----:B------:R-:W-:-:S02]  /*2420*/  IMAD.MOV R9, RZ, RZ, -R9 ;  /* 0x000000ffff097224 */ /* 0x000fc400078e0a09 */
[----:B------:R-:W-:Y:S01]  /*2430*/  VIADD R218, R133, 0x2c ;  /* 0x0000002c85da7836 */ /* 0x000fe20000000000 */
[----:B------:R-:W-:Y:S01]  /*2440*/  STL [R1+0xb8c], R219 ;  /* 0x000b8cdb01007387 */ /* 0x000fe20000100800 */
[----:B------:R-:W-:Y:S01]  /*2450*/  IMAD R93, R3, R10, R93 ;  /* 0x0000000a035d7224 */ /* 0x000fe200078e025d */
[-C--:B------:R-:W-:Y:S01]  /*2460*/  @!P1 IADD3 R97, PT, PT, R97, -R3.reuse, RZ ;  /* 0x8000000361619210 */ /* 0x080fe20007ffe0ff */
[----:B------:R-:W-:Y:S01]  /*2470*/  IMAD.MOV R10, RZ, RZ, -R4 ;  /* 0x000000ffff0a7224 */ /* 0x000fe200078e0a04 */
[----:B------:R-:W-:Y:S01]  /*2480*/  IABS R89, R218 ;  /* 0x000000da00597213 */ /* 0x000fe20000000000 */
[----:B------:R-:W-:Y:S01]  /*2490*/  VIADD R217, R133, 0x2d ;  /* 0x0000002d85d97836 */ /* 0x000fe20000000000 */
[----:B------:R-:W-:Y:S01]  /*24a0*/  @!P0 IADD3 R106, PT, PT, R106, -R3, RZ ;  /* 0x800000036a6a8210 */ /* 0x000fe20007ffe0ff */
[----:B------:R-:W-:Y:S01]  /*24b0*/  IMAD.HI.U32 R4, R2, R90, RZ ;  /* 0x0000005a02047227 */ /* 0x000fe200078e00ff */
[C---:B------:R-:W-:Y:S01]  /*24c0*/  ISETP.GT.U32.AND P0, PT, R3.reuse, R100, PT ;  /* 0x000000640300720c */ /* 0x040fe20003f04070 */
[----:B------:R-:W-:Y:S01]  /*24d0*/  STL [R1+0xb90], R218 ;  /* 0x000b90da01007387 */ /* 0x000fe20000100800 */
[----:B------:R-:W-:Y:S01]  /*24e0*/  IABS R88, R217 ;  /* 0x000000d900587213 */ /* 0x000fe20000000000 */
[----:B------:R-:W-:-:S02]  /*24f0*/  IMAD R94, R3, R9, R94 ;  /* 0x00000009035e7224 */ /* 0x000fc400078e025e */
[C---:B------:R-:W-:Y:S01]  /*2500*/  IMAD.HI.U32 R9, R2.reuse, R91, RZ ;  /* 0x0000005b02097227 */ /* 0x040fe200078e00ff */
[----:B------:R-:W-:Y:S03]  /*2510*/  STL [R1+0xb98], R217 ;  /* 0x000b98d901007387 */ /* 0x000fe60000100800 */
[----:B------:R-:W-:Y:S01]  /*2520*/  IMAD.MOV R4, RZ, RZ, -R4 ;  /* 0x000000ffff047224 */ /* 0x000fe200078e0a04 */
[----:B------:R-:W-:Y:S01]  /*2530*/  IADD3 R12, PT, PT, -R9, RZ, RZ ;  /* 0x000000ff090c7210 */ /* 0x000fe20007ffe1ff */
[----:B------:R-:W-:Y:S02]  /*2540*/  VIADD R216, R133, 0x2e ;  /* 0x0000002e85d87836 */ /* 0x000fe40000000000 */
[--C-:B------:R-:W-:Y:S01]  /*2550*/  @!P6 IMAD.IADD R103, R103, 0x1, -R3.reuse ;  /* 0x000000016767e824 */ /* 0x100fe200078e0a03 */
[----:B------:R-:W-:Y:S01]  /*2560*/  ISETP.GT.U32.AND P6, PT, R3, R109, PT ;  /* 0x0000006d0300720c */ /* 0x000fe20003fc4070 */
[----:B------:R-:W-:Y:S01]  /*2570*/  @!P2 IMAD.IADD R99, R99, 0x1, -R3 ;  /* 0x000000016363a824 */ /* 0x000fe200078e0a03 */
[C---:B------:R-:W-:Y:S01]  /*2580*/  ISETP.GT.U32.AND P2, PT, R3.reuse, R105, PT ;  /* 0x000000690300720c */ /* 0x040fe20003f44070 */
[----:B------:R-:W-:Y:S01]  /*2590*/  IMAD.HI.U32 R9, R2, R89, RZ ;  /* 0x0000005902097227 */ /* 0x000fe200078e00ff */
[----:B------:R-:W-:Y:S01]  /*25a0*/  IABS R87, R216 ;  /* 0x000000d800577213 */ /* 0x000fe20000000000 */
[----:B------:R-:W-:Y:S01]  /*25b0*/  STL [R1+0xb9c], R216 ;  /* 0x000b9cd801007387 */ /* 0x000fe20000100800 */
[C---:B------:R-:W-:Y:S01]  /*25c0*/  ISETP.GT.U32.AND P1, PT, R3.reuse, R103, PT ;  /* 0x000000670300720c */ /* 0x040fe20003f24070 */
[----:B------:R-:W-:-:S02]  /*25d0*/  IMAD R90, R3, R4, R90 ;  /* 0x00000004035a7224 */ /* 0x000fc400078e025a */
[--C-:B------:R-:W-:Y:S01]  /*25e0*/  @!P4 IMAD.IADD R98, R98, 0x1, -R3.reuse ;  /* 0x000000016262c824 */ /* 0x100fe200078e0a03 */
[C---:B------:R-:W-:Y:S01]  /*25f0*/  ISETP.GT.U32.AND P4, PT, R3.reuse, R104, PT ;  /* 0x000000680300720c */ /* 0x040fe20003f84070 */
[----:B------:R-:W-:Y:S01]  /*2600*/  @!P3 IMAD.IADD R108, R108, 0x1, -R3 ;  /* 0x000000016c6cb824 */ /* 0x000fe200078e0a03 */
[----:B------:R-:W-:Y:S01]  /*2610*/  ISETP.GT.U32.AND P3, PT, R3, R102, PT ;  /* 0x000000660300720c */ /* 0x000fe20003f64070 */
[C---:B------:R-:W-:Y:S01]  /*2620*/  IMAD.HI.U32 R4, R2.reuse, R88, RZ ;  /* 0x0000005802047227 */ /* 0x040fe200078e00ff */
[----:B------:R-:W-:Y:S03]  /*2630*/  STL [R1+0xba4], R215 ;  /* 0x000ba4d701007387 */ /* 0x000fe60000100800 */
[----:B------:R-:W-:Y:S02]  /*2640*/  VIADD R214, R133, 0x30 ;  /* 0x0000003085d67836 */ /* 0x000fe40000000000 */
[----:B------:R-:W-:Y:S01]  /*2650*/  IMAD R92, R3, R10, R92 ;  /* 0x0000000a035c7224 */ /* 0x000fe200078e025c */
[----:B------:R-:W-:Y:S01]  /*2660*/  @!P1 IADD3 R103, PT, PT, R103, -R3, RZ ;  /* 0x8000000367679210 */ /* 0x000fe20007ffe0ff */
[----:B------:R-:W-:Y:S01]  /*2670*/  IMAD.MOV R10, RZ, RZ, -R9 ;  /* 0x000000ffff0a7224 */ /* 0x000fe200078e0a09 */
[----:B------:R-:W-:Y:S01]  /*2680*/  IABS R85, R214 ;  /* 0x000000d600557213 */ /* 0x000fe20000000000 */
[----:B------:R-:W-:Y:S01]  /*2690*/  IMAD.MOV R9, RZ, RZ, -R4 ;  /* 0x000000ffff097224 */ /* 0x000fe200078e0a04 */
[----:B------:R-:W-:Y:S01]  /*26a0*/  STL [R1+0xba0], R214 ;  /* 0x000ba0d601007387 */ /* 0x000fe20000100800 */
[----:B------:R-:W-:-:S04]  /*26b0*/  IMAD.HI.U32 R4, R2, R87, RZ ;  /* 0x0000005702047227 */ /* 0x000fc800078e00ff */
[----:B------:R-:W-:Y:S02]  /*26c0*/  VIADD R213, R133, 0x31 ;  /* 0x0000003185d57836 */ /* 0x000fe40000000000 */
[C---:B------:R-:W-:Y:S02]  /*26d0*/  IMAD R96, R3.reuse, R11, R96 ;  /* 0x0000000b03607224 */ /* 0x040fe400078e0260 */
[----:B------:R-:W-:Y:S01]  /*26e0*/  IMAD R89, R3, R10, R89 ;  /* 0x0000000a03597224 */ /* 0x000fe200078e0259 */
[----:B------:R-:W-:Y:S01]  /*26f0*/  IADD3 R10, PT, PT, -R4, RZ, RZ ;  /* 0x000000ff040a7210 */ /* 0x000fe20007ffe1ff */
[----:B------:R-:W-:Y:S01]  /*2700*/  VIADD R212, R133, 0x32 ;  /* 0x0000003285d47836 */ /* 0x000fe20000000000 */
[----:B------:R-:W-:Y:S01]  /*2710*/  STL [R1+0xb94], R213 ;  /* 0x000b94d501007387 */ /* 0x000fe20000100800 */
[--C-:B------:R-:W-:Y:S01]  /*2720*/  @!P5 IMAD.IADD R107, R107, 0x1, -R3.reuse ;  /* 0x000000016b6bd824 */ /* 0x100fe200078e0a03 */
[----:B------:R-:W-:Y:S01]  /*2730*/  ISETP.GT.U32.AND P5, PT, R3, R101, PT ;  /* 0x000000650300720c */ /* 0x000fe20003fa4070 */
[----:B------:R-:W-:Y:S01]  /*2740*/  @!P2 IMAD.IADD R105, R105, 0x1, -R3 ;  /* 0x000000016969a824 */ /* 0x000fe200078e0a03 */
[C---:B------:R-:W-:Y:S01]  /*2750*/  ISETP.GT.U32.AND P2, PT, R3.reuse, R99, PT ;  /* 0x000000630300720c */ /* 0x040fe20003f44070 */
[----:B------:R-:W-:Y:S01]  /*2760*/  IMAD.HI.U32 R4, R2, R85, RZ ;  /* 0x0000005502047227 */ /* 0x000fe200078e00ff */
[----:B------:R-:W-:Y:S01]  /*2770*/  STL [R1+0xb88], R212 ;  /* 0x000b88d401007387 */ /* 0x000fe20000100800 */
[----:B------:R-:W-:-:S02]  /*2780*/  ISETP.GT.U32.AND P1, PT, R3, R96, PT ;  /* 0x000000600300720c */ /* 0x000fc40003f24070 */
[C---:B------:R-:W-:Y:S01]  /*2790*/  VIADD R210, R133.reuse, 0x34 ;  /* 0x0000003485d27836 */ /* 0x040fe20000000000 */
[----:B------:R-:W-:Y:S01]  /*27a0*/  IABS R83, R212 ;  /* 0x000000d400537213 */ /* 0x000fe20000000000 */
[C---:B------:R-:W-:Y:S01]  /*27b0*/  VIADD R209, R133.reuse, 0x35 ;  /* 0x0000003585d17836 */ /* 0x040fe20000000000 */
[----:B------:R-:W-:Y:S01]  /*27c0*/  STL [R1+0xb7c], R211 ;  /* 0x000b7cd301007387 */ /* 0x000fe20000100800 */
[----:B------:R-:W-:Y:S01]  /*27d0*/  VIADD R208, R133, 0x36 ;  /* 0x0000003685d07836 */ /* 0x000fe20000000000 */
[----:B------:R-:W-:Y:S01]  /*27e0*/  IABS R84, R213 ;  /* 0x000000d500547213 */ /* 0x000fe20000000000 */
[--C-:B------:R-:W-:Y:S01]  /*27f0*/  @!P4 IMAD.IADD R104, R104, 0x1, -R3.reuse ;  /* 0x000000016868c824 */ /* 0x100fe200078e0a03 */
[C---:B------:R-:W-:Y:S01]  /*2800*/  ISETP.GT.U32.AND P4, PT, R3.reuse, R98, PT ;  /* 0x000000620300720c */ /* 0x040fe20003f84070 */
[--C-:B------:R-:W-:Y:S01]  /*2810*/  @!P3 IMAD.IADD R102, R102, 0x1, -R3.reuse ;  /* 0x000000016666b824 */ /* 0x100fe200078e0a03 */
[C---:B------:R-:W-:Y:S01]  /*2820*/  ISETP.GT.U32.AND P3, PT, R3.reuse, R95, PT ;  /* 0x0000005f0300720c */ /* 0x040fe20003f64070 */
[----:B------:R-:W-:Y:S01]  /*2830*/  @!P0 IMAD.IADD R100, R100, 0x1, -R3 ;  /* 0x0000000164648824 */ /* 0x000fe200078e0a03 */
[C---:B------:R-:W-:Y:S01]  /*2840*/  ISETP.GT.U32.AND P0, PT, R3.reuse, R93, PT ;  /* 0x0000005d0300720c */ /* 0x040fe20003f04070 */
[----:B------:R-:W-:Y:S01]  /*2850*/  IMAD R88, R3, R9, R88 ;  /* 0x0000000903587224 */ /* 0x000fe200078e0258 */
[----:B------:R-:W-:Y:S01]  /*2860*/  STL [R1+0xb70], R210 ;  /* 0x000b70d201007387 */ /* 0x000fe20000100800 */
[----:B------:R-:W-:Y:S01]  /*2870*/  VIADD R207, R133, 0x37 ;  /* 0x0000003785cf7836 */ /* 0x000fe20000000000 */
[----:B------:R-:W-:Y:S01]  /*2880*/  @!P2 IADD3 R99, PT, PT, R99, -R3, RZ ;  /* 0x800000036363a210 */ /* 0x000fe20007ffe0ff */
[----:B------:R-:W-:Y:S01]  /*2890*/  IMAD.HI.U32 R9, R2, R86, RZ ;  /* 0x0000005602097227 */ /* 0x000fe200078e00ff */
[----:B------:R-:W-:Y:S01]  /*28a0*/  STL [R1+0xb64], R209 ;  /* 0x000b64d101007387 */ /* 0x000fe20000100800 */
[----:B------:R-:W-:-:S02]  /*28b0*/  ISETP.GT.U32.AND P2, PT, R3, R92, PT ;  /* 0x0000005c0300720c */ /* 0x000fc40003f44070 */
[----:B------:R-:W-:Y:S01]  /*28c0*/  IMAD.MOV R4, RZ, RZ, -R4 ;  /* 0x000000ffff047224 */ /* 0x000fe200078e0a04 */
[----:B------:R-:W-:Y:S01]  /*28d0*/  STL [R1+0xb58], R208 ;  /* 0x000b58d001007387 */ /* 0x000fe20000100800 */
[C---:B------:R-:W-:Y:S01]  /*28e0*/  VIADD R206, R133.reuse, 0x38 ;  /* 0x0000003885ce7836 */ /* 0x040fe20000000000 */
[----:B------:R-:W-:Y:S01]  /*28f0*/  IABS R80, R209 ;  /* 0x000000d100507213 */ /* 0x000fe20000000000 */
[C---:B------:R-:W-:Y:S01]  /*2900*/  VIADD R204, R133.reuse, 0x3a ;  /* 0x0000003a85cc7836 */ /* 0x040fe20000000000 */
[----:B------:R-:W-:Y:S01]  /*2910*/  STL [R1+0xafc], R207 ;  /* 0x000afccf01007387 */ /* 0x000fe20000100800 */
[----:B------:R-:W-:Y:S01]  /*2920*/  VIADD R203, R133, 0x3b ;  /* 0x0000003b85cb7836 */ /* 0x000fe20000000000 */
[----:B------:R-:W-:Y:S01]  /*2930*/  @!P3 IADD3 R95, PT, PT, R95, -R3, RZ ;  /* 0x800000035f5fb210 */ /* 0x000fe20007ffe0ff */
[----:B------:R-:W-:Y:S01]  /*2940*/  IMAD.MOV R11, RZ, RZ, -R9 ;  /* 0x000000ffff0b7224 */ /* 0x000fe200078e0a09 */
[----:B------:R-:W-:Y:S01]  /*2950*/  STL [R1+0xaf8], R206 ;  /* 0x000af8ce01007387 */ /* 0x000fe20000100800 */
[C---:B------:R-:W-:Y:S01]  /*2960*/  IMAD R85, R3.reuse, R4, R85 ;  /* 0x0000000403557224 */ /* 0x040fe200078e0255 */
[----:B------:R-:W-:Y:S01]  /*2970*/  ISETP.GT.U32.AND P3, PT, R3, R88, PT ;  /* 0x000000580300720c */ /* 0x000fe20003f64070 */
[----:B------:R-:W-:Y:S01]  /*2980*/  VIADD R202, R133, 0x3c ;  /* 0x0000003c85ca7836 */ /* 0x000fe20000000000 */
[----:B------:R-:W-:Y:S01]  /*2990*/  STL [R1+0xaf4], R205 ;  /* 0x000af4cd01007387 */ /* 0x000fe20000100800 */
[----:B------:R-:W-:Y:S01]  /*29a0*/  IMAD.HI.U32 R4, R2, R83, RZ ;  /* 0x0000005302047227 */ /* 0x000fe200078e00ff */
[----:B------:R-:W-:-:S02]  /*29b0*/  IABS R81, R210 ;  /* 0x000000d200517213 */ /* 0x000fc40000000000 */
[----:B------:R-:W-:Y:S01]  /*29c0*/  STL [R1+0xaf0], R204 ;  /* 0x000af0cc01007387 */ /* 0x000fe20000100800 */
[C---:B------:R-:W-:Y:S01]  /*29d0*/  VIADD R200, R133.reuse, 0x3e ;  /* 0x0000003e85c87836 */ /* 0x040fe20000000000 */
[----:B------:R-:W-:Y:S01]  /*29e0*/  IABS R79, R208 ;  /* 0x000000d0004f7213 */ /* 0x000fe20000000000 */
[----:B------:R-:W-:Y:S01]  /*29f0*/  VIADD R199, R133, 0x3f ;  /* 0x0000003f85c77836 */ /* 0x000fe20000000000 */
[----:B------:R-:W-:Y:S01]  /*2a00*/  STL [R1+0xaec], R203 ;  /* 0x000aeccb01007387 */ /* 0x000fe20000100800 */
[C---:B------:R-:W-:Y:S01]  /*2a10*/  IMAD R91, R3.reuse, R12, R91 ;  /* 0x0000000c035b7224 */ /* 0x040fe200078e025b */
[----:B------:R-:W-:Y:S01]  /*2a20*/  IABS R78, R207 ;  /* 0x000000cf004e7213 */ /* 0x000fe20000000000 */
[----:B------:R-:W-:Y:S01]  /*2a30*/  IMAD R86, R3, R11, R86 ;  /* 0x0000000b03567224 */ /* 0x000fe200078e0256 */
[----:B------:R-:W-:Y:S01]  /*2a40*/  STL [R1+0xae8], R202 ;  /* 0x000ae8ca01007387 */ /* 0x000fe20000100800 */
[----:B------:R-:W-:Y:S01]  /*2a50*/  VIADD R198, R133, 0x40 ;  /* 0x0000004085c67836 */ /* 0x000fe20000000000 */
[----:B------:R-:W-:Y:S01]  /*2a60*/  IABS R77, R206 ;  /* 0x000000ce004d7213 */ /* 0x000fe20000000000 */
[--C-:B------:R-:W-:Y:S01]  /*2a70*/  @!P6 IMAD.IADD R109, R109, 0x1, -R3.reuse ;  /* 0x000000016d6de824 */ /* 0x100fe200078e0a03 */
[----:B------:R-:W-:Y:S01]  /*2a80*/  ISETP.GT.U32.AND P6, PT, R3, R97, PT ;  /* 0x000000610300720c */ /* 0x000fe20003fc4070 */
[----:B------:R-:W-:Y:S01]  /*2a90*/  @!P5 IMAD.IADD R101, R101, 0x1, -R3 ;  /* 0x000000016565d824 */ /* 0x000fe200078e0a03 */
[C---:B------:R-:W-:Y:S01]  /*2aa0*/  ISETP.GT.U32.AND P5, PT, R3.reuse, R94, PT ;  /* 0x0000005e0300720c */ /* 0x040fe20003fa4070 */
[----:B------:R-:W-:Y:S01]  /*2ab0*/  IMAD R87, R3, R10, R87 ;  /* 0x0000000a03577224 */ /* 0x000fe200078e0257 */
[----:B------:R-:W-:Y:S01]  /*2ac0*/  IADD3 R10, PT, PT, -R4, RZ, RZ ;  /* 0x000000ff040a7210 */ /* 0x000fe20007ffe1ff */
[----:B------:R-:W-:Y:S01]  /*2ad0*/  VIADD R197, R133, 0x41 ;  /* 0x0000004185c57836 */ /* 0x000fe20000000000 */
[----:B------:R-:W-:Y:S01]  /*2ae0*/  STL [R1+0xae4], R201 ;  /* 0x000ae4c901007387 */ /* 0x000fe20000100800 */
[----:B------:R-:W-:Y:S01]  /*2af0*/  IMAD.HI.U32 R9, R2, R84, RZ ;  /* 0x0000005402097227 */ /* 0x000fe200078e00ff */
[----:B------:R-:W-:-:S02]  /*2b00*/  IABS R75, R204 ;  /* 0x000000cc004b7213 */ /* 0x000fc40000000000 */
[----:B------:R-:W-:Y:S01]  /*2b10*/  STL [R1+0xae0], R200 ;  /* 0x000ae0c801007387 */ /* 0x000fe20000100800 */
[C---:B------:R-:W-:Y:S01]  /*2b20*/  VIADD R196, R133.reuse, 0x42 ;  /* 0x0000004285c47836 */ /* 0x040fe20000000000 */
[----:B------:R-:W-:Y:S01]  /*2b30*/  IABS R73, R202 ;  /* 0x000000ca00497213 */ /* 0x000fe20000000000 */
[----:B------:R-:W-:Y:S01]  /*2b40*/  IMAD.HI.U32 R4, R2, R82, RZ ;  /* 0x0000005202047227 */ /* 0x000fe200078e00ff */
[----:B------:R-:W-:Y:S01]  /*2b50*/  STL [R1+0xadc], R199 ;  /* 0x000adcc701007387 */ /* 0x000fe20000100800 */
[----:B------:R-:W-:Y:S02]  /*2b60*/  IABS R74, R203 ;  /* 0x000000cb004a7213 */ /* 0x000fe40000000000 */
[----:B------:R-:W-:Y:S01]  /*2b70*/  VIADD R194, R133, 0x44 ;  /* 0x0000004485c27836 */ /* 0x000fe20000000000 */
[----:B------:R-:W-:Y:S01]  /*2b80*/  STL [R1+0xad8], R198 ;  /* 0x000ad8c601007387 */ /* 0x000fe20000100800 */
[--C-:B------:R-:W-:Y:S01]  /*2b90*/  @!P4 IMAD.IADD R98, R98, 0x1, -R3.reuse ;  /* 0x000000016262c824 */ /* 0x100fe200078e0a03 */
[C---:B------:R-:W-:Y:S01]  /*2ba0*/  ISETP.GT.U32.AND P4, PT, R3.reuse, R91, PT ;  /* 0x0000005b0300720c */ /* 0x040fe20003f84070 */
[--C-:B------:R-:W-:Y:S01]  /*2bb0*/  @!P1 IMAD.IADD R96, R96, 0x1, -R3.reuse ;  /* 0x0000000160609824 */ /* 0x100fe200078e0a03 */
[----:B------:R-:W-:Y:S01]  /*2bc0*/  ISETP.GT.U32.AND P1, PT, R3, R89, PT ;  /* 0x000000590300720c */ /* 0x000fe20003f24070 */
[----:B------:R-:W-:Y:S01]  /*2bd0*/  @!P0 IMAD.IADD R93, R93, 0x1, -R3 ;  /* 0x000000015d5d8824 */ /* 0x000fe200078e0a03 */
[----:B------:R-:W-:Y:S01]  /*2be0*/  ISETP.GT.U32.AND P0, PT, R3, R86, PT ;  /* 0x000000560300720c */ /* 0x000fe20003f04070 */
[C---:B------:R-:W-:Y:S01]  /*2bf0*/  VIADD R193, R133.reuse, 0x45 ;  /* 0x0000004585c17836 */ /* 0x040fe20000000000 */
[----:B------:R-:W-:Y:S01]  /*2c00*/  STL [R1+0xad4], R197 ;  /* 0x000ad4c501007387 */ /* 0x000fe20000100800 */
[----:B------:R-:W-:Y:S01]  /*2c10*/  IMAD.MOV R9, RZ, RZ, -R9 ;  /* 0x000000ffff097224 */ /* 0x000fe200078e0a09 */
[----:B------:R-:W-:Y:S01]  /*2c20*/  IABS R70, R199 ;  /* 0x000000c700467213 */ /* 0x000fe20000000000 */
[----:B------:R-:W-:Y:S01]  /*2c30*/  VIADD R192, R133, 0x46 ;  /* 0x0000004685c07836 */ /* 0x000fe20000000000 */
[----:B------:R-:W-:Y:S01]  /*2c40*/  STL [R1+0xad0], R196 ;  /* 0x000ad0c401007387 */ /* 0x000fe20000100800 */
[----:B------:R-:W-:Y:S01]  /*2c50*/  IMAD R83, R3, R10, R83 ;  /* 0x0000000a03537224 */ /* 0x000fe200078e0253 */
[----:B------:R-:W-:Y:S01]  /*2c60*/  IABS R71, R200 ;  /* 0x000000c800477213 */ /* 0x000fe20000000000 */
[----:B------:R-:W-:Y:S01]  /*2c70*/  IMAD.MOV R10, RZ, RZ, -R4 ;  /* 0x000000ffff0a7224 */ /* 0x000fe200078e0a04 */
[----:B------:R-:W-:Y:S01]  /*2c80*/  STL [R1+0xacc], R195 ;  /* 0x000accc301007387 */ /* 0x000fe20000100800 */
[----:B------:R-:W-:Y:S01]  /*2c90*/  VIADD R190, R133, 0x48 ;  /* 0x0000004885be7836 */ /* 0x000fe20000000000 */
[----:B------:R-:W-:Y:S01]  /*2ca0*/  @!P4 IADD3 R91, PT, PT, R91, -R3, RZ ;  /* 0x800000035b5bc210 */ /* 0x000fe20007ffe0ff */
[----:B------:R-:W-:Y:S01]  /*2cb0*/  IMAD.HI.U32 R4, R2, R80, RZ ;  /* 0x0000005002047227 */ /* 0x000fe200078e00ff */
[----:B------:R-:W-:Y:S01]  /*2cc0*/  STL [R1+0xac8], R194 ;  /* 0x000ac8c201007387 */ /* 0x000fe20000100800 */
[----:B------:R-:W-:-:S02]  /*2cd0*/  IABS R69, R198 ;  /* 0x000000c600457213 */ /* 0x000fc40000000000 */
[----:B------:R-:W-:Y:S01]  /*2ce0*/  VIADD R189, R133, 0x49 ;  /* 0x0000004985bd7836 */ /* 0x000fe20000000000 */
[----:B------:R-:W-:Y:S01]  /*2cf0*/  STL [R1+0xac4], R193 ;  /* 0x000ac4c101007387 */ /* 0x000fe20000100800 */
[----:B------:R-:W-:Y:S01]  /*2d00*/  IMAD R84, R3, R9, R84 ;  /* 0x0000000903547224 */ /* 0x000fe200078e0254 */
[----:B------:R-:W-:Y:S01]  /*2d10*/  IABS R68, R197 ;  /* 0x000000c500447213 */ /* 0x000fe20000000000 */
[----:B------:R-:W-:Y:S01]  /*2d20*/  VIADD R188, R133, 0x4a ;  /* 0x0000004a85bc7836 */ /* 0x000fe20000000000 */
[----:B------:R-:W-:Y:S01]  /*2d30*/  STL [R1+0xac0], R192 ;  /* 0x000ac0c001007387 */ /* 0x000fe20000100800 */
[----:B------:R-:W-:Y:S01]  /*2d40*/  IMAD.HI.U32 R9, R2, R81, RZ ;  /* 0x0000005102097227 */ /* 0x000fe200078e00ff */
[----:B------:R-:W-:Y:S02]  /*2d50*/  ISETP.GT.U32.AND P4, PT, R3, R84, PT ;  /* 0x000000540300720c */ /* 0x000fe40003f84070 */
[----:B------:R-:W-:Y:S01]  /*2d60*/  STL [R1+0xabc], R191 ;  /* 0x000abcbf01007387 */ /* 0x000fe20000100800 */
[----:B------:R-:W-:Y:S01]  /*2d70*/  VIADD R187, R133, 0x4b ;  /* 0x0000004b85bb7836 */ /* 0x000fe20000000000 */
[----:B------:R-:W-:Y:S01]  /*2d80*/  IADD3 R12, PT, PT, -R9, RZ, RZ ;  /* 0x000000ff090c7210 */ /* 0x000fe20007ffe1ff */
[C---:B------:R-:W-:Y:S01]  /*2d90*/  VIADD R186, R133.reuse, 0x4c ;  /* 0x0000004c85ba7836 */ /* 0x040fe20000000000 */
[----:B------:R-:W-:Y:S01]  /*2da0*/  STL [R1+0xab8], R190 ;  /* 0x000ab8be01007387 */ /* 0x000fe20000100800 */
[----:B------:R-:W-:Y:S01]  /*2db0*/  IMAD.MOV R4, RZ, RZ, -R4 ;  /* 0x000000ffff047224 */ /* 0x000fe200078e0a04 */
[----:B------:R-:W-:Y:S01]  /*2dc0*/  IABS R67, R196 ;  /* 0x000000c400437213 */ /* 0x000fe20000000000 */
[----:B------:R-:W-:Y:S01]  /*2dd0*/  VIADD R184, R133, 0x4e ;  /* 0x0000004e85b87836 */ /* 0x000fe20000000000 */
[----:B------:R-:W-:Y:S01]  /*2de0*/  STL [R1+0xab4], R189 ;  /* 0x000ab4bd01007387 */ /* 0x000fe20000100800 */
[--C-:B------:R-:W-:Y:S01]  /*2df0*/  @!P6 IMAD.IADD R97, R97, 0x1, -R3.reuse ;  /* 0x000000016161e824 */ /* 0x100fe200078e0a03 */
[C---:B------:R-:W-:Y:S01]  /*2e00*/  ISETP.GT.U32.AND P6, PT, R3.reuse, R90, PT ;  /* 0x0000005a0300720c */ /* 0x040fe20003fc4070 */
[--C-:B------:R-:W-:Y:S01]  /*2e10*/  @!P5 IMAD.IADD R94, R94, 0x1, -R3.reuse ;  /* 0x000000015e5ed824 */ /* 0x100fe200078e0a03 */
[----:B------:R-:W-:Y:S01]  /*2e20*/  STL [R1+0xab0], R188 ;  /* 0x000ab0bc01007387 */ /* 0x000fe20000100800 */
[----:B------:R-:W-:Y:S01]  /*2e30*/  @!P2 IMAD.IADD R92, R92, 0x1, -R3 ;  /* 0x000000015c5ca824 */ /* 0x000fe200078e0a03 */
[----:B------:R-:W-:Y:S01]  /*2e40*/  ISETP.GT.U32.AND P5, PT, R3, R87, PT ;  /* 0x000000570300720c */ /* 0x000fe20003fa4070 */
[----:B------:R-:W-:Y:S01]  /*2e50*/  VIADD R183, R133, 0x4f ;  /* 0x0000004f85b77836 */ /* 0x000fe20000000000 */
[----:B------:R-:W-:Y:S01]  /*2e60*/  ISETP.GT.U32.AND P2, PT, R3, R85, PT ;  /* 0x000000550300720c */ /* 0x000fe20003f44070 */
[----:B------:R-:W-:Y:S01]  /*2e70*/  STL [R1+0xaac], R187 ;  /* 0x000aacbb01007387 */ /* 0x000fe20000100800 */
[----:B------:R-:W-:Y:S01]  /*2e80*/  VIADD R182, R133, 0x50 ;  /* 0x0000005085b67836 */ /* 0x000fe20000000000 */
[----:B------:R-:W-:Y:S01]  /*2e90*/  IABS R65, R194 ;  /* 0x000000c200417213 */ /* 0x000fe20000000000 */
[----:B------:R-:W-:Y:S01]  /*2ea0*/  IMAD.HI.U32 R9, R2, R79, RZ ;  /* 0x0000004f02097227 */ /* 0x000fe200078e00ff */
[----:B------:R-:W-:Y:S01]  /*2eb0*/  STL [R1+0xaa8], R186 ;  /* 0x000aa8ba01007387 */ /* 0x000fe20000100800 */
[----:B------:R-:W-:-:S02]  /*2ec0*/  IABS R63, R192 ;  /* 0x000000c0003f7213 */ /* 0x000fc40000000000 */
[----:B------:R-:W-:Y:S01]  /*2ed0*/  IMAD R80, R3, R4, R80 ;  /* 0x0000000403507224 */ /* 0x000fe200078e0250 */
[----:B------:R-:W-:Y:S01]  /*2ee0*/  STL [R1+0xaa4], R185 ;  /* 0x000aa4b901007387 */ /* 0x000fe20000100800 */
[----:B------:R-:W-:Y:S01]  /*2ef0*/  IMAD.HI.U32 R4, R2, R78, RZ ;  /* 0x0000004e02047227 */ /* 0x000fe200078e00ff */
[----:B------:R-:W-:Y:S02]  /*2f00*/  @!P5 IADD3 R87, PT, PT, R87, -R3, RZ ;  /* 0x800000035757d210 */ /* 0x000fe40007ffe0ff */
[----:B------:R-:W-:Y:S01]  /*2f10*/  STL [R1+0xaa0], R184 ;  /* 0x000aa0b801007387 */ /* 0x000fe20000100800 */
[----:B------:R-:W-:Y:S01]  /*2f20*/  VIADD R180, R133, 0x52 ;  /* 0x0000005285b47836 */ /* 0x000fe20000000000 */
[----:B------:R-:W-:Y:S01]  /*2f30*/  ISETP.GT.U32.AND P5, PT, R3, R93, PT ;  /* 0x0000005d0300720c */ /* 0x000fe20003fa4070 */
[--C-:B------:R-:W-:Y:S01]  /*2f40*/  @!P1 IMAD.IADD R89, R89, 0x1, -R3.reuse ;  /* 0x0000000159599824 */ /* 0x100fe200078e0a03 */
[C---:B------:R-:W-:Y:S01]  /*2f50*/  ISETP.GT.U32.AND P1, PT, R3.reuse, R95, PT ;  /* 0x0000005f0300720c */ /* 0x040fe20003f24070 */
[--C-:B------:R-:W-:Y:S01]  /*2f60*/  @!P3 IMAD.IADD R88, R88, 0x1, -R3.reuse ;  /* 0x000000015858b824 */ /* 0x100fe200078e0a03 */
[C---:B------:R-:W-:Y:S01]  /*2f70*/  ISETP.GT.U32.AND P3, PT, R3.reuse, R94, PT ;  /* 0x0000005e0300720c */ /* 0x040fe20003f64070 */
[----:B------:R-:W-:Y:S01]  /*2f80*/  @!P0 IMAD.IADD R86, R86, 0x1, -R3 ;  /* 0x0000000156568824 */ /* 0x000fe200078e0a03 */
[----:B------:R-:W-:Y:S01]  /*2f90*/  ISETP.GT.U32.AND P0, PT, R3, R92, PT ;  /* 0x0000005c0300720c */ /* 0x000fe20003f04070 */
[----:B------:R-:W-:Y:S01]  /*2fa0*/  VIADD R179, R133, 0x53 ;  /* 0x0000005385b37836 */ /* 0x000fe20000000000 */
[----:B------:R-:W-:Y:S01]  /*2fb0*/  STL [R1+0xa9c], R183 ;  /* 0x000a9cb701007387 */ /* 0x000fe20000100800 */
[----:B------:R-:W-:Y:S01]  /*2fc0*/  IMAD R82, R3, R10, R82 ;  /* 0x0000000a03527224 */ /* 0x000fe200078e0252 */
[----:B------:R-:W-:Y:S01]  /*2fd0*/  IABS R64, R193 ;  /* 0x000000c100407213 */ /* 0x000fe20000000000 */
[C---:B------:R-:W-:Y:S01]  /*2fe0*/  VIADD R178, R133.reuse, 0x54 ;  /* 0x0000005485b27836 */ /* 0x040fe20000000000 */
[----:B------:R-:W-:Y:S01]  /*2ff0*/  STL [R1+0xa98], R182 ;  /* 0x000a98b601007387 */ /* 0x000fe20000100800 */
[----:B------:R-:W-:Y:S01]  /*3000*/  IMAD.MOV R10, RZ, RZ, -R9 ;  /* 0x000000ffff0a7224 */ /* 0x000fe200078e0a09 */
[----:B------:R-:W-:Y:S01]  /*3010*/  IABS R60, R189 ;  /* 0x000000bd003c7213 */ /* 0x000fe20000000000 */
[C---:B------:R-:W-:Y:S01]  /*3020*/  VIADD R177, R133.reuse, 0x55 ;  /* 0x0000005585b17836 */ /* 0x040fe20000000000 */
[----:B------:R-:W-:Y:S01]  /*3030*/  STL [R1+0xa94], R181 ;  /* 0x000a94b501007387 */ /* 0x000fe20000100800 */
[----:B------:R-:W-:Y:S01]  /*3040*/  IMAD.MOV R9, RZ, RZ, -R4 ;  /* 0x000000ffff097224 */ /* 0x000fe200078e0a04 */
[----:B------:R-:W-:Y:S01]  /*3050*/  IABS R61, R190 ;  /* 0x000000be003d7213 */ /* 0x000fe20000000000 */
[----:B------:R-:W-:Y:S01]  /*3060*/  VIADD R176, R133, 0x56 ;  /* 0x0000005685b07836 */ /* 0x000fe20000000000 */
[----:B------:R-:W-:Y:S01]  /*3070*/  STL [R1+0xa90], R180 ;  /* 0x000a90b401007387 */ /* 0x000fe20000100800 */
[----:B------:R-:W-:Y:S01]  /*3080*/  IMAD.HI.U32 R4, R2, R77, RZ ;  /* 0x0000004d02047227 */ /* 0x000fe200078e00ff */
[----:B------:R-:W-:-:S02]  /*3090*/  @!P0 IADD3 R92, PT, PT, R92, -R3, RZ ;  /* 0x800000035c5c8210 */ /* 0x000fc40007ffe0ff */
[----:B------:R-:W-:Y:S01]  /*30a0*/  STL [R1+0xa8c], R179 ;  /* 0x000a8cb301007387 */ /* 0x000fe20000100800 */
[----:B------:R-:W-:Y:S01]  /*30b0*/  VIADD R174, R133, 0x58 ;  /* 0x0000005885ae7836 */ /* 0x000fe20000000000 */
[----:B------:R-:W-:Y:S01]  /*30c0*/  ISETP.GT.U32.AND P0, PT, R3, R86, PT ;  /* 0x000000560300720c */ /* 0x000fe20003f04070 */
[C---:B------:R-:W-:Y:S01]  /*30d0*/  VIADD R173, R133.reuse, 0x59 ;  /* 0x0000005985ad7836 */ /* 0x040fe20000000000 */
[----:B------:R-:W-:Y:S01]  /*30e0*/  STL [R1+0xa88], R178 ;  /* 0x000a88b201007387 */ /* 0x000fe20000100800 */
[----:B------:R-:W-:Y:S01]  /*30f0*/  VIADD R172, R133, 0x5a ;  /* 0x0000005a85ac7836 */ /* 0x000fe20000000000 */
[----:B------:R-:W-:Y:S01]  /*3100*/  IABS R59, R188 ;  /* 0x000000bc003b7213 */ /* 0x000fe20000000000 */
[----:B------:R-:W-:Y:S01]  /*3110*/  IMAD R79, R3, R10, R79 ;  /* 0x0000000a034f7224 */ /* 0x000fe200078e024f */
[----:B------:R-:W-:Y:S01]  /*3120*/  STL [R1+0xa84], R177 ;  /* 0x000a84b101007387 */ /* 0x000fe20000100800 */
[----:B------:R-:W-:Y:S01]  /*3130*/  IADD3 R10, PT, PT, -R4, RZ, RZ ;  /* 0x000000ff040a7210 */ /* 0x000fe20007ffe1ff */
[----:B------:R-:W-:Y:S01]  /*3140*/  VIADD R170, R133, 0x5c ;  /* 0x0000005c85aa7836 */ /* 0x000fe20000000000 */
[----:B------:R-:W-:Y:S01]  /*3150*/  IABS R58, R187 ;  /* 0x000000bb003a7213 */ /* 0x000fe20000000000 */
[----:B------:R-:W-:Y:S01]  /*3160*/  STL [R1+0xa80], R176 ;  /* 0x000a80b001007387 */ /* 0x000fe20000100800 */
[--C-:B------:R-:W-:Y:S01]  /*3170*/  @!P6 IMAD.IADD R90, R90, 0x1, -R3.reuse ;  /* 0x000000015a5ae824 */ /* 0x100fe200078e0a03 */
[----:B------:R-:W-:Y:S01]  /*3180*/  ISETP.GT.U32.AND P6, PT, R3, R96, PT ;  /* 0x000000600300720c */ /* 0x000fe20003fc4070 */
[----:B------:R-:W-:Y:S01]  /*3190*/  @!P2 IMAD.IADD R85, R85, 0x1, -R3 ;  /* 0x000000015555a824 */ /* 0x000fe200078e0a03 */
[----:B------:R-:W-:Y:S01]  /*31a0*/  STL [R1+0xa7c], R175 ;  /* 0x000a7caf01007387 */ /* 0x000fe20000100800 */
[----:B------:R-:W-:Y:S01]  /*31b0*/  IMAD.HI.U32 R4, R2, R75, RZ ;  /* 0x0000004b02047227 */ /* 0x000fe200078e00ff */
[----:B------:R-:W-:-:S02]  /*31c0*/  ISETP.GT.U32.AND P2, PT, R3, R91, PT ;  /* 0x0000005b0300720c */ /* 0x000fc40003f44070 */
[----:B------:R-:W-:Y:S01]  /*31d0*/  STL [R1+0xa78], R174 ;  /* 0x000a78ae01007387 */ /* 0x000fe20000100800 */
[C---:B------:R-:W-:Y:S01]  /*31e0*/  VIADD R169, R133.reuse, 0x5d ;  /* 0x0000005d85a97836 */ /* 0x040fe20000000000 */
[----:B------:R-:W-:Y:S01]  /*31f0*/  IABS R57, R186 ;  /* 0x000000ba00397213 */ /* 0x000fe20000000000 */
[C---:B------:R-:W-:Y:S01]  /*3200*/  VIADD R168, R133.reuse, 0x5e ;  /* 0x0000005e85a87836 */ /* 0x040fe20000000000 */
[----:B------:R-:W-:Y:S01]  /*3210*/  STL [R1+0xa58], R173 ;  /* 0x000a58ad01007387 */ /* 0x000fe20000100800 */
[C---:B------:R-:W-:Y:S01]  /*3220*/  VIADD R167, R133.reuse, 0x5f ;  /* 0x0000005f85a77836 */ /* 0x040fe20000000000 */
[----:B------:R-:W-:Y:S01]  /*3230*/  IABS R55, R184 ;  /* 0x000000b800377213 */ /* 0x000fe20000000000 */
[----:B------:R-:W-:Y:S01]  /*3240*/  VIADD R166, R133, 0x60 ;  /* 0x0000006085a67836 */ /* 0x000fe20000000000 */
[----:B------:R-:W-:Y:S01]  /*3250*/  STL [R1+0xa54], R172 ;  /* 0x000a54ac01007387 */ /* 0x000fe20000100800 */
[--C-:B------:R-:W-:Y:S01]  /*3260*/  @!P4 IMAD.IADD R84, R84, 0x1, -R3.reuse ;  /* 0x000000015454c824 */ /* 0x100fe200078e0a03 */
[----:B------:R-:W-:Y:S01]  /*3270*/  ISETP.GT.U32.AND P4, PT, R3, R90, PT ;  /* 0x0000005a0300720c */ /* 0x000fe20003f84070 */
[--C-:B------:R-:W-:Y:S01]  /*3280*/  @!P1 IMAD.IADD R95, R95, 0x1, -R3.reuse ;  /* 0x000000015f5f9824 */ /* 0x100fe200078e0a03 */
[----:B------:R-:W-:Y:S01]  /*3290*/  STL [R1+0xa50], R171 ;  /* 0x000a50ab01007387 */ /* 0x000fe20000100800 */
[----:B------:R-:W-:Y:S01]  /*32a0*/  @!P3 IMAD.IADD R94, R94, 0x1, -R3 ;  /* 0x000000015e5eb824 */ /* 0x000fe200078e0a03 */
[C---:B------:R-:W-:Y:S01]  /*32b0*/  ISETP.GT.U32.AND P1, PT, R3.reuse, R89, PT ;  /* 0x000000590300720c */ /* 0x040fe20003f24070 */
[----:B------:R-:W-:Y:S01]  /*32c0*/  IMAD.MOV R4, RZ, RZ, -R4 ;  /* 0x000000ffff047224 */ /* 0x000fe200078e0a04 */
[----:B------:R-:W-:Y:S01]  /*32d0*/  STL [R1+0xa4c], R170 ;  /* 0x000a4caa01007387 */ /* 0x000fe20000100800 */
[----:B------:R-:W-:Y:S01]  /*32e0*/  ISETP.GT.U32.AND P3, PT, R3, R88, PT ;  /* 0x000000580300720c */ /* 0x000fe20003f64070 */
[C---:B------:R-:W-:Y:S01]  /*32f0*/  VIADD R164, R133.reuse, 0x62 ;  /* 0x0000006285a47836 */ /* 0x040fe20000000000 */
[----:B------:R-:W-:Y:S01]  /*3300*/  @!P6 IADD3 R96, PT, PT, R96, -R3, RZ ;  /* 0x800000036060e210 */ /* 0x000fe20007ffe0ff */
[----:B------:R-:W-:Y:S01]  /*3310*/  STL [R1+0xa48], R169 ;  /* 0x000a48a901007387 */ /* 0x000fe20000100800 */
[----:B------:R-:W-:Y:S01]  /*3320*/  VIADD R163, R133, 0x63 ;  /* 0x0000006385a37836 */ /* 0x000fe20000000000 */
[----:B------:R-:W-:Y:S01]  /*3330*/  ISETP.GT.U32.AND P6, PT, R3, R84, PT ;  /* 0x000000540300720c */ /* 0x000fe20003fc4070 */
[----:B------:R-:W-:Y:S01]  /*3340*/  VIADD R162, R133, 0x64 ;  /* 0x0000006485a27836 */ /* 0x000fe20000000000 */
[----:B------:R-:W-:Y:S01]  /*3350*/  STL [R1+0xa44], R168 ;  /* 0x000a44a801007387 */ /* 0x000fe20000100800 */
[C---:B------:R-:W-:Y:S01]  /*3360*/  IMAD R78, R3.reuse, R9, R78 ;  /* 0x00000009034e7224 */ /* 0x040fe200078e024e */
[----:B------:R-:W-:Y:S01]  /*3370*/  IABS R53, R182 ;  /* 0x000000b600357213 */ /* 0x000fe20000000000 */
[----:B------:R-:W-:Y:S01]  /*3380*/  IMAD R75, R3, R4, R75 ;  /* 0x00000004034b7224 */ /* 0x000fe200078e024b */
[----:B------:R-:W-:Y:S01]  /*3390*/  STL [R1+0xa40], R167 ;  /* 0x000a40a701007387 */ /* 0x000fe20000100800 */
[----:B------:R-:W-:Y:S01]  /*33a0*/  IMAD.HI.U32 R9, R2, R76, RZ ;  /* 0x0000004c02097227 */ /* 0x000fe200078e00ff */
[----:B------:R-:W-:-:S02]  /*33b0*/  @!P1 IADD3 R89, PT, PT, R89, -R3, RZ ;  /* 0x8000000359599210 */ /* 0x000fc40007ffe0ff */
[----:B------:R-:W-:Y:S01]  /*33c0*/  STL [R1+0xa3c], R166 ;  /* 0x000a3ca601007387 */ /* 0x000fe20000100800 */
[----:B------:R-:W-:Y:S01]  /*33d0*/  IMAD.HI.U32 R4, R2, R73, RZ ;  /* 0x0000004902047227 */ /* 0x000fe200078e00ff */
[----:B------:R-:W-:Y:S02]  /*33e0*/  ISETP.GT.U32.AND P1, PT, R3, R82, PT ;  /* 0x000000520300720c */ /* 0x000fe40003f24070 */
        /* <DEDUP_REMOVED lines=9> */
[C---:B------:R-:W-:Y:S01]  /*3480*/  IMAD R81, R3.reuse, R12, R81 ;  /* 0x0000000c03517224 */ /* 0x040fe200078e0251 */
[----:B------:R-:W-:Y:S01]  /*3490*/  IABS R51, R180 ;  /* 0x000000b400337213 */ /* 0x000fe20000000000 */
[----:B------:R-:W-:Y:S01]  /*34a0*/  IMAD.MOV R11, RZ, RZ, -R9 ;  /* 0x000000ffff0b7224 */ /* 0x000fe200078e0a09 */
[----:B------:R-:W-:Y:S01]  /*34b0*/  STL [R1+0xa2c], R162 ;  /* 0x000a2ca201007387 */ /* 0x000fe20000100800 */
[----:B------:R-:W-:Y:S01]  /*34c0*/  IMAD R77, R3, R10, R77 ;  /* 0x0000000a034d7224 */ /* 0x000fe200078e024d */
[----:B------:R-:W-:Y:S01]  /*34d0*/  IADD3 R10, PT, PT, -R4, RZ, RZ ;  /* 0x000000ff040a7210 */ /* 0x000fe20007ffe1ff */
[----:B------:R-:W-:Y:S01]  /*34e0*/  VIADD R156, R133, 0x6a ;  /* 0x0000006a859c7836 */ /* 0x000fe20000000000 */
        /* <DEDUP_REMOVED lines=10> */
[----:B------:R-:W-:Y:S01]  /*3590*/  IMAD.HI.U32 R4, R2, R72, RZ ;  /* 0x0000004802047227 */ /* 0x000fe200078e00ff */
[----:B------:R-:W-:Y:S01]  /*35a0*/  STL [R1+0xa1c], R158 ;  /* 0x000a1c9e01007387 */ /* 0x000fe20000100800 */
[----:B------:R-:W-:Y:S02]  /*35b0*/  IABS R48, R177 ;  /* 0x000000b100307213 */ /* 0x000fe40000000000 */
[C---:B------:R-:W-:Y:S01]  /*35c0*/  VIADD R153, R133.reuse, 0x6d ;  /* 0x0000006d85997836 */ /* 0x040fe20000000000 */
[----:B------:R-:W-:Y:S01]  /*35d0*/  STL [R1+0xa18], R157 ;  /* 0x000a189d01007387 */ /* 0x000fe20000100800 */
[----:B------:R-:W-:Y:S01]  /*35e0*/  VIADD R152, R133, 0x6e ;  /* 0x0000006e85987836 */ /* 0x000fe20000000000 */
[----:B------:R-:W-:Y:S01]  /*35f0*/  IABS R47, R176 ;  /* 0x000000b0002f7213 */ /* 0x000fe20000000000 */
[--C-:B------:R-:W-:Y:S01]  /*3600*/  @!P4 IMAD.IADD R90, R90, 0x1, -R3.reuse ;  /* 0x000000015a5ac824 */ /* 0x100fe200078e0a03 */
[----:B------:R-:W-:Y:S01]  /*3610*/  STL [R1+0xa14], R156 ;  /* 0x000a149c01007387 */ /* 0x000fe20000100800 */
[--C-:B------:R-:W-:Y:S01]  /*3620*/  @!P3 IMAD.IADD R88, R88, 0x1, -R3.reuse ;  /* 0x000000015858b824 */ /* 0x100fe200078e0a03 */
[C---:B------:R-:W-:Y:S01]  /*3630*/  ISETP.GT.U32.AND P4, PT, R3.reuse, R83, PT ;  /* 0x000000530300720c */ /* 0x040fe20003f84070 */
[----:B------:R-:W-:Y:S01]  /*3640*/  @!P0 IMAD.IADD R86, R86, 0x1, -R3 ;  /* 0x0000000156568824 */ /* 0x000fe200078e0a03 */
[C---:B------:R-:W-:Y:S01]  /*3650*/  ISETP.GT.U32.AND P3, PT, R3.reuse, R81, PT ;  /* 0x000000510300720c */ /* 0x040fe20003f64070 */
[----:B------:R-:W-:Y:S01]  /*3660*/  IMAD.MOV R9, RZ, RZ, -R9 ;  /* 0x000000ffff097224 */ /* 0x000fe200078e0a09 */
[C---:B------:R-:W-:Y:S01]  /*3670*/  ISETP.GT.U32.AND P0, PT, R3.reuse, R79, PT ;  /* 0x0000004f0300720c */ /* 0x040fe20003f04070 */
[----:B------:R-:W-:Y:S01]  /*3680*/  IMAD R73, R3, R10, R73 ;  /* 0x0000000a03497224 */ /* 0x000fe200078e0249 */
[----:B------:R-:W-:Y:S01]  /*3690*/  STL [R1+0xa10], R155 ;  /* 0x000a109b01007387 */ /* 0x000fe20000100800 */
[----:B------:R-:W-:Y:S01]  /*36a0*/  VIADD R150, R133, 0x70 ;  /* 0x0000007085967836 */ /* 0x000fe20000000000 */
[-C--:B------:R-:W-:Y:S01]  /*36b0*/  @!P2 IADD3 R85, PT, PT, R85, -R3.reuse, RZ ;  /* 0x800000035555a210 */ /* 0x080fe20007ffe0ff */
[----:B------:R-:W-:Y:S01]  /*36c0*/  IMAD.MOV R10, RZ, RZ, -R4 ;  /* 0x000000ffff0a7224 */ /* 0x000fe200078e0a04 */
[----:B------:R-:W-:Y:S01]  /*36d0*/  STL [R1+0xa0c], R154 ;  /* 0x000a0c9a01007387 */ /* 0x000fe20000100800 */
[----:B------:R-:W-:Y:S01]  /*36e0*/  VIADD R149, R133, 0x71 ;  /* 0x0000007185957836 */ /* 0x000fe20000000000 */
[----:B------:R-:W-:Y:S01]  /*36f0*/  ISETP.GT.U32.AND P2, PT, R3, R78, PT ;  /* 0x0000004e0300720c */ /* 0x000fe20003f44070 */
[----:B------:R-:W-:Y:S01]  /*3700*/  IMAD.HI.U32 R4, R2, R70, RZ ;  /* 0x0000004602047227 */ /* 0x000fe200078e00ff */
[----:B------:R-:W-:Y:S01]  /*3710*/  STL [R1+0xa08], R153 ;  /* 0x000a089901007387 */ /* 0x000fe20000100800 */
[----:B------:R-:W-:-:S02]  /*3720*/  @!P3 IADD3 R81, PT, PT, R81, -R3, RZ ;  /* 0x800000035151b210 */ /* 0x000fc40007ffe0ff */
[----:B------:R-:W-:Y:S01]  /*3730*/  VIADD R148, R133, 0x72 ;  /* 0x0000007285947836 */ /* 0x000fe20000000000 */
[----:B------:R-:W-:Y:S01]  /*3740*/  STL [R1+0xa04], R152 ;  /* 0x000a049801007387 */ /* 0x000fe20000100800 */
[----:B------:R-:W-:Y:S01]  /*3750*/  IMAD R74, R3, R9, R74 ;  /* 0x00000009034a7224 */ /* 0x000fe200078e024a */
[----:B------:R-:W-:Y:S01]  /*3760*/  IABS R45, R174 ;  /* 0x000000ae002d7213 */ /* 0x000fe20000000000 */
[----:B------:R-:W-:Y:S01]  /*3770*/  VIADD R147, R133, 0x73 ;  /* 0x0000007385937836 */ /* 0x000fe20000000000 */
[----:B------:R-:W-:Y:S01]  /*3780*/  STL [R1+0xa00], R151 ;  /* 0x000a009701007387 */ /* 0x000fe20000100800 */
[C---:B------:R-:W-:Y:S01]  /*3790*/  IMAD.HI.U32 R9, R2.reuse, R71, RZ ;  /* 0x0000004702097227 */ /* 0x040fe200078e00ff */
[----:B------:R-:W-:Y:S02]  /*37a0*/  ISETP.GT.U32.AND P3, PT, R3, R74, PT ;  /* 0x0000004a0300720c */ /* 0x000fe40003f64070 */
[----:B------:R-:W-:Y:S01]  /*37b0*/  STL [R1+0x9fc], R150 ;  /* 0x0009fc9601007387 */ /* 0x000fe20000100800 */
[----:B------:R-:W-:Y:S01]  /*37c0*/  VIADD R146, R133, 0x74 ;  /* 0x0000007485927836 */ /* 0x000fe20000000000 */
[----:B------:R-:W-:Y:S01]  /*37d0*/  IADD3 R12, PT, PT, -R9, RZ, RZ ;  /* 0x000000ff090c7210 */ /* 0x000fe20007ffe1ff */
[----:B------:R-:W-:Y:S01]  /*37e0*/  IMAD.MOV R4, RZ, RZ, -R4 ;  /* 0x000000ffff047224 */ /* 0x000fe200078e0a04 */
        /* <DEDUP_REMOVED lines=11> */
[----:B------:R-:W-:Y:S01]  /*38a0*/  @!P5 IMAD.IADD R87, R87, 0x1, -R3 ;  /* 0x000000015757d824 */ /* 0x000fe200078e0a03 */
[----:B------:R-:W-:Y:S01]  /*38b0*/  STL [R1+0x9ec], R146 ;  /* 0x0009ec9201007387 */ /* 0x000fe20000100800 */
[C---:B------:R-:W-:Y:S01]  /*38c0*/  ISETP.GT.U32.AND P5, PT, R3.reuse, R80, PT ;  /* 0x000000500300720c */ /* 0x040fe20003fa4070 */
[C---:B------:R-:W-:Y:S01]  /*38d0*/  IMAD.HI.U32 R9, R2.reuse, R69, RZ ;  /* 0x0000004502097227 */ /* 0x040fe200078e00ff */
[----:B------:R-:W-:Y:S01]  /*38e0*/  IABS R41, R170 ;  /* 0x000000aa00297213 */ /* 0x000fe20000000000 */
[----:B------:R-:W-:Y:S01]  /*38f0*/  STL [R1+0x9e8], R145 ;  /* 0x0009e89101007387 */ /* 0x000fe20000100800 */
[----:B------:R-:W-:Y:S01]  /*3900*/  IABS R39, R168 ;  /* 0x000000a800277213 */ /* 0x000fe20000000000 */
[----:B------:R-:W-:Y:S01]  /*3910*/  IMAD R70, R3, R4, R70 ;  /* 0x0000000403467224 */ /* 0x000fe200078e0246 */
[----:B------:R-:W-:Y:S01]  /*3920*/  IABS R38, R167 ;  /* 0x000000a700267213 */ /* 0x000fe20000000000 */
[----:B------:R-:W-:Y:S01]  /*3930*/  VIADD R129, R133, 0x7a ;  /* 0x0000007a85817836 */ /* 0x000fe20000000000 */
[----:B------:R-:W-:Y:S01]  /*3940*/  STL [R1+0x9e4], R144 ;  /* 0x0009e49001007387 */ /* 0x000fe20000100800 */
[----:B------:R-:W-:Y:S01]  /*3950*/  IMAD.HI.U32 R4, R2, R68, RZ ;  /* 0x0000004402047227 */ /* 0x000fe200078e00ff */
[----:B------:R-:W-:-:S02]  /*3960*/  IABS R37, R166 ;  /* 0x000000a600257213 */ /* 0x000fc40000000000 */
[----:B------:R-:W-:Y:S01]  /*3970*/  STL [R1+0x9e0], R134 ;  /* 0x0009e08601007387 */ /* 0x000fe20000100800 */
[--C-:B------:R-:W-:Y:S01]  /*3980*/  @!P4 IMAD.IADD R83, R83, 0x1, -R3.reuse ;  /* 0x000000015353c824 */ /* 0x100fe200078e0a03 */
[----:B------:R-:W-:Y:S01]  /*3990*/  ISETP.GT.U32.AND P4, PT, R3, R76, PT ;  /* 0x0000004c0300720c */ /* 0x000fe20003f84070 */
[--C-:B------:R-:W-:Y:S01]  /*39a0*/  @!P1 IMAD.IADD R82, R82, 0x1, -R3.reuse ;  /* 0x0000000152529824 */ /* 0x100fe200078e0a03 */
[----:B------:R-:W-:Y:S01]  /*39b0*/  STL [R1+0x9dc], R131 ;  /* 0x0009dc8301007387 */ /* 0x000fe20000100800 */
[----:B------:R-:W-:Y:S01]  /*39c0*/  @!P0 IMAD.IADD R79, R79, 0x1, -R3 ;  /* 0x000000014f4f8824 */ /* 0x000fe200078e0a03 */
[----:B------:R-:W-:Y:S01]  /*39d0*/  ISETP.GT.U32.AND P1, PT, R3, R75, PT ;  /* 0x0000004b0300720c */ /* 0x000fe20003f24070 */
[----:B------:R-:W-:Y:S01]  /*39e0*/  VIADD R127, R133, 0x7c ;  /* 0x0000007c857f7836 */ /* 0x000fe20000000000 */
[----:B------:R-:W-:Y:S01]  /*39f0*/  ISETP.GT.U32.AND P0, PT, R3, R72, PT ;  /* 0x000000480300720c */ /* 0x000fe20003f04070 */
[----:B------:R-:W-:Y:S01]  /*3a00*/  IMAD.MOV R10, RZ, RZ, -R9 ;  /* 0x000000ffff0a7224 */ /* 0x000fe200078e0a09 */
[----:B------:R-:W-:Y:S01]  /*3a10*/  STL [R1+0x9d8], R130 ;  /* 0x0009d88201007387 */ /* 0x000fe20000100800 */
[C---:B------:R-:W-:Y:S01]  /*3a20*/  VIADD R126, R133.reuse, 0x7d ;  /* 0x0000007d857e7836 */ /* 0x040fe20000000000 */
[----:B------:R-:W-:Y:S01]  /*3a30*/  IABS R35, R164 ;  /* 0x000000a400237213 */ /* 0x000fe20000000000 */
[----:B------:R-:W-:Y:S01]  /*3a40*/  IMAD.MOV R9, RZ, RZ, -R4 ;  /* 0x000000ffff097224 */ /* 0x000fe200078e0a04 */
[----:B------:R-:W-:Y:S01]  /*3a50*/  STL [R1+0x9d4], R129 ;  /* 0x0009d48101007387 */ /* 0x000fe20000100800 */
[----:B------:R-:W-:Y:S01]  /*3a60*/  VIADD R125, R133, 0x7e ;  /* 0x0000007e857d7836 */ /* 0x000fe20000000000 */
[----:B------:R-:W-:Y:S01]  /*3a70*/  IABS R33, R162 ;  /* 0x000000a200217213 */ /* 0x000fe20000000000 */
[----:B------:R-:W-:Y:S01]  /*3a80*/  IMAD.HI.U32 R4, R2, R67, RZ ;  /* 0x0000004302047227 */ /* 0x000fe200078e00ff */
[----:B------:R-:W-:Y:S01]  /*3a90*/  STL [R1+0x9d0], R128 ;  /* 0x0009d08001007387 */ /* 0x000fe20000100800 */
[----:B------:R-:W-:-:S02]  /*3aa0*/  IABS R34, R163 ;  /* 0x000000a300227213 */ /* 0x000fc40000000000 */
[C---:B------:R-:W-:Y:S01]  /*3ab0*/  IMAD R71, R3.reuse, R12, R71 ;  /* 0x0000000c03477224 */ /* 0x040fe200078e0247 */
[----:B------:R-:W-:Y:S01]  /*3ac0*/  STL [R1+0x9a8], R124 ;  /* 0x0009a87c01007387 */ /* 0x000fe20000100800 */
[----:B------:R-:W-:Y:S01]  /*3ad0*/  @!P6 IMAD.IADD R84, R84, 0x1, -R3 ;  /* 0x000000015454e824 */ /* 0x000fe200078e0a03 */
[C---:B------:R-:W-:Y:S01]  /*3ae0*/  ISETP.GT.U32.AND P6, PT, R3.reuse, R77, PT ;  /* 0x0000004d0300720c */ /* 0x040fe20003fc4070 */
[C---:B------:R-:W-:Y:S01]  /*3af0*/  IMAD R69, R3.reuse, R10, R69 ;  /* 0x0000000a03457224 */ /* 0x040fe200078e0245 */
[----:B------:R-:W-:Y:S01]  /*3b00*/  STL [R1+0x9cc], R127 ;  /* 0x0009cc7f01007387 */ /* 0x000fe20000100800 */
[----:B------:R-:W-:Y:S01]  /*3b10*/  IADD3 R10, PT, PT, -R4, RZ, RZ ;  /* 0x000000ff040a7210 */ /* 0x000fe20007ffe1ff */
[----:B------:R-:W-:Y:S01]  /*3b20*/  IMAD.HI.U32 R4, R2, R65, RZ ;  /* 0x0000004102047227 */ /* 0x000fe200078e00ff */
[----:B------:R-:W-:Y:S01]  /*3b30*/  IABS R30, R159 ;  /* 0x0000009f001e7213 */ /* 0x000fe20000000000 */
[----:B------:R-:W-:Y:S01]  /*3b40*/  STL [R1+0x9c8], R126 ;  /* 0x0009c87e01007387 */ /* 0x000fe20000100800 */
[----:B------:R-:W-:Y:S01]  /*3b50*/  IABS R31, R160 ;  /* 0x000000a0001f7213 */ /* 0x000fe20000000000 */
[--C-:B------:R-:W-:Y:S01]  /*3b60*/  @!P5 IMAD.IADD R80, R80, 0x1, -R3.reuse ;  /* 0x000000015050d824 */ /* 0x100fe200078e0a03 */
[C---:B------:R-:W-:Y:S01]  /*3b70*/  ISETP.GT.U32.AND P5, PT, R3.reuse, R73, PT ;  /* 0x000000490300720c */ /* 0x040fe20003fa4070 */
[----:B------:R-:W-:Y:S01]  /*3b80*/  STL [R1+0x9c4], R125 ;  /* 0x0009c47d01007387 */ /* 0x000fe20000100800 */
[--C-:B------:R-:W-:Y:S01]  /*3b90*/  @!P2 IMAD.IADD R78, R78, 0x1, -R3.reuse ;  /* 0x000000014e4ea824 */ /* 0x100fe200078e0a03 */
[C---:B------:R-:W-:Y:S01]  /*3ba0*/  ISETP.GT.U32.AND P2, PT, R3.reuse, R71, PT ;  /* 0x000000470300720c */ /* 0x040fe20003f44070 */
[----:B------:R-:W-:Y:S01]  /*3bb0*/  IMAD.MOV R4, RZ, RZ, -R4 ;  /* 0x000000ffff047224 */ /* 0x000fe200078e0a04 */
[----:B------:R-:W2:Y:S01]  /*3bc0*/  LDL R6, [R1+0x9bc] ;  /* 0x0009bc0001067983 */ /* 0x000ea20000100800 */
[--C-:B------:R-:W-:Y:S01]  /*3bd0*/  @!P4 IMAD.IADD R76, R76, 0x1, -R3.reuse ;  /* 0x000000014c4cc824 */ /* 0x100fe200078e0a03 */
[----:B------:R-:W-:Y:S01]  /*3be0*/  ISETP.GT.U32.AND P4, PT, R3, R82, PT ;  /* 0x000000520300720c */ /* 0x000fe20003f84070 */
[--C-:B------:R-:W-:Y:S01]  /*3bf0*/  @!P1 IMAD.IADD R75, R75, 0x1, -R3.reuse ;  /* 0x000000014b4b9824 */ /* 0x100fe200078e0a03 */
[C---:B------:R-:W-:Y:S01]  /*3c00*/  ISETP.GT.U32.AND P1, PT, R3.reuse, R81, PT ;  /* 0x000000510300720c */ /* 0x040fe20003f24070 */
[--C-:B------:R-:W-:Y:S01]  /*3c10*/  @!P3 IMAD.IADD R74, R74, 0x1, -R3.reuse ;  /* 0x000000014a4ab824 */ /* 0x100fe200078e0a03 */
[C---:B------:R-:W-:Y:S01]  /*3c20*/  ISETP.GT.U32.AND P3, PT, R3.reuse, R80, PT ;  /* 0x000000500300720c */ /* 0x040fe20003f64070 */
[----:B------:R-:W-:Y:S01]  /*3c30*/  @!P0 IMAD.IADD R72, R72, 0x1, -R3 ;  /* 0x0000000148488824 */ /* 0x000fe200078e0a03 */
[C---:B------:R-:W-:Y:S01]  /*3c40*/  ISETP.GT.U32.AND P0, PT, R3.reuse, R78, PT ;  /* 0x0000004e0300720c */ /* 0x040fe20003f04070 */
[----:B------:R-:W-:Y:S01]  /*3c50*/  IMAD R68, R3, R9, R68 ;  /* 0x0000000903447224 */ /* 0x000fe200078e0244 */
[----:B------:R-:W-:Y:S01]  /*3c60*/  @!P6 IADD3 R77, PT, PT, R77, -R3, RZ ;  /* 0x800000034d4de210 */ /* 0x000fe20007ffe0ff */
[C---:B------:R-:W-:Y:S01]  /*3c70*/  IMAD R65, R3.reuse, R4, R65 ;  /* 0x0000000403417224 */ /* 0x040fe200078e0241 */
[----:B------:R-:W-:Y:S01]  /*3c80*/  ISETP.GT.U32.AND P6, PT, R3, R83, PT ;  /* 0x000000530300720c */ /* 0x000fe20003fc4070 */
[----:B------:R-:W-:Y:S01]  /*3c90*/  IMAD.HI.U32 R9, R2, R66, RZ ;  /* 0x0000004202097227 */ /* 0x000fe200078e00ff */
[-C--:B------:R-:W-:Y:S01]  /*3ca0*/  @!P5 IADD3 R73, PT, PT, R73, -R3.reuse, RZ ;  /* 0x800000034949d210 */ /* 0x080fe20007ffe0ff */
[----:B-1----:R-:W3:Y:S01]  /*3cb0*/  LDL R247, [R1+0x9b4] ;  /* 0x0009b40001f77983 */ /* 0x002ee20000100800 */
[----:B------:R-:W-:Y:S01]  /*3cc0*/  @!P4 IADD3 R82, PT, PT, R82, -R3, RZ ;  /* 0x800000035252c210 */ /* 0x000fe20007ffe0ff */
[----:B------:R-:W-:Y:S01]  /*3cd0*/  IMAD.HI.U32 R4, R2, R63, RZ ;  /* 0x0000003f02047227 */ /* 0x000fe200078e00ff */
[C---:B------:R-:W-:Y:S01]  /*3ce0*/  ISETP.GT.U32.AND P5, PT, R3.reuse, R79, PT ;  /* 0x0000004f0300720c */ /* 0x040fe20003fa4070 */
[----:B------:R-:W5:Y:S01]  /*3cf0*/  LDL R248, [R1+0x9b0] ;  /* 0x0009b00001f87983 */ /* 0x000f620000100800 */
[C---:B------:R-:W-:Y:S01]  /*3d00*/  ISETP.GT.U32.AND P4, PT, R3.reuse, R76, PT ;  /* 0x0000004c0300720c */ /* 0x040fe20003f84070 */
[----:B------:R-:W-:Y:S01]  /*3d10*/  IMAD.MOV R11, RZ, RZ, -R9 ;  /* 0x000000ffff0b7224 */ /* 0x000fe200078e0a09 */
[----:B------:R-:W-:Y:S01]  /*3d20*/  @!P0 IADD3 R78, PT, PT, R78, -R3, RZ ;  /* 0x800000034e4e8210 */ /* 0x000fe20007ffe0ff */
[----:B------:R-:W-:Y:S01]  /*3d30*/  IMAD R67, R3, R10, R67 ;  /* 0x0000000a03437224 */ /* 0x000fe200078e0243 */
[----:B------:R-:W-:Y:S01]  /*3d40*/  IADD3 R10, PT, PT, -R4, RZ, RZ ;  /* 0x000000ff040a7210 */ /* 0x000fe20007ffe1ff */
[C---:B------:R-:W-:Y:S01]  /*3d50*/  IMAD.HI.U32 R9, R2.reuse, R64, RZ ;  /* 0x0000004002097227 */ /* 0x040fe200078e00ff */
[----:B------:R-:W-:Y:S01]  /*3d60*/  IABS R29, R158 ;  /* 0x0000009e001d7213 */ /* 0x000fe20000000000 */
[----:B------:R-:W2:Y:S01]  /*3d70*/  LDL R249, [R1+0x9ac] ;  /* 0x0009ac0001f97983 */ /* 0x000ea20000100800 */
[----:B------:R-:W-:Y:S01]  /*3d80*/  IABS R28, R157 ;  /* 0x0000009d001c7213 */ /* 0x000fe20000000000 */
[----:B------:R-:W-:Y:S01]  /*3d90*/  @!P2 IMAD.IADD R71, R71, 0x1, -R3 ;  /* 0x000000014747a824 */ /* 0x000fe200078e0a03 */
[C---:B------:R-:W-:Y:S01]  /*3da0*/  ISETP.GT.U32.AND P2, PT, R3.reuse, R77, PT ;  /* 0x0000004d0300720c */ /* 0x040fe20003f44070 */
[----:B------:R-:W-:Y:S01]  /*3db0*/  IMAD.HI.U32 R4, R2, R62, RZ ;  /* 0x0000003e02047227 */ /* 0x000fe200078e00ff */
[----:B------:R-:W-:Y:S01]  /*3dc0*/  IABS R27, R156 ;  /* 0x0000009c001b7213 */ /* 0x000fe20000000000 */
[----:B------:R-:W2:Y:S01]  /*3dd0*/  LDL R250, [R1+0xa68] ;  /* 0x000a680001fa7983 */ /* 0x000ea20000100800 */
[----:B------:R-:W-:Y:S01]  /*3de0*/  ISETP.GT.U32.AND P0, PT, R3, R71, PT ;  /* 0x000000470300720c */ /* 0x000fe20003f04070 */
[----:B------:R-:W-:Y:S01]  /*3df0*/  IMAD.MOV R9, RZ, RZ, -R9 ;  /* 0x000000ffff097224 */ /* 0x000fe200078e0a09 */
[----:B------:R-:W-:Y:S01]  /*3e00*/  IABS R25, R154 ;  /* 0x0000009a00197213 */ /* 0x000fe20000000000 */
[--C-:B------:R-:W-:Y:S01]  /*3e10*/  @!P1 IMAD.IADD R81, R81, 0x1, -R3.reuse ;  /* 0x0000000151519824 */ /* 0x100fe200078e0a03 */
[C---:B------:R-:W-:Y:S01]  /*3e20*/  ISETP.GT.U32.AND P1, PT, R3.reuse, R75, PT ;  /* 0x0000004b0300720c */ /* 0x040fe20003f24070 */
[----:B------:R-:W-:Y:S01]  /*3e30*/  @!P3 IMAD.IADD R80, R80, 0x1, -R3 ;  /* 0x000000015050b824 */ /* 0x000fe200078e0a03 */
[C---:B------:R-:W-:Y:S01]  /*3e40*/  ISETP.GT.U32.AND P3, PT, R3.reuse, R74, PT ;  /* 0x0000004a0300720c */ /* 0x040fe20003f64070 */
[C---:B------:R-:W-:Y:S01]  /*3e50*/  IMAD R63, R3.reuse, R10, R63 ;  /* 0x0000000a033f7224 */ /* 0x040fe200078e023f */
[----:B------:R-:W-:Y:S01]  /*3e60*/  IABS R23, R152 ;  /* 0x0000009800177213 */ /* 0x000fe20000000000 */
[----:B------:R-:W-:Y:S01]  /*3e70*/  IMAD.MOV R10, RZ, RZ, -R4 ;  /* 0x000000ffff0a7224 */ /* 0x000fe200078e0a04 */
[----:B------:R-:W-:Y:S01]  /*3e80*/  IABS R24, R153 ;  /* 0x0000009900187213 */ /* 0x000fe20000000000 */
[C---:B------:R-:W-:Y:S01]  /*3e90*/  IMAD.HI.U32 R4, R2.reuse, R60, RZ ;  /* 0x0000003c02047227 */ /* 0x040fe200078e00ff */
[----:B------:R-:W-:Y:S01]  /*3ea0*/  IABS R20, R149 ;  /* 0x0000009500147213 */ /* 0x000fe20000000000 */
[----:B------:R-:W2:Y:S01]  /*3eb0*/  LDL R251, [R1+0xa6c] ;  /* 0x000a6c0001fb7983 */ /* 0x000ea20000100800 */
[----:B------:R-:W-:Y:S01]  /*3ec0*/  IABS R21, R150 ;  /* 0x0000009600157213 */ /* 0x000fe20000000000 */
[----:B------:R-:W-:Y:S01]  /*3ed0*/  IMAD R64, R3, R9, R64 ;  /* 0x0000000903407224 */ /* 0x000fe200078e0240 */
[----:B------:R-:W-:Y:S01]  /*3ee0*/  IABS R18, R147 ;  /* 0x0000009300127213 */ /* 0x000fe20000000000 */
[----:B------:R-:W-:Y:S01]  /*3ef0*/  IMAD.HI.U32 R9, R2, R61, RZ ;  /* 0x0000003d02097227 */ /* 0x000fe200078e00ff */
[----:B------:R-:W-:Y:S01]  /*3f00*/  IABS R19, R148 ;  /* 0x0000009400137213 */ /* 0x000fe20000000000 */
[----:B------:R-:W2:Y:S01]  /*3f10*/  LDL R7, [R1+0xa64] ;  /* 0x000a640001077983 */ /* 0x000ea20000100800 */
[----:B------:R-:W-:Y:S01]  /*3f20*/  @!P3 IADD3 R74, PT, PT, R74, -R3, RZ ;  /* 0x800000034a4ab210 */ /* 0x000fe20007ffe0ff */
[----:B------:R-:W-:Y:S01]  /*3f30*/  IMAD.MOV R4, RZ, RZ, -R4 ;  /* 0x000000ffff047224 */ /* 0x000fe200078e0a04 */
[----:B------:R-:W-:Y:S01]  /*3f40*/  IADD3 R12, PT, PT, -R9, RZ, RZ ;  /* 0x000000ff090c7210 */ /* 0x000fe20007ffe1ff */
[--C-:B------:R-:W-:Y:S01]  /*3f50*/  @!P6 IMAD.IADD R83, R83, 0x1, -R3.reuse ;  /* 0x000000015353e824 */ /* 0x100fe200078e0a03 */
[----:B------:R-:W-:Y:S01]  /*3f60*/  ISETP.GT.U32.AND P6, PT, R3, R73, PT ;  /* 0x000000490300720c */ /* 0x000fe20003fc4070 */
[----:B------:R-:W-:Y:S01]  /*3f70*/  @!P2 IMAD.IADD R77, R77, 0x1, -R3 ;  /* 0x000000014d4da824 */ /* 0x000fe200078e0a03 */
[C---:B------:R-:W-:Y:S01]  /*3f80*/  ISETP.GT.U32.AND P2, PT, R3.reuse, R70, PT ;  /* 0x000000460300720c */ /* 0x040fe20003f44070 */
[C---:B------:R-:W-:Y:S01]  /*3f90*/  IMAD.HI.U32 R9, R2.reuse, R59, RZ ;  /* 0x0000003b02097227 */ /* 0x040fe200078e00ff */
[C---:B------:R-:W-:Y:S01]  /*3fa0*/  ISETP.GT.U32.AND P3, PT, R3.reuse, R67, PT ;  /* 0x000000430300720c */ /* 0x040fe20003f64070 */
[----:B------:R-:W2:Y:S01]  /*3fb0*/  LDL R132, [R1+0xa60] ;  /* 0x000a600001847983 */ /* 0x000ea20000100800 */
[----:B------:R-:W-:Y:S01]  /*3fc0*/  IABS R15, R144 ;  /* 0x00000090000f7213 */ /* 0x000fe20000000000 */
[----:B------:R-:W-:Y:S01]  /*3fd0*/  IMAD R60, R3, R4, R60 ;  /* 0x00000004033c7224 */ /* 0x000fe200078e023c */
[----:B------:R-:W-:Y:S01]  /*3fe0*/  IABS R17, R146 ;  /* 0x0000009200117213 */ /* 0x000fe20000000000 */
[----:B------:R-:W-:Y:S01]  /*3ff0*/  IMAD.HI.U32 R4, R2, R58, RZ ;  /* 0x0000003a02047227 */ /* 0x000fe200078e00ff */
[----:B------:R-:W-:-:S02]  /*4000*/  IABS R13, R131 ;  /* 0x00000083000d7213 */ /* 0x000fc40000000000 */
[----:B------:R-:W-:Y:S01]  /*4010*/  IABS R14, R134 ;  /* 0x00000086000e7213 */ /* 0x000fe20000000000 */
[----:B------:R-:W-:Y:S02]  /*4020*/  IMAD R62, R3, R10, R62 ;  /* 0x0000000a033e7224 */ /* 0x000fe400078e023e */
[--C-:B------:R-:W-:Y:S01]  /*4030*/  @!P5 IMAD.IADD R79, R79, 0x1, -R3.reuse ;  /* 0x000000014f4fd824 */ /* 0x100fe200078e0a03 */
[C---:B------:R-:W-:Y:S01]  /*4040*/  ISETP.GT.U32.AND P5, PT, R3.reuse, R72, PT ;  /* 0x000000480300720c */ /* 0x040fe20003fa4070 */
[--C-:B------:R-:W-:Y:S01]  /*4050*/  @!P4 IMAD.IADD R76, R76, 0x1, -R3.reuse ;  /* 0x000000014c4cc824 */ /* 0x100fe200078e0a03 */
[----:B------:R-:W-:Y:S01]  /*4060*/  ISETP.GT.U32.AND P4, PT, R3, R69, PT ;  /* 0x000000450300720c */ /* 0x000fe20003f84070 */
[--C-:B------:R-:W-:Y:S01]  /*4070*/  @!P1 IMAD.IADD R75, R75, 0x1, -R3.reuse ;  /* 0x000000014b4b9824 */ /* 0x100fe200078e0a03 */
[----:B------:R-:W-:Y:S01]  /*4080*/  ISETP.GT.U32.AND P1, PT, R3, R68, PT ;  /* 0x000000440300720c */ /* 0x000fe20003f24070 */
[----:B------:R-:W-:Y:S01]  /*4090*/  @!P0 IMAD.IADD R71, R71, 0x1, -R3 ;  /* 0x0000000147478824 */ /* 0x000fe200078e0a03 */
[C---:B------:R-:W-:Y:S01]  /*40a0*/  ISETP.GT.U32.AND P0, PT, R3.reuse, R64, PT ;  /* 0x000000400300720c */ /* 0x040fe20003f04070 */
[----:B------:R-:W-:Y:S01]  /*40b0*/  IMAD.MOV R10, RZ, RZ, -R9 ;  /* 0x000000ffff0a7224 */ /* 0x000fe200078e0a09 */
[----:B------:R-:W-:Y:S01]  /*40c0*/  @!P2 IADD3 R70, PT, PT, R70, -R3, RZ ;  /* 0x800000034646a210 */ /* 0x000fe20007ffe0ff */
[----:B------:R-:W-:Y:S01]  /*40d0*/  IMAD.MOV R9, RZ, RZ, -R4 ;  /* 0x000000ffff097224 */ /* 0x000fe200078e0a04 */
[----:B------:R-:W-:Y:S01]  /*40e0*/  ISETP.GT.U32.AND P2, PT, R3, R63, PT ;  /* 0x0000003f0300720c */ /* 0x000fe20003f44070 */
[----:B------:R-:W-:-:S04]  /*40f0*/  IMAD.HI.U32 R4, R2, R57, RZ ;  /* 0x0000003902047227 */ /* 0x000fc800078e00ff */
[C---:B------:R-:W-:Y:S02]  /*4100*/  IMAD R66, R3.reuse, R11, R66 ;  /* 0x0000000b03427224 */ /* 0x040fe400078e0242 */
[----:B------:R-:W-:Y:S01]  /*4110*/  IMAD R59, R3, R10, R59 ;  /* 0x0000000a033b7224 */ /* 0x000fe200078e023b */
[----:B------:R-:W-:Y:S01]  /*4120*/  IADD3 R10, PT, PT, -R4, RZ, RZ ;  /* 0x000000ff040a7210 */ /* 0x000fe20007ffe1ff */
[----:B------:R-:W-:-:S04]  /*4130*/  IMAD.HI.U32 R4, R2, R55, RZ ;  /* 0x0000003702047227 */ /* 0x000fc800078e00ff */
[----:B------:R-:W-:Y:S02]  /*4140*/  IMAD R61, R3, R12, R61 ;  /* 0x0000000c033d7224 */ /* 0x000fe400078e023d */
[--C-:B------:R-:W-:Y:S01]  /*4150*/  @!P6 IMAD.IADD R73, R73, 0x1, -R3.reuse ;  /* 0x000000014949e824 */ /* 0x100fe200078e0a03 */
[C---:B------:R-:W-:Y:S01]  /*4160*/  ISETP.GT.U32.AND P6, PT, R3.reuse, R66, PT ;  /* 0x000000420300720c */ /* 0x040fe20003fc4070 */
[----:B------:R-:W-:Y:S02]  /*4170*/  IMAD.MOV R4, RZ, RZ, -R4 ;  /* 0x000000ffff047224 */ /* 0x000fe400078e0a04 */
[--C-:B------:R-:W-:Y:S01]  /*4180*/  @!P5 IMAD.IADD R72, R72, 0x1, -R3.reuse ;  /* 0x000000014848d824 */ /* 0x100fe200078e0a03 */
[----:B------:R-:W-:Y:S01]  /*4190*/  ISETP.GT.U32.AND P5, PT, R3, R65, PT ;  /* 0x000000410300720c */ /* 0x000fe20003fa4070 */
[--C-:B------:R-:W-:Y:S01]  /*41a0*/  @!P4 IMAD.IADD R69, R69, 0x1, -R3.reuse ;  /* 0x000000014545c824 */ /* 0x100fe200078e0a03 */
[C---:B------:R-:W-:Y:S01]  /*41b0*/  ISETP.GT.U32.AND P4, PT, R3.reuse, R62, PT ;  /* 0x0000003e0300720c */ /* 0x040fe20003f84070 */
[--C-:B------:R-:W-:Y:S01]  /*41c0*/  @!P1 IMAD.IADD R68, R68, 0x1, -R3.reuse ;  /* 0x0000000144449824 */ /* 0x100fe200078e0a03 */
[----:B------:R-:W-:Y:S01]  /*41d0*/  ISETP.GT.U32.AND P1, PT, R3, R61, PT ;  /* 0x0000003d0300720c */ /* 0x000fe20003f24070 */
[--C-:B------:R-:W-:Y:S01]  /*41e0*/  @!P3 IMAD.IADD R67, R67, 0x1, -R3.reuse ;  /* 0x000000014343b824 */ /* 0x100fe200078e0a03 */
[C---:B------:R-:W-:Y:S01]  /*41f0*/  ISETP.GT.U32.AND P3, PT, R3.reuse, R60, PT ;  /* 0x0000003c0300720c */ /* 0x040fe20003f64070 */
[----:B------:R-:W-:Y:S01]  /*4200*/  @!P0 IMAD.IADD R64, R64, 0x1, -R3 ;  /* 0x0000000140408824 */ /* 0x000fe200078e0a03 */
[C---:B------:R-:W-:Y:S01]  /*4210*/  ISETP.GT.U32.AND P0, PT, R3.reuse, R70, PT ;  /* 0x000000460300720c */ /* 0x040fe20003f04070 */
[C---:B------:R-:W-:Y:S01]  /*4220*/  IMAD R58, R3.reuse, R9, R58 ;  /* 0x00000009033a7224 */ /* 0x040fe200078e023a */
[----:B------:R-:W-:Y:S01]  /*4230*/  @!P6 IADD3 R66, PT, PT, R66, -R3, RZ ;  /* 0x800000034242e210 */ /* 0x000fe20007ffe0ff */
[C---:B------:R-:W-:Y:S01]  /*4240*/  IMAD R55, R3.reuse, R4, R55 ;  /* 0x0000000403377224 */ /* 0x040fe200078e0237 */
[----:B------:R-:W-:Y:S01]  /*4250*/  ISETP.GT.U32.AND P6, PT, R3, R59, PT ;  /* 0x0000003b0300720c */ /* 0x000fe20003fc4070 */
[----:B------:R-:W-:-:S02]  /*4260*/  IMAD.HI.U32 R9, R2, R56, RZ ;  /* 0x0000003802097227 */ /* 0x000fc400078e00ff */
[----:B------:R-:W-:Y:S02]  /*4270*/  @!P4 IADD3 R62, PT, PT, R62, -R3, RZ ;  /* 0x800000033e3ec210 */ /* 0x000fe40007ffe0ff */
[----:B------:R-:W-:Y:S01]  /*4280*/  IMAD.HI.U32 R4, R2, R53, RZ ;  /* 0x0000003502047227 */ /* 0x000fe200078e00ff */
[----:B------:R-:W-:-:S03]  /*4290*/  ISETP.GT.U32.AND P4, PT, R3, R68, PT ;  /* 0x000000440300720c */ /* 0x000fc60003f84070 */
[----:B------:R-:W-:Y:S02]  /*42a0*/  IMAD.MOV R11, RZ, RZ, -R9 ;  /* 0x000000ffff0b7224 */ /* 0x000fe400078e0a09 */
[----:B------:R-:W-:Y:S01]  /*42b0*/  IMAD R57, R3, R10, R57 ;  /* 0x0000000a03397224 */ /* 0x000fe200078e0239 */
[----:B------:R-:W-:Y:S01]  /*42c0*/  IADD3 R10, PT, PT, -R4, RZ, RZ ;  /* 0x000000ff040a7210 */ /* 0x000fe20007ffe1ff */
[----:B------:R-:W-:-:S04]  /*42d0*/  IMAD.HI.U32 R9, R2, R54, RZ ;  /* 0x0000003602097227 */ /* 0x000fc800078e00ff */
[----:B------:R-:W-:Y:S01]  /*42e0*/  @!P2 IMAD.IADD R63, R63, 0x1, -R3 ;  /* 0x000000013f3fa824 */ /* 0x000fe200078e0a03 */
[----:B------:R-:W-:Y:S01]  /*42f0*/  ISETP.GT.U32.AND P2, PT, R3, R69, PT ;  /* 0x000000450300720c */ /* 0x000fe20003f44070 */
[----:B------:R-:W-:-:S04]  /*4300*/  IMAD.HI.U32 R4, R2, R52, RZ ;  /* 0x0000003402047227 */ /* 0x000fc800078e00ff */
[----:B------:R-:W-:Y:S02]  /*4310*/  IMAD.MOV R9, RZ, RZ, -R9 ;  /* 0x000000ffff097224 */ /* 0x000fe400078e0a09 */
[----:B------:R-:W-:Y:S02]  /*4320*/  IMAD R53, R3, R10, R53 ;  /* 0x0000000a03357224 */ /* 0x000fe400078e0235 */
[--C-:B------:R-:W-:Y:S01]  /*4330*/  @!P5 IMAD.IADD R65, R65, 0x1, -R3.reuse ;  /* 0x000000014141d824 */ /* 0x100fe200078e0a03 */
[----:B------:R-:W-:Y:S01]  /*4340*/  ISETP.GT.U32.AND P5, PT, R3, R58, PT ;  /* 0x0000003a0300720c */ /* 0x000fe20003fa4070 */
[--C-:B------:R-:W-:Y:S01]  /*4350*/  @!P1 IMAD.IADD R61, R61, 0x1, -R3.reuse ;  /* 0x000000013d3d9824 */ /* 0x100fe200078e0a03 */
[C---:B------:R-:W-:Y:S01]  /*4360*/  ISETP.GT.U32.AND P1, PT, R3.reuse, R67, PT ;  /* 0x000000430300720c */ /* 0x040fe20003f24070 */
[--C-:B------:R-:W-:Y:S01]  /*4370*/  @!P3 IMAD.IADD R60, R60, 0x1, -R3.reuse ;  /* 0x000000013c3cb824 */ /* 0x100fe200078e0a03 */
[C---:B------:R-:W-:Y:S01]  /*4380*/  ISETP.GT.U32.AND P3, PT, R3.reuse, R66, PT ;  /* 0x000000420300720c */ /* 0x040fe20003f64070 */
[----:B------:R-:W-:Y:S01]  /*4390*/  @!P0 IMAD.IADD R70, R70, 0x1, -R3 ;  /* 0x0000000146468824 */ /* 0x000fe200078e0a03 */
[----:B------:R-:W-:Y:S01]  /*43a0*/  ISETP.GT.U32.AND P0, PT, R3, R64, PT ;  /* 0x000000400300720c */ /* 0x000fe20003f04070 */
[----:B------:R-:W-:-:S02]  /*43b0*/  IMAD.MOV R10, RZ, RZ, -R4 ;  /* 0x000000ffff0a7224 */ /* 0x000fc400078e0a04 */
[----:B------:R-:W-:-:S04]  /*43c0*/  IMAD.HI.U32 R4, R2, R50, RZ ;  /* 0x0000003202047227 */ /* 0x000fc800078e00ff */
[----:B------:R-:W-:Y:S01]  /*43d0*/  IMAD R54, R3, R9, R54 ;  /* 0x0000000903367224 */ /* 0x000fe200078e0236 */
[----:B------:R-:W-:Y:S01]  /*43e0*/  @!P5 IADD3 R58, PT, PT, R58, -R3, RZ ;  /* 0x800000033a3ad210 */ /* 0x000fe20007ffe0ff */
[C---:B------:R-:W-:Y:S01]  /*43f0*/  IMAD.HI.U32 R9, R2.reuse, R51, RZ ;  /* 0x0000003302097227 */ /* 0x040fe200078e00ff */
[----:B------:R-:W-:Y:S02]  /*4400*/  @!P1 IADD3 R67, PT, PT, R67, -R3, RZ ;  /* 0x8000000343439210 */ /* 0x000fe40007ffe0ff */
[----:B------:R-:W-:Y:S01]  /*4410*/  ISETP.GT.U32.AND P1, PT, R3, R61, PT ;  /* 0x0000003d0300720c */ /* 0x000fe20003f24070 */
[----:B------:R-:W-:Y:S01]  /*4420*/  IMAD.MOV R4, RZ, RZ, -R4 ;  /* 0x000000ffff047224 */ /* 0x000fe200078e0a04 */
[----:B------:R-:W-:Y:S01]  /*4430*/  IADD3 R12, PT, PT, -R9, RZ, RZ ;  /* 0x000000ff090c7210 */ /* 0x000fe20007ffe1ff */
[----:B------:R-:W-:Y:S01]  /*4440*/  IMAD.HI.U32 R9, R2, R49, RZ ;  /* 0x0000003102097227 */ /* 0x000fe200078e00ff */
[----:B------:R-:W-:Y:S02]  /*4450*/  @!P0 IADD3 R64, PT, PT, R64, -R3, RZ ;  /* 0x8000000340408210 */ /* 0x000fe40007ffe0ff */
[C---:B------:R-:W-:Y:S01]  /*4460*/  ISETP.GT.U32.AND P0, PT, R3.reuse, R57, PT ;  /* 0x000000390300720c */ /* 0x040fe20003f04070 */
[----:B------:R-:W-:-:S02]  /*4470*/  IMAD R50, R3, R4, R50 ;  /* 0x0000000403327224 */ /* 0x000fc400078e0232 */
[--C-:B------:R-:W-:Y:S01]  /*4480*/  @!P6 IMAD.IADD R59, R59, 0x1, -R3.reuse ;  /* 0x000000013b3be824 */ /* 0x100fe200078e0a03 */
[----:B------:R-:W-:Y:S01]  /*4490*/  ISETP.GT.U32.AND P6, PT, R3, R65, PT ;  /* 0x000000410300720c */ /* 0x000fe20003fc4070 */
[----:B------:R-:W-:Y:S01]  /*44a0*/  @!P2 IMAD.IADD R69, R69, 0x1, -R3 ;  /* 0x000000014545a824 */ /* 0x000fe200078e0a03 */
[C---:B------:R-:W-:Y:S01]  /*44b0*/  ISETP.GT.U32.AND P2, PT, R3.reuse, R63, PT ;  /* 0x0000003f0300720c */ /* 0x040fe20003f44070 */
[----:B------:R-:W-:Y:S01]  /*44c0*/  IMAD.HI.U32 R4, R2, R48, RZ ;  /* 0x0000003002047227 */ /* 0x000fe200078e00ff */
[----:B------:R-:W-:-:S03]  /*44d0*/  ISETP.GT.U32.AND P5, PT, R3, R59, PT ;  /* 0x0000003b0300720c */ /* 0x000fc60003fa4070 */
[C---:B------:R-:W-:Y:S02]  /*44e0*/  IMAD R52, R3.reuse, R10, R52 ;  /* 0x0000000a03347224 */ /* 0x040fe400078e0234 */
[----:B------:R-:W-:Y:S02]  /*44f0*/  IMAD.MOV R10, RZ, RZ, -R9 ;  /* 0x000000ffff0a7224 */ /* 0x000fe400078e0a09 */
[--C-:B------:R-:W-:Y:S01]  /*4500*/  @!P4 IMAD.IADD R68, R68, 0x1, -R3.reuse ;  /* 0x000000014444c824 */ /* 0x100fe200078e0a03 */
[C---:B------:R-:W-:Y:S01]  /*4510*/  ISETP.GT.U32.AND P4, PT, R3.reuse, R62, PT ;  /* 0x0000003e0300720c */ /* 0x040fe20003f84070 */
[----:B------:R-:W-:Y:S01]  /*4520*/  @!P3 IMAD.IADD R66, R66, 0x1, -R3 ;  /* 0x000000014242b824 */ /* 0x000fe200078e0a03 */
[----:B------:R-:W-:Y:S01]  /*4530*/  ISETP.GT.U32.AND P3, PT, R3, R60, PT ;  /* 0x0000003c0300720c */ /* 0x000fe20003f64070 */
[----:B------:R-:W-:Y:S02]  /*4540*/  IMAD.MOV R9, RZ, RZ, -R4 ;  /* 0x000000ffff097224 */ /* 0x000fe400078e0a04 */
[----:B------:R-:W-:-:S04]  /*4550*/  IMAD.HI.U32 R4, R2, R47, RZ ;  /* 0x0000002f02047227 */ /* 0x000fc800078e00ff */
[C---:B------:R-:W-:Y:S02]  /*4560*/  IMAD R56, R3.reuse, R11, R56 ;  /* 0x0000000b03387224 */ /* 0x040fe400078e0238 */
[----:B------:R-:W-:Y:S01]  /*4570*/  IMAD R49, R3, R10, R49 ;  /* 0x0000000a03317224 */ /* 0x000fe200078e0231 */
[----:B------:R-:W-:Y:S01]  /*4580*/  IADD3 R10, PT, PT, -R4, RZ, RZ ;  /* 0x000000ff040a7210 */ /* 0x000fe20007ffe1ff */
[----:B------:R-:W-:Y:S02]  /*4590*/  IMAD.HI.U32 R4, R2, R45, RZ ;  /* 0x0000002d02047227 */ /* 0x000fe400078e00ff */
[----:B------:R-:W-:Y:S02]  /*45a0*/  @!P3 IADD3 R60, PT, PT, R60, -R3, RZ ;  /* 0x800000033c3cb210 */ /* 0x000fe40007ffe0ff */
[--C-:B------:R-:W-:Y:S01]  /*45b0*/  @!P6 IMAD.IADD R65, R65, 0x1, -R3.reuse ;  /* 0x000000014141e824 */ /* 0x100fe200078e0a03 */
[----:B------:R-:W-:Y:S01]  /*45c0*/  ISETP.GT.U32.AND P6, PT, R3, R58, PT ;  /* 0x0000003a0300720c */ /* 0x000fe20003fc4070 */
[--C-:B------:R-:W-:Y:S01]  /*45d0*/  @!P2 IMAD.IADD R63, R63, 0x1, -R3.reuse ;  /* 0x000000013f3fa824 */ /* 0x100fe200078e0a03 */
[C---:B------:R-:W-:Y:S01]  /*45e0*/  ISETP.GT.U32.AND P2, PT, R3.reuse, R56, PT ;  /* 0x000000380300720c */ /* 0x040fe20003f44070 */
[----:B------:R-:W-:Y:S01]  /*45f0*/  IMAD.MOV R4, RZ, RZ, -R4 ;  /* 0x000000ffff047224 */ /* 0x000fe200078e0a04 */
[C---:B------:R-:W-:Y:S01]  /*4600*/  ISETP.GT.U32.AND P3, PT, R3.reuse, R53, PT ;  /* 0x000000350300720c */ /* 0x040fe20003f64070 */
[--C-:B------:R-:W-:Y:S01]  /*4610*/  @!P4 IMAD.IADD R62, R62, 0x1, -R3.reuse ;  /* 0x000000013e3ec824 */ /* 0x100fe200078e0a03 */
[----:B------:R-:W-:Y:S01]  /*4620*/  ISETP.GT.U32.AND P4, PT, R3, R55, PT ;  /* 0x000000370300720c */ /* 0x000fe20003f84070 */
[--C-:B------:R-:W-:Y:S01]  /*4630*/  @!P1 IMAD.IADD R61, R61, 0x1, -R3.reuse ;  /* 0x000000013d3d9824 */ /* 0x100fe200078e0a03 */
[----:B------:R-:W-:Y:S01]  /*4640*/  ISETP.GT.U32.AND P1, PT, R3, R54, PT ;  /* 0x000000360300720c */ /* 0x000fe20003f24070 */
[--C-:B------:R-:W-:Y:S01]  /*4650*/  @!P5 IMAD.IADD R59, R59, 0x1, -R3.reuse ;  /* 0x000000013b3bd824 */ /* 0x100fe200078e0a03 */
[----:B------:R-:W-:Y:S01]  /*4660*/  ISETP.GT.U32.AND P5, PT, R3, R52, PT ;  /* 0x000000340300720c */ /* 0x000fe20003fa4070 */
[----:B------:R-:W-:Y:S01]  /*4670*/  @!P0 IMAD.IADD R57, R57, 0x1, -R3 ;  /* 0x0000000139398824 */ /* 0x000fe200078e0a03 */
[C---:B------:R-:W-:Y:S01]  /*4680*/  ISETP.GT.U32.AND P0, PT, R3.reuse, R50, PT ;  /* 0x000000320300720c */ /* 0x040fe20003f04070 */
[----:B------:R-:W-:-:S02]  /*4690*/  IMAD R48, R3, R9, R48 ;  /* 0x0000000903307224 */ /* 0x000fc400078e0230 */
[----:B------:R-:W-:Y:S01]  /*46a0*/  IMAD.HI.U32 R9, R2, R46, RZ ;  /* 0x0000002e02097227 */ /* 0x000fe200078e00ff */
[----:B------:R-:W-:Y:S02]  /*46b0*/  @!P2 IADD3 R56, PT, PT, R56, -R3, RZ ;  /* 0x800000033838a210 */ /* 0x000fe40007ffe0ff */
[C---:B------:R-:W-:Y:S01]  /*46c0*/  ISETP.GT.U32.AND P2, PT, R3.reuse, R49, PT ;  /* 0x000000310300720c */ /* 0x040fe20003f44070 */
[C---:B------:R-:W-:Y:S02]  /*46d0*/  IMAD R45, R3.reuse, R4, R45 ;  /* 0x00000004032d7224 */ /* 0x040fe400078e022d */
[----:B------:R-:W-:Y:S02]  /*46e0*/  IMAD.HI.U32 R4, R2, R43, RZ ;  /* 0x0000002b02047227 */ /* 0x000fe400078e00ff */
[----:B------:R-:W-:Y:S02]  /*46f0*/  @!P5 IADD3 R52, PT, PT, R52, -R3, RZ ;  /* 0x800000033434d210 */ /* 0x000fe40007ffe0ff */
[C---:B------:R-:W-:Y:S01]  /*4700*/  IMAD R51, R3.reuse, R12, R51 ;  /* 0x0000000c03337224 */ /* 0x040fe200078e0233 */
[----:B------:R-:W-:Y:S01]  /*4710*/  ISETP.GT.U32.AND P5, PT, R3, R45, PT ;  /* 0x0000002d0300720c */ /* 0x000fe20003fa4070 */
[----:B------:R-:W-:-:S02]  /*4720*/  IMAD.MOV R11, RZ, RZ, -R9 ;  /* 0x000000ffff0b7224 */ /* 0x000fc400078e0a09 */
[----:B------:R-:W-:Y:S01]  /*4730*/  IMAD R47, R3, R10, R47 ;  /* 0x0000000a032f7224 */ /* 0x000fe200078e022f */
[----:B------:R-:W-:Y:S01]  /*4740*/  IADD3 R10, PT, PT, -R4, RZ, RZ ;  /* 0x000000ff040a7210 */ /* 0x000fe20007ffe1ff */
[----:B------:R-:W-:-:S04]  /*4750*/  IMAD.HI.U32 R9, R2, R44, RZ ;  /* 0x0000002c02097227 */ /* 0x000fc800078e00ff */
[----:B------:R-:W-:Y:S02]  /*4760*/  IMAD R46, R3, R11, R46 ;  /* 0x0000000b032e7224 */ /* 0x000fe400078e022e */
[----:B------:R-:W-:-:S04]  /*4770*/  IMAD.HI.U32 R4, R2, R42, RZ ;  /* 0x0000002a02047227 */ /* 0x000fc800078e00ff */
[----:B------:R-:W-:Y:S01]  /*4780*/  @!P6 IMAD.IADD R58, R58, 0x1, -R3 ;  /* 0x000000013a3ae824 */ /* 0x000fe200078e0a03 */
[C---:B------:R-:W-:Y:S01]  /*4790*/  ISETP.GT.U32.AND P6, PT, R3.reuse, R51, PT ;  /* 0x000000330300720c */ /* 0x040fe20003fc4070 */
[----:B------:R-:W-:Y:S02]  /*47a0*/  IMAD.MOV R9, RZ, RZ, -R9 ;  /* 0x000000ffff097224 */ /* 0x000fe400078e0a09 */
[----:B------:R-:W-:Y:S02]  /*47b0*/  IMAD R43, R3, R10, R43 ;  /* 0x0000000a032b7224 */ /* 0x000fe400078e022b */
[----:B------:R-:W-:Y:S02]  /*47c0*/  IMAD.MOV R10, RZ, RZ, -R4 ;  /* 0x000000ffff0a7224 */ /* 0x000fe400078e0a04 */
        /* <DEDUP_REMOVED lines=8> */
[----:B------:R-:W-:-:S04]  /*4850*/  IMAD.HI.U32 R4, R2, R40, RZ ;  /* 0x0000002802047227 */ /* 0x000fc800078e00ff */
[C---:B------:R-:W-:Y:S02]  /*4860*/  IMAD R44, R3.reuse, R9, R44 ;  /* 0x00000009032c7224 */ /* 0x040fe400078e022c */
[----:B------:R-:W-:Y:S01]  /*4870*/  IMAD.HI.U32 R9, R2, R41, RZ ;  /* 0x0000002902097227 */ /* 0x000fe200078e00ff */
[----:B------:R-:W-:Y:S02]  /*4880*/  @!P4 IADD3 R48, PT, PT, R48, -R3, RZ ;  /* 0x800000033030c210 */ /* 0x000fe40007ffe0ff */
[----:B------:R-:W-:Y:S01]  /*4890*/  ISETP.GT.U32.AND P4, PT, R3, R54, PT ;  /* 0x000000360300720c */ /* 0x000fe20003f84070 */
[----:B------:R-:W-:Y:S01]  /*48a0*/  IMAD.MOV R4, RZ, RZ, -R4 ;  /* 0x000000ffff047224 */ /* 0x000fe200078e0a04 */
[----:B------:R-:W-:Y:S01]  /*48b0*/  IADD3 R12, PT, PT, -R9, RZ, RZ ;  /* 0x000000ff090c7210 */ /* 0x000fe20007ffe1ff */
[----:B------:R-:W-:-:S04]  /*48c0*/  IMAD.HI.U32 R9, R2, R39, RZ ;  /* 0x0000002702097227 */ /* 0x000fc800078e00ff */
[----:B------:R-:W-:Y:S02]  /*48d0*/  IMAD R40, R3, R4, R40 ;  /* 0x0000000403287224 */ /* 0x000fe400078e0228 */
[----:B------:R-:W-:-:S04]  /*48e0*/  IMAD.HI.U32 R4, R2, R38, RZ ;  /* 0x0000002602047227 */ /* 0x000fc800078e00ff */
[--C-:B------:R-:W-:Y:S01]  /*48f0*/  @!P6 IMAD.IADD R51, R51, 0x1, -R3.reuse ;  /* 0x000000013333e824 */ /* 0x100fe200078e0a03 */
[----:B------:R-:W-:Y:S01]  /*4900*/  ISETP.GT.U32.AND P6, PT, R3, R57, PT ;  /* 0x000000390300720c */ /* 0x000fe20003fc4070 */
[----:B------:R-:W-:Y:S01]  /*4910*/  @!P2 IMAD.IADD R49, R49, 0x1, -R3 ;  /* 0x000000013131a824 */ /* 0x000fe200078e0a03 */
[C---:B------:R-:W-:Y:S01]  /*4920*/  ISETP.GT.U32.AND P2, PT, R3.reuse, R55, PT ;  /* 0x000000370300720c */ /* 0x040fe20003f44070 */
[----:B------:R-:W-:Y:S02]  /*4930*/  IMAD R42, R3, R10, R42 ;  /* 0x0000000a032a7224 */ /* 0x000fe400078e022a */
[----:B------:R-:W-:Y:S02]  /*4940*/  IMAD.MOV R10, RZ, RZ, -R9 ;  /* 0x000000ffff0a7224 */ /* 0x000fe400078e0a09 */
        /* <DEDUP_REMOVED lines=9> */
[----:B------:R-:W-:Y:S01]  /*49e0*/  IMAD.HI.U32 R4, R2, R37, RZ ;  /* 0x0000002502047227 */ /* 0x000fe200078e00ff */
[----:B------:R-:W-:-:S02]  /*49f0*/  @!P6 IADD3 R57, PT, PT, R57, -R3, RZ ;  /* 0x800000033939e210 */ /* 0x000fc40007ffe0ff */
[C---:B------:R-:W-:Y:S01]  /*4a00*/  ISETP.GT.U32.AND P6, PT, R3.reuse, R45, PT ;  /* 0x0000002d0300720c */ /* 0x040fe20003fc4070 */
[----:B------:R-:W-:Y:S01]  /*4a10*/  IMAD R39, R3, R10, R39 ;  /* 0x0000000a03277224 */ /* 0x000fe200078e0227 */
[----:B------:R-:W-:Y:S01]  /*4a20*/  IADD3 R10, PT, PT, -R4, RZ, RZ ;  /* 0x000000ff040a7210 */ /* 0x000fe20007ffe1ff */
[----:B------:R-:W-:Y:S01]  /*4a30*/  IMAD.HI.U32 R4, R2, R35, RZ ;  /* 0x0000002302047227 */ /* 0x000fe200078e00ff */
[----:B------:R-:W-:Y:S02]  /*4a40*/  @!P1 IADD3 R53, PT, PT, R53, -R3, RZ ;  /* 0x8000000335359210 */ /* 0x000fe40007ffe0ff */
[----:B------:R-:W-:Y:S01]  /*4a50*/  ISETP.GT.U32.AND P1, PT, R3, R47, PT ;  /* 0x0000002f0300720c */ /* 0x000fe20003f24070 */
[--C-:B------:R-:W-:Y:S01]  /*4a60*/  @!P2 IMAD.IADD R55, R55, 0x1, -R3.reuse ;  /* 0x000000013737a824 */ /* 0x100fe200078e0a03 */
[C---:B------:R-:W-:Y:S01]  /*4a70*/  ISETP.GT.U32.AND P2, PT, R3.reuse, R49, PT ;  /* 0x000000310300720c */ /* 0x040fe20003f44070 */
        /* <DEDUP_REMOVED lines=9> */
[----:B------:R-:W-:Y:S01]  /*4b10*/  IMAD R38, R3, R9, R38 ;  /* 0x0000000903267224 */ /* 0x000fe200078e0226 */
[-C--:B------:R-:W-:Y:S01]  /*4b20*/  @!P6 IADD3 R45, PT, PT, R45, -R3.reuse, RZ ;  /* 0x800000032d2de210 */ /* 0x080fe20007ffe0ff */
[----:B------:R-:W-:Y:S01]  /*4b30*/  IMAD R35, R3, R4, R35 ;  /* 0x0000000403237224 */ /* 0x000fe200078e0223 */
[----:B------:R-:W-:Y:S01]  /*4b40*/  @!P2 IADD3 R49, PT, PT, R49, -R3, RZ ;  /* 0x800000033131a210 */ /* 0x000fe20007ffe0ff */
[----:B------:R-:W-:Y:S01]  /*4b50*/  IMAD.HI.U32 R9, R2, R36, RZ ;  /* 0x0000002402097227 */ /* 0x000fe200078e00ff */
[----:B------:R-:W-:-:S02]  /*4b60*/  ISETP.GT.U32.AND P2, PT, R3, R42, PT ;  /* 0x0000002a0300720c */ /* 0x000fc40003f44070 */
[----:B------:R-:W-:Y:S01]  /*4b70*/  ISETP.GT.U32.AND P6, PT, R3, R38, PT ;  /* 0x000000260300720c */ /* 0x000fe20003fc4070 */
[----:B------:R-:W-:-:S04]  /*4b80*/  IMAD.HI.U32 R4, R2, R33, RZ ;  /* 0x0000002102047227 */ /* 0x000fc800078e00ff */
[----:B------:R-:W-:Y:S02]  /*4b90*/  IMAD.MOV R11, RZ, RZ, -R9 ;  /* 0x000000ffff0b7224 */ /* 0x000fe400078e0a09 */
[----:B------:R-:W-:Y:S01]  /*4ba0*/  IMAD R37, R3, R10, R37 ;  /* 0x0000000a03257224 */ /* 0x000fe200078e0225 */
[----:B------:R-:W-:Y:S01]  /*4bb0*/  IADD3 R10, PT, PT, -R4, RZ, RZ ;  /* 0x000000ff040a7210 */ /* 0x000fe20007ffe1ff */
[----:B------:R-:W-:-:S04]  /*4bc0*/  IMAD.HI.U32 R9, R2, R34, RZ ;  /* 0x0000002202097227 */ /* 0x000fc800078e00ff */
[----:B------:R-:W-:-:S04]  /*4bd0*/  IMAD.HI.U32 R4, R2, R32, RZ ;  /* 0x0000002002047227 */ /* 0x000fc800078e00ff */
[C---:B------:R-:W-:Y:S02]  /*4be0*/  IMAD R41, R3.reuse, R12, R41 ;  /* 0x0000000c03297224 */ /* 0x040fe400078e0229 */
[C---:B------:R-:W-:Y:S02]  /*4bf0*/  IMAD R36, R3.reuse, R11, R36 ;  /* 0x0000000b03247224 */ /* 0x040fe400078e0224 */
[----:B------:R-:W-:Y:S02]  /*4c00*/  IMAD.MOV R9, RZ, RZ, -R9 ;  /* 0x000000ffff097224 */ /* 0x000fe400078e0a09 */
[----:B------:R-:W-:Y:S02]  /*4c10*/  IMAD R33, R3, R10, R33 ;  /* 0x0000000a03217224 */ /* 0x000fe400078e0221 */
[----:B------:R-:W-:Y:S02]  /*4c20*/  IMAD.MOV R10, RZ, RZ, -R4 ;  /* 0x000000ffff0a7224 */ /* 0x000fe400078e0a04 */
[----:B------:R-:W-:-:S04]  /*4c30*/  IMAD.HI.U32 R4, R2, R30, RZ ;  /* 0x0000001e02047227 */ /* 0x000fc800078e00ff */
[--C-:B------:R-:W-:Y:S01]  /*4c40*/  @!P4 IMAD.IADD R48, R48, 0x1, -R3.reuse ;  /* 0x000000013030c824 */ /* 0x100fe200078e0a03 */
[----:B------:R-:W-:Y:S01]  /*4c50*/  ISETP.GT.U32.AND P4, PT, R3, R41, PT ;  /* 0x000000290300720c */ /* 0x000fe20003f84070 */
[--C-:B------:R-:W-:Y:S01]  /*4c60*/  @!P1 IMAD.IADD R47, R47, 0x1, -R3.reuse ;  /* 0x000000012f2f9824 */ /* 0x100fe200078e0a03 */
[C---:B------:R-:W-:Y:S01]  /*4c70*/  ISETP.GT.U32.AND P1, PT, R3.reuse, R40, PT ;  /* 0x000000280300720c */ /* 0x040fe20003f24070 */
[--C-:B------:R-:W-:Y:S01]  /*4c80*/  @!P3 IMAD.IADD R46, R46, 0x1, -R3.reuse ;  /* 0x000000012e2eb824 */ /* 0x100fe200078e0a03 */
[C---:B------:R-:W-:Y:S01]  /*4c90*/  ISETP.GT.U32.AND P3, PT, R3.reuse, R39, PT ;  /* 0x000000270300720c */ /* 0x040fe20003f64070 */
[--C-:B------:R-:W-:Y:S01]  /*4ca0*/  @!P5 IMAD.IADD R44, R44, 0x1, -R3.reuse ;  /* 0x000000012c2cd824 */ /* 0x100fe200078e0a03 */
[----:B------:R-:W-:Y:S01]  /*4cb0*/  ISETP.GT.U32.AND P5, PT, R3, R37, PT ;  /* 0x000000250300720c */ /* 0x000fe20003fa4070 */
[----:B------:R-:W-:Y:S01]  /*4cc0*/  @!P0 IMAD.IADD R43, R43, 0x1, -R3 ;  /* 0x000000012b2b8824 */ /* 0x000fe200078e0a03 */
[C---:B------:R-:W-:Y:S01]  /*4cd0*/  ISETP.GT.U32.AND P0, PT, R3.reuse, R36, PT ;  /* 0x000000240300720c */ /* 0x040fe20003f04070 */
[----:B------:R-:W-:-:S02]  /*4ce0*/  IMAD R34, R3, R9, R34 ;  /* 0x0000000903227224 */ /* 0x000fc400078e0222 */
[C---:B------:R-:W-:Y:S02]  /*4cf0*/  IMAD.HI.U32 R9, R2.reuse, R31, RZ ;  /* 0x0000001f02097227 */ /* 0x040fe400078e00ff */
[----:B------:R-:W-:Y:S02]  /*4d00*/  @!P4 IADD3 R41, PT, PT, R41, -R3, RZ ;  /* 0x800000032929c210 */ /* 0x000fe40007ffe0ff */
[----:B------:R-:W-:Y:S01]  /*4d10*/  IMAD.MOV R4, RZ, RZ, -R4 ;  /* 0x000000ffff047224 */ /* 0x000fe200078e0a04 */
[----:B------:R-:W-:Y:S01]  /*4d20*/  IADD3 R12, PT, PT, -R9, RZ, RZ ;  /* 0x000000ff090c7210 */ /* 0x000fe20007ffe1ff */
[C---:B------:R-:W-:Y:S01]  /*4d30*/  IMAD.HI.U32 R9, R2.reuse, R29, RZ ;  /* 0x0000001d02097227 */ /* 0x040fe200078e00ff */
[----:B------:R-:W-:Y:S02]  /*4d40*/  ISETP.GT.U32.AND P4, PT, R3, R34, PT ;  /* 0x000000220300720c */ /* 0x000fe40003f84070 */
[----:B------:R-:W-:Y:S01]  /*4d50*/  @!P5 IADD3 R37, PT, PT, R37, -R3, RZ ;  /* 0x800000032525d210 */ /* 0x000fe20007ffe0ff */
[C---:B------:R-:W-:Y:S01]  /*4d60*/  IMAD R30, R3.reuse, R4, R30 ;  /* 0x00000004031e7224 */ /* 0x040fe200078e021e */
[----:B------:R-:W-:Y:S01]  /*4d70*/  ISETP.GT.U32.AND P5, PT, R3, R43, PT ;  /* 0x0000002b0300720c */ /* 0x000fe20003fa4070 */
[----:B------:R-:W-:-:S04]  /*4d80*/  IMAD.HI.U32 R4, R2, R28, RZ ;  /* 0x0000001c02047227 */ /* 0x000fc800078e00ff */
[C---:B------:R-:W-:Y:S02]  /*4d90*/  IMAD R32, R3.reuse, R10, R32 ;  /* 0x0000000a03207224 */ /* 0x040fe400078e0220 */
[----:B------:R-:W-:Y:S01]  /*4da0*/  @!P2 IMAD.IADD R42, R42, 0x1, -R3 ;  /* 0x000000012a2aa824 */ /* 0x000fe200078e0a03 */
[----:B------:R-:W-:Y:S01]  /*4db0*/  ISETP.GT.U32.AND P2, PT, R3, R35, PT ;  /* 0x000000230300720c */ /* 0x000fe20003f44070 */
[----:B------:R-:W-:Y:S02]  /*4dc0*/  IMAD.MOV R10, RZ, RZ, -R9 ;  /* 0x000000ffff0a7224 */ /* 0x000fe400078e0a09 */
[----:B------:R-:W-:Y:S02]  /*4dd0*/  IMAD.MOV R9, RZ, RZ, -R4 ;  /* 0x000000ffff097224 */ /* 0x000fe400078e0a04 */
[----:B------:R-:W-:-:S04]  /*4de0*/  IMAD.HI.U32 R4, R2, R27, RZ ;  /* 0x0000001b02047227 */ /* 0x000fc800078e00ff */
[--C-:B------:R-:W-:Y:S01]  /*4df0*/  @!P1 IMAD.IADD R40, R40, 0x1, -R3.reuse ;  /* 0x0000000128289824 */ /* 0x100fe200078e0a03 */
[----:B------:R-:W-:Y:S01]  /*4e00*/  ISETP.GT.U32.AND P1, PT, R3, R33, PT ;  /* 0x000000210300720c */ /* 0x000fe20003f24070 */
[--C-:B------:R-:W-:Y:S01]  /*4e10*/  @!P3 IMAD.IADD R39, R39, 0x1, -R3.reuse ;  /* 0x000000012727b824 */ /* 0x100fe200078e0a03 */
[C---:B------:R-:W-:Y:S01]  /*4e20*/  ISETP.GT.U32.AND P3, PT, R3.reuse, R32, PT ;  /* 0x000000200300720c */ /* 0x040fe20003f64070 */
[----:B------:R-:W-:Y:S01]  /*4e30*/  @!P0 IMAD.IADD R36, R36, 0x1, -R3 ;  /* 0x0000000124248824 */ /* 0x000fe200078e0a03 */
[C---:B------:R-:W-:Y:S01]  /*4e40*/  ISETP.GT.U32.AND P0, PT, R3.reuse, R42, PT ;  /* 0x0000002a0300720c */ /* 0x040fe20003f04070 */
[----:B------:R-:W-:Y:S01]  /*4e50*/  IMAD R29, R3, R10, R29 ;  /* 0x0000000a031d7224 */ /* 0x000fe200078e021d */
[----:B------:R-:W-:Y:S01]  /*4e60*/  IADD3 R10, PT, PT, -R4, RZ, RZ ;  /* 0x000000ff040a7210 */ /* 0x000fe20007ffe1ff */
[----:B------:R-:W-:-:S04]  /*4e70*/  IMAD.HI.U32 R4, R2, R25, RZ ;  /* 0x0000001902047227 */ /* 0x000fc800078e00ff */
[----:B------:R-:W-:Y:S02]  /*4e80*/  IMAD.MOV R4, RZ, RZ, -R4 ;  /* 0x000000ffff047224 */ /* 0x000fe400078e0a04 */
[--C-:B------:R-:W-:Y:S01]  /*4e90*/  @!P6 IMAD.IADD R38, R38, 0x1, -R3.reuse ;  /* 0x000000012626e824 */ /* 0x100fe200078e0a03 */
[----:B------:R-:W-:Y:S01]  /*4ea0*/  @!P1 IADD3 R33, PT, PT, R33, -R3, RZ ;  /* 0x8000000321219210 */ /* 0x000fe20007ffe0ff */
[----:B------:R-:W-:Y:S01]  /*4eb0*/  @!P2 IMAD.IADD R35, R35, 0x1, -R3 ;  /* 0x000000012323a824 */ /* 0x000fe200078e0a03 */
[C---:B------:R-:W-:Y:S01]  /*4ec0*/  ISETP.GT.U32.AND P2, PT, R3.reuse, R41, PT ;  /* 0x000000290300720c */ /* 0x040fe20003f44070 */
[C---:B------:R-:W-:Y:S01]  /*4ed0*/  IMAD R25, R3.reuse, R4, R25 ;  /* 0x0000000403197224 */ /* 0x040fe200078e0219 */
[----:B------:R-:W-:Y:S01]  /*4ee0*/  @!P0 IADD3 R42, PT, PT, R42, -R3, RZ ;  /* 0x800000032a2a8210 */ /* 0x000fe20007ffe0ff */
[--C-:B------:R-:W-:Y:S01]  /*4ef0*/  @!P4 IMAD.IADD R34, R34, 0x1, -R3.reuse ;  /* 0x000000012222c824 */ /* 0x100fe200078e0a03 */
[C---:B------:R-:W-:Y:S01]  /*4f00*/  ISETP.GT.U32.AND P4, PT, R3.reuse, R40, PT ;  /* 0x000000280300720c */ /* 0x040fe20003f84070 */
[--C-:B------:R-:W-:Y:S01]  /*4f10*/  @!P3 IMAD.IADD R32, R32, 0x1, -R3.reuse ;  /* 0x000000012020b824 */ /* 0x100fe200078e0a03 */
[----:B------:R-:W-:Y:S01]  /*4f20*/  ISETP.GT.U32.AND P1, PT, R3, R39, PT ;  /* 0x000000270300720c */ /* 0x000fe20003f24070 */
[----:B------:R-:W-:Y:S01]  /*4f30*/  @!P5 IMAD.IADD R43, R43, 0x1, -R3 ;  /* 0x000000012b2bd824 */ /* 0x000fe200078e0a03 */
[C---:B------:R-:W-:Y:S01]  /*4f40*/  ISETP.GT.U32.AND P3, PT, R3.reuse, R38, PT ;  /* 0x000000260300720c */ /* 0x040fe20003f64070 */
[----:B------:R-:W-:Y:S01]  /*4f50*/  IMAD.HI.U32 R4, R2, R23, RZ ;  /* 0x0000001702047227 */ /* 0x000fe200078e00ff */
[----:B------:R-:W-:-:S02]  /*4f60*/  ISETP.GT.U32.AND P5, PT, R3, R37, PT ;  /* 0x000000250300720c */ /* 0x000fc40003fa4070 */
[C---:B------:R-:W-:Y:S01]  /*4f70*/  ISETP.GT.U32.AND P0, PT, R3.reuse, R36, PT ;  /* 0x000000240300720c */ /* 0x040fe20003f04070 */
[C---:B------:R-:W-:Y:S01]  /*4f80*/  IMAD R28, R3.reuse, R9, R28 ;  /* 0x00000009031c7224 */ /* 0x040fe200078e021c */
[C---:B------:R-:W-:Y:S01]  /*4f90*/  ISETP.GT.U32.AND P6, PT, R3.reuse, R44, PT ;  /* 0x0000002c0300720c */ /* 0x040fe20003fc4070 */
[----:B------:R-:W-:Y:S01]  /*4fa0*/  IMAD R27, R3, R10, R27 ;  /* 0x0000000a031b7224 */ /* 0x000fe200078e021b */
[----:B------:R-:W-:Y:S01]  /*4fb0*/  IADD3 R10, PT, PT, -R4, RZ, RZ ;  /* 0x000000ff040a7210 */ /* 0x000fe20007ffe1ff */
[----:B------:R-:W-:-:S04]  /*4fc0*/  IMAD.HI.U32 R9, R2, R26, RZ ;  /* 0x0000001a02097227 */ /* 0x000fc800078e00ff */
[----:B------:R-:W-:Y:S01]  /*4fd0*/  IMAD.HI.U32 R4, R2, R22, RZ ;  /* 0x0000001602047227 */ /* 0x000fe200078e00ff */
[----:B------:R-:W-:-:S03]  /*4fe0*/  @!P3 IADD3 R38, PT, PT, R38, -R3, RZ ;  /* 0x800000032626b210 */ /* 0x000fc60007ffe0ff */
[----:B------:R-:W-:Y:S02]  /*4ff0*/  IMAD R31, R3, R12, R31 ;  /* 0x0000000c031f7224 */ /* 0x000fe400078e021f */
[----:B------:R-:W-:Y:S02]  /*5000*/  IMAD.MOV R11, RZ, RZ, -R9 ;  /* 0x000000ffff0b7224 */ /* 0x000fe400078e0a09 */
[----:B------:R-:W-:Y:S01]  /*5010*/  @!P2 IMAD.IADD R41, R41, 0x1, -R3 ;  /* 0x000000012929a824 */ /* 0x000fe200078e0a03 */
[C---:B------:R-:W-:Y:S01]  /*5020*/  ISETP.GT.U32.AND P2, PT, R3.reuse, R35, PT ;  /* 0x000000230300720c */ /* 0x040fe20003f44070 */
[----:B------:R-:W-:Y:S01]  /*5030*/  IMAD.HI.U32 R9, R2, R24, RZ ;  /* 0x0000001802097227 */ /* 0x000fe200078e00ff */
[----:B------:R-:W-:-:S03]  /*5040*/  ISETP.GT.U32.AND P3, PT, R3, R31, PT ;  /* 0x0000001f0300720c */ /* 0x000fc60003f64070 */
[----:B------:R-:W-:Y:S02]  /*5050*/  IMAD R23, R3, R10, R23 ;  /* 0x0000000a03177224 */ /* 0x000fe400078e0217 */
[----:B------:R-:W-:Y:S02]  /*5060*/  IMAD.MOV R10, RZ, RZ, -R4 ;  /* 0x000000ffff0a7224 */ /* 0x000fe400078e0a04 */
[----:B------:R-:W-:-:S04]  /*5070*/  IMAD.HI.U32 R4, R2, R20, RZ ;  /* 0x0000001402047227 */ /* 0x000fc800078e00ff */
[--C-:B------:R-:W-:Y:S01]  /*5080*/  @!P4 IMAD.IADD R40, R40, 0x1, -R3.reuse ;  /* 0x000000012828c824 */ /* 0x100fe200078e0a03 */
[----:B------:R-:W-:Y:S01]  /*5090*/  ISETP.GT.U32.AND P4, PT, R3, R34, PT ;  /* 0x000000220300720c */ /* 0x000fe20003f84070 */
[--C-:B------:R-:W-:Y:S01]  /*50a0*/  @!P1 IMAD.IADD R39, R39, 0x1, -R3.reuse ;  /* 0x0000000127279824 */ /* 0x100fe200078e0a03 */
[----:B------:R-:W-:Y:S01]  /*50b0*/  ISETP.GT.U32.AND P1, PT, R3, R33, PT ;  /* 0x000000210300720c */ /* 0x000fe20003f24070 */
[--C-:B------:R-:W-:Y:S01]  /*50c0*/  @!P5 IMAD.IADD R37, R37, 0x1, -R3.reuse ;  /* 0x000000012525d824 */ /* 0x100fe200078e0a03 */
[C---:B------:R-:W-:Y:S01]  /*50d0*/  ISETP.GT.U32.AND P5, PT, R3.reuse, R30, PT ;  /* 0x0000001e0300720c */ /* 0x040fe20003fa4070 */
[----:B------:R-:W-:Y:S01]  /*50e0*/  @!P0 IMAD.IADD R36, R36, 0x1, -R3 ;  /* 0x0000000124248824 */ /* 0x000fe200078e0a03 */
[----:B------:R-:W-:Y:S01]  /*50f0*/  ISETP.GT.U32.AND P0, PT, R3, R29, PT ;  /* 0x0000001d0300720c */ /* 0x000fe20003f04070 */
[----:B------:R-:W-:Y:S02]  /*5100*/  IMAD.MOV R9, RZ, RZ, -R9 ;  /* 0x000000ffff097224 */ /* 0x000fe400078e0a09 */
[----:B------:R-:W-:-:S02]  /*5110*/  IMAD.MOV R4, RZ, RZ, -R4 ;  /* 0x000000ffff047224 */ /* 0x000fc400078e0a04 */
[C---:B------:R-:W-:Y:S02]  /*5120*/  IMAD R24, R3.reuse, R9, R24 ;  /* 0x0000000903187224 */ /* 0x040fe400078e0218 */
[----:B------:R-:W-:Y:S01]  /*5130*/  IMAD.HI.U32 R9, R2, R21, RZ ;  /* 0x0000001502097227 */ /* 0x000fe200078e00ff */
[----:B------:R-:W-:Y:S02]  /*5140*/  @!P4 IADD3 R34, PT, PT, R34, -R3, RZ ;  /* 0x800000032222c210 */ /* 0x000fe40007ffe0ff */
[C---:B------:R-:W-:Y:S01]  /*5150*/  ISETP.GT.U32.AND P4, PT, R3.reuse, R27, PT ;  /* 0x0000001b0300720c */ /* 0x040fe20003f84070 */
[----:B------:R-:W-:Y:S01]  /*5160*/  IMAD R20, R3, R4, R20 ;  /* 0x0000000403147224 */ /* 0x000fe200078e0214 */
[----:B------:R-:W-:Y:S01]  /*5170*/  IADD3 R12, PT, PT, -R9, RZ, RZ ;  /* 0x000000ff090c7210 */ /* 0x000fe20007ffe1ff */
[----:B------:R-:W-:Y:S01]  /*5180*/  IMAD.HI.U32 R4, R2, R18, RZ ;  /* 0x0000001202047227 */ /* 0x000fe200078e00ff */
[----:B------:R-:W-:Y:S02]  /*5190*/  @!P5 IADD3 R30, PT, PT, R30, -R3, RZ ;  /* 0x800000031e1ed210 */ /* 0x000fe40007ffe0ff */
[C---:B------:R-:W-:Y:S01]  /*51a0*/  ISETP.GT.U32.AND P5, PT, R3.reuse, R23, PT ;  /* 0x000000170300720c */ /* 0x040fe20003fa4070 */
[C---:B------:R-:W-:Y:S01]  /*51b0*/  IMAD R26, R3.reuse, R11, R26 ;  /* 0x0000000b031a7224 */ /* 0x040fe200078e021a */
[----:B------:R-:W-:Y:S01]  /*51c0*/  IABS R11, R128 ;  /* 0x00000080000b7213 */ /* 0x000fe20000000000 */
[----:B------:R-:W-:-:S02]  /*51d0*/  IMAD R22, R3, R10, R22 ;  /* 0x0000000a03167224 */ /* 0x000fc400078e0216 */
[--C-:B------:R-:W-:Y:S01]  /*51e0*/  @!P6 IMAD.IADD R44, R44, 0x1, -R3.reuse ;  /* 0x000000012c2ce824 */ /* 0x100fe200078e0a03 */
[----:B------:R-:W-:Y:S01]  /*51f0*/  ISETP.GT.U32.AND P6, PT, R3, R32, PT ;  /* 0x000000200300720c */ /* 0x000fe20003fc4070 */
[----:B------:R-:W-:Y:S01]  /*5200*/  @!P2 IMAD.IADD R35, R35, 0x1, -R3 ;  /* 0x000000012323a824 */ /* 0x000fe200078e0a03 */
[----:B------:R-:W-:Y:S01]  /*5210*/  ISETP.GT.U32.AND P2, PT, R3, R28, PT ;  /* 0x0000001c0300720c */ /* 0x000fe20003f44070 */
[----:B------:R-:W-:-:S04]  /*5220*/  IMAD.HI.U32 R9, R2, R19, RZ ;  /* 0x0000001302097227 */ /* 0x000fc800078e00ff */
[----:B------:R-:W-:Y:S02]  /*5230*/  IMAD.MOV R4, RZ, RZ, -R4 ;  /* 0x000000ffff047224 */ /* 0x000fe400078e0a04 */
[--C-:B------:R-:W-:Y:S01]  /*5240*/  @!P1 IMAD.IADD R33, R33, 0x1, -R3.reuse ;  /* 0x0000000121219824 */ /* 0x100fe200078e0a03 */
[----:B------:R-:W-:Y:S01]  /*5250*/  ISETP.GT.U32.AND P1, PT, R3, R26, PT ;  /* 0x0000001a0300720c */ /* 0x000fe20003f24070 */
[--C-:B------:R-:W-:Y:S01]  /*5260*/  @!P3 IMAD.IADD R31, R31, 0x1, -R3.reuse ;  /* 0x000000011f1fb824 */ /* 0x100fe200078e0a03 */
[----:B------:R-:W-:Y:S01]  /*5270*/  ISETP.GT.U32.AND P3, PT, R3, R24, PT ;  /* 0x000000180300720c */ /* 0x000fe20003f64070 */
[----:B------:R-:W-:Y:S01]  /*5280*/  @!P0 IMAD.IADD R29, R29, 0x1, -R3 ;  /* 0x000000011d1d8824 */ /* 0x000fe200078e0a03 */
[C---:B------:R-:W-:Y:S01]  /*5290*/  ISETP.GT.U32.AND P0, PT, R3.reuse, R22, PT ;  /* 0x000000160300720c */ /* 0x040fe20003f04070 */
[----:B------:R-:W-:Y:S02]  /*52a0*/  IMAD.MOV R10, RZ, RZ, -R9 ;  /* 0x000000ffff0a7224 */ /* 0x000fe400078e0a09 */
[----:B------:R-:W-:-:S02]  /*52b0*/  IMAD R18, R3, R4, R18 ;  /* 0x0000000403127224 */ /* 0x000fc400078e0212 */
[----:B------:R-:W-:-:S04]  /*52c0*/  IMAD.HI.U32 R4, R2, R15, RZ ;  /* 0x0000000f02047227 */ /* 0x000fc800078e00ff */
[C---:B------:R-:W-:Y:S01]  /*52d0*/  IMAD R21, R3.reuse, R12, R21 ;  /* 0x0000000c03157224 */ /* 0x040fe200078e0215 */
[----:B------:R-:W-:Y:S01]  /*52e0*/  IABS R12, R130 ;  /* 0x00000082000c7213 */ /* 0x000fe20000000000 */
[C---:B------:R-:W-:Y:S01]  /*52f0*/  IMAD R19, R3.reuse, R10, R19 ;  /* 0x0000000a03137224 */ /* 0x040fe200078e0213 */
[----:B------:R-:W-:Y:S01]  /*5300*/  @!P1 IADD3 R26, PT, PT, R26, -R3, RZ ;  /* 0x800000031a1a9210 */ /* 0x000fe20007ffe0ff */
[----:B------:R-:W-:Y:S01]  /*5310*/  IMAD.HI.U32 R9, R2, R17, RZ ;  /* 0x0000001102097227 */ /* 0x000fe200078e00ff */
[----:B------:R-:W-:Y:S02]  /*5320*/  @!P0 IADD3 R22, PT, PT, R22, -R3, RZ ;  /* 0x8000000316168210 */ /* 0x000fe40007ffe0ff */
[----:B------:R-:W-:Y:S01]  /*5330*/  ISETP.GT.U32.AND P1, PT, R3, R19, PT ;  /* 0x000000130300720c */ /* 0x000fe20003f24070 */
[----:B------:R-:W-:Y:S01]  /*5340*/  IMAD.HI.U32 R10, R2, R16, RZ ;  /* 0x00000010020a7227 */ /* 0x000fe200078e00ff */
[----:B------:R-:W-:-:S03]  /*5350*/  IADD3 R9, PT, PT, -R9, RZ, RZ ;  /* 0x000000ff09097210 */ /* 0x000fc60007ffe1ff */
[----:B------:R-:W-:Y:S02]  /*5360*/  IMAD.MOV R4, RZ, RZ, -R4 ;  /* 0x000000ffff047224 */ /* 0x000fe400078e0a04 */
[--C-:B------:R-:W-:Y:S01]  /*5370*/  @!P6 IMAD.IADD R32, R32, 0x1, -R3.reuse ;  /* 0x000000012020e824 */ /* 0x100fe200078e0a03 */
[C---:B------:R-:W-:Y:S01]  /*5380*/  ISETP.GT.U32.AND P6, PT, R3.reuse, R25, PT ;  /* 0x000000190300720c */ /* 0x040fe20003fc4070 */
[----:B------:R-:W-:Y:S01]  /*5390*/  @!P2 IMAD.IADD R28, R28, 0x1, -R3 ;  /* 0x000000011c1ca824 */ /* 0x000fe200078e0a03 */
[C---:B------:R-:W-:Y:S01]  /*53a0*/  ISETP.GT.U32.AND P2, PT, R3.reuse, R21, PT ;  /* 0x000000150300720c */ /* 0x040fe20003f44070 */
[----:B------:R-:W-:Y:S02]  /*53b0*/  IMAD.MOV R10, RZ, RZ, -R10 ;  /* 0x000000ffff0a7224 */ /* 0x000fe400078e0a0a */
[C---:B------:R-:W-:Y:S01]  /*53c0*/  IMAD R15, R3.reuse, R4, R15 ;  /* 0x00000004030f7224 */ /* 0x040fe200078e020f */
[----:B------:R-:W-:Y:S01]  /*53d0*/  ISETP.GT.U32.AND P0, PT, R3, R28, PT ;  /* 0x0000001c0300720c */ /* 0x000fe20003f04070 */
[----:B------:R-:W-:-:S04]  /*53e0*/  IMAD.HI.U32 R4, R2, R13, RZ ;  /* 0x0000000d02047227 */ /* 0x000fc800078e00ff */
[--C-:B------:R-:W-:Y:S01]  /*53f0*/  @!P4 IMAD.IADD R27, R27, 0x1, -R3.reuse ;  /* 0x000000011b1bc824 */ /* 0x100fe200078e0a03 */
[C---:B------:R-:W-:Y:S01]  /*5400*/  ISETP.GT.U32.AND P4, PT, R3.reuse, R20, PT ;  /* 0x000000140300720c */ /* 0x040fe20003f84070 */
[--C-:B------:R-:W-:Y:S01]  /*5410*/  @!P3 IMAD.IADD R24, R24, 0x1, -R3.reuse ;  /* 0x000000011818b824 */ /* 0x100fe200078e0a03 */
[----:B------:R-:W-:Y:S01]  /*5420*/  ISETP.GT.U32.AND P3, PT, R3, R30, PT ;  /* 0x0000001e0300720c */ /* 0x000fe20003f64070 */
[----:B------:R-:W-:Y:S01]  /*5430*/  @!P5 IMAD.IADD R23, R23, 0x1, -R3 ;  /* 0x000000011717d824 */ /* 0x000fe200078e0a03 */
[C---:B------:R-:W-:Y:S01]  /*5440*/  ISETP.GT.U32.AND P5, PT, R3.reuse, R29, PT ;  /* 0x0000001d0300720c */ /* 0x040fe20003fa4070 */
[C---:B------:R-:W-:Y:S01]  /*5450*/  IMAD R16, R3.reuse, R10, R16 ;  /* 0x0000000a03107224 */ /* 0x040fe200078e0210 */
[----:B------:R-:W-:Y:S01]  /*5460*/  IABS R10, R129 ;  /* 0x00000081000a7213 */ /* 0x000fe20000000000 */
[----:B------:R-:W-:Y:S02]  /*5470*/  IMAD.MOV R4, RZ, RZ, -R4 ;  /* 0x000000ffff047224 */ /* 0x000fe400078e0a04 */
[----:B------:R-:W-:-:S02]  /*5480*/  IMAD R17, R3, R9, R17 ;  /* 0x0000000903117224 */ /* 0x000fc400078e0211 */
[----:B------:R-:W-:-:S04]  /*5490*/  IMAD.HI.U32 R9, R2, R14, RZ ;  /* 0x0000000e02097227 */ /* 0x000fc800078e00ff */
[----:B------:R-:W-:-:S04]  /*54a0*/  IMAD.HI.U32 R8, R2, R12, RZ ;  /* 0x0000000c02087227 */ /* 0x000fc800078e00ff */
[----:B------:R-:W-:Y:S02]  /*54b0*/  IMAD R13, R3, R4, R13 ;  /* 0x00000004030d7224 */ /* 0x000fe400078e020d */
[----:B------:R-:W-:-:S04]  /*54c0*/  IMAD.HI.U32 R4, R2, R10, RZ ;  /* 0x0000000a02047227 */ /* 0x000fc800078e00ff */
[----:B------:R-:W-:Y:S01]  /*54d0*/  IMAD.MOV R9, RZ, RZ, -R9 ;  /* 0x000000ffff097224 */ /* 0x000fe200078e0a09 */
[----:B------:R-:W-:Y:S01]  /*54e0*/  IADD3 R4, PT, PT, -R4, RZ, RZ ;  /* 0x000000ff04047210 */ /* 0x000fe20007ffe1ff */
[----:B------:R-:W-:Y:S02]  /*54f0*/  IMAD.MOV R8, RZ, RZ, -R8 ;  /* 0x000000ffff087224 */ /* 0x000fe400078e0a08 */
[--C-:B------:R-:W-:Y:S01]  /*5500*/  @!P6 IMAD.IADD R25, R25, 0x1, -R3.reuse ;  /* 0x000000011919e824 */ /* 0x100fe200078e0a03 */
[----:B------:R-:W-:Y:S01]  /*5510*/  ISETP.GT.U32.AND P6, PT, R3, R31, PT ;  /* 0x0000001f0300720c */ /* 0x000fe20003fc4070 */
[----:B------:R-:W-:Y:S01]  /*5520*/  @!P2 IMAD.IADD R21, R21, 0x1, -R3 ;  /* 0x000000011515a824 */ /* 0x000fe200078e0a03 */
[C---:B------:R-:W-:Y:S01]  /*5530*/  ISETP.GT.U32.AND P2, PT, R3.reuse, R27, PT ;  /* 0x0000001b0300720c */ /* 0x040fe20003f44070 */
[C---:B------:R-:W-:Y:S01]  /*5540*/  IMAD R14, R3.reuse, R9, R14 ;  /* 0x00000009030e7224 */ /* 0x040fe200078e020e */
[----:B------:R-:W-:Y:S01]  /*5550*/  IABS R9, R127 ;  /* 0x0000007f00097213 */ /* 0x000fe20000000000 */
[----:B------:R-:W-:-:S02]  /*5560*/  IMAD R12, R3, R8, R12 ;  /* 0x00000008030c7224 */ /* 0x000fc400078e020c */
[----:B------:R-:W-:-:S04]  /*5570*/  IMAD.HI.U32 R8, R2, R11, RZ ;  /* 0x0000000b02087227 */ /* 0x000fc800078e00ff */
        /* <DEDUP_REMOVED lines=12> */
[----:B------:R-:W-:Y:S01]  /*5640*/  IMAD.MOV R8, RZ, RZ, -R8 ;  /* 0x000000ffff087224 */ /* 0x000fe200078e0a08 */
[----:B------:R-:W-:Y:S01]  /*5650*/  @!P2 IADD3 R27, PT, PT, R27, -R3, RZ ;  /* 0x800000031b1ba210 */ /* 0x000fe20007ffe0ff */
[----:B------:R-:W-:Y:S01]  /*5660*/  IMAD.HI.U32 R4, R2, R9, RZ ;  /* 0x0000000902047227 */ /* 0x000fe200078e00ff */
[----:B------:R-:W-:-:S02]  /*5670*/  ISETP.GT.U32.AND P2, PT, R3, R21, PT ;  /* 0x000000150300720c */ /* 0x000fc40003f44070 */
[C---:B------:R-:W-:Y:S01]  /*5680*/  ISETP.GT.U32.AND P6, PT, R3.reuse, R20, PT ;  /* 0x000000140300720c */ /* 0x040fe20003fc4070 */
[----:B------:R-:W-:Y:S01]  /*5690*/  IMAD R11, R3, R8, R11 ;  /* 0x00000008030b7224 */ /* 0x000fe200078e020b */
[----:B------:R-:W-:Y:S01]  /*56a0*/  IABS R8, R126 ;  /* 0x0000007e00087213 */ /* 0x000fe20000000000 */
[----:B------:R-:W-:Y:S01]  /*56b0*/  IMAD.MOV R4, RZ, RZ, -R4 ;  /* 0x000000ffff047224 */ /* 0x000fe200078e0a04 */
[----:B------:R-:W-:Y:S01]  /*56c0*/  @!P5 IADD3 R23, PT, PT, R23, -R3, RZ ;  /* 0x800000031717d210 */ /* 0x000fe20007ffe0ff */
[----:B------:R-:W-:Y:S01]  /*56d0*/  @!P4 IMAD.IADD R26, R26, 0x1, -R3 ;  /* 0x000000011a1ac824 */ /* 0x000fe200078e0a03 */
[C---:B------:R-:W-:Y:S01]  /*56e0*/  ISETP.GT.U32.AND P4, PT, R3.reuse, R19, PT ;  /* 0x000000130300720c */ /* 0x040fe20003f84070 */
[C---:B------:R-:W-:Y:S01]  /*56f0*/  IMAD R9, R3.reuse, R4, R9 ;  /* 0x0000000403097224 */ /* 0x040fe200078e0209 */
[----:B------:R-:W-:Y:S01]  /*5700*/  ISETP.GT.U32.AND P5, PT, R3, R16, PT ;  /* 0x000000100300720c */ /* 0x000fe20003fa4070 */
[----:B------:R-:W-:-:S04]  /*5710*/  IMAD.HI.U32 R4, R2, R8, RZ ;  /* 0x0000000802047227 */ /* 0x000fc800078e00ff */
[--C-:B------:R-:W-:Y:S01]  /*5720*/  @!P1 IMAD.IADD R25, R25, 0x1, -R3.reuse ;  /* 0x0000000119199824 */ /* 0x100fe200078e0a03 */
[C---:B------:R-:W-:Y:S01]  /*5730*/  ISETP.GT.U32.AND P1, PT, R3.reuse, R18, PT ;  /* 0x000000120300720c */ /* 0x040fe20003f24070 */
[--C-:B------:R-:W-:Y:S01]  /*5740*/  @!P3 IMAD.IADD R24, R24, 0x1, -R3.reuse ;  /* 0x000000011818b824 */ /* 0x100fe200078e0a03 */
[C---:B------:R-:W-:Y:S01]  /*5750*/  ISETP.GT.U32.AND P3, PT, R3.reuse, R17, PT ;  /* 0x000000110300720c */ /* 0x040fe20003f64070 */
[--C-:B------:R-:W-:Y:S01]  /*5760*/  @!P0 IMAD.IADD R22, R22, 0x1, -R3.reuse ;  /* 0x0000000116168824 */ /* 0x100fe200078e0a03 */
[----:B------:R-:W-:Y:S01]  /*5770*/  ISETP.GT.U32.AND P0, PT, R3, R15, PT ;  /* 0x0000000f0300720c */ /* 0x000fe20003f04070 */
[----:B------:R-:W-:Y:S01]  /*5780*/  IMAD.MOV R4, RZ, RZ, -R4 ;  /* 0x000000ffff047224 */ /* 0x000fe200078e0a04 */
[----:B------:R-:W-:Y:S01]  /*5790*/  @!P4 IADD3 R19, PT, PT, R19, -R3, RZ ;  /* 0x800000031313c210 */ /* 0x000fe20007ffe0ff */
[--C-:B------:R-:W-:Y:S01]  /*57a0*/  @!P2 IMAD.IADD R21, R21, 0x1, -R3.reuse ;  /* 0x000000011515a824 */ /* 0x100fe200078e0a03 */
[C---:B------:R-:W-:Y:S01]  /*57b0*/  ISETP.GT.U32.AND P2, PT, R3.reuse, R14, PT ;  /* 0x0000000e0300720c */ /* 0x040fe20003f44070 */
[C---:B------:R-:W-:Y:S01]  /*57c0*/  IMAD R8, R3.reuse, R4, R8 ;  /* 0x0000000403087224 */ /* 0x040fe200078e0208 */
[----:B------:R-:W-:Y:S01]  /*57d0*/  IABS R4, R125 ;  /* 0x0000007d00047213 */ /* 0x000fe20000000000 */
[--C-:B------:R-:W-:Y:S01]  /*57e0*/  @!P6 IMAD.IADD R20, R20, 0x1, -R3.reuse ;  /* 0x000000011414e824 */ /* 0x100fe200078e0a03 */
[C---:B------:R-:W-:Y:S01]  /*57f0*/  ISETP.GT.U32.AND P6, PT, R3.reuse, R13, PT ;  /* 0x0000000d0300720c */ /* 0x040fe20003fc4070 */
[----:B------:R-:W-:Y:S01]  /*5800*/  @!P1 IMAD.IADD R18, R18, 0x1, -R3 ;  /* 0x0000000112129824 */ /* 0x000fe200078e0a03 */
[C---:B------:R-:W-:Y:S01]  /*5810*/  ISETP.GT.U32.AND P4, PT, R3.reuse, R12, PT ;  /* 0x0000000c0300720c */ /* 0x040fe20003f84070 */
[----:B------:R-:W-:Y:S01]  /*5820*/  IMAD.HI.U32 R2, R2, R4, RZ ;  /* 0x0000000402027227 */ /* 0x000fe200078e00ff */
[----:B------:R-:W-:-:S02]  /*5830*/  ISETP.GT.U32.AND P1, PT, R3, R10, PT ;  /* 0x0000000a0300720c */ /* 0x000fc40003f24070 */
[----:B------:R-:W-:Y:S01]  /*5840*/  @!P0 IADD3 R15, PT, PT, R15, -R3, RZ ;  /* 0x800000030f0f8210 */ /* 0x000fe20007ffe0ff */
[--C-:B------:R-:W-:Y:S01]  /*5850*/  @!P3 IMAD.IADD R17, R17, 0x1, -R3.reuse ;  /* 0x000000011111b824 */ /* 0x100fe200078e0a03 */
[C---:B------:R-:W-:Y:S01]  /*5860*/  ISETP.GT.U32.AND P3, PT, R3.reuse, R11, PT ;  /* 0x0000000b0300720c */ /* 0x040fe20003f64070 */
[--C-:B------:R-:W-:Y:S01]  /*5870*/  @!P5 IMAD.IADD R16, R16, 0x1, -R3.reuse ;  /* 0x000000011010d824 */ /* 0x100fe200078e0a03 */
[C---:B------:R-:W-:Y:S01]  /*5880*/  ISETP.GT.U32.AND P5, PT, R3.reuse, R9, PT ;  /* 0x000000090300720c */ /* 0x040fe20003fa4070 */
[----:B------:R-:W-:Y:S01]  /*5890*/  IMAD.MOV R2, RZ, RZ, -R2 ;  /* 0x000000ffff027224 */ /* 0x000fe200078e0a02 */
[C---:B------:R-:W-:Y:S01]  /*58a0*/  ISETP.GT.U32.AND P0, PT, R3.reuse, R8, PT ;  /* 0x000000080300720c */ /* 0x040fe20003f04070 */
[--C-:B------:R-:W-:Y:S02]  /*58b0*/  @!P2 IMAD.IADD R14, R14, 0x1, -R3.reuse ;  /* 0x000000010e0ea824 */ /* 0x100fe400078e0a03 */
[----:B------:R-:W-:Y:S02]  /*58c0*/  IMAD R2, R3, R2, R4 ;  /* 0x0000000203027224 */ /* 0x000fe400078e0204 */
[--C-:B------:R-:W-:Y:S01]  /*58d0*/  @!P6 IMAD.IADD R13, R13, 0x1, -R3.reuse ;  /* 0x000000010d0de824 */ /* 0x100fe200078e0a03 */
[----:B------:R-:W-:Y:S01]  /*58e0*/  @!P1 IADD3 R10, PT, PT, R10, -R3, RZ ;  /* 0x800000030a0a9210 */ /* 0x000fe20007ffe0ff */
[--C-:B------:R-:W-:Y:S01]  /*58f0*/  @!P4 IMAD.IADD R12, R12, 0x1, -R3.reuse ;  /* 0x000000010c0cc824 */ /* 0x100fe200078e0a03 */
[----:B------:R-:W-:Y:S01]  /*5900*/  ISETP.GT.U32.AND P2, PT, R3, R2, PT ;  /* 0x000000020300720c */ /* 0x000fe20003f44070 */
[--C-:B------:R-:W-:Y:S01]  /*5910*/  @!P3 IMAD.IADD R11, R11, 0x1, -R3.reuse ;  /* 0x000000010b0bb824 */ /* 0x100fe200078e0a03 */
[----:B------:R-:W-:Y:S01]  /*5920*/  ISETP.GT.U32.AND P6, PT, R3, R18, PT ;  /* 0x000000120300720c */ /* 0x000fe20003fc4070 */
[--C-:B------:R-:W-:Y:S01]  /*5930*/  @!P5 IMAD.IADD R9, R9, 0x1, -R3.reuse ;  /* 0x000000010909d824 */ /* 0x100fe200078e0a03 */
[C---:B------:R-:W-:Y:S01]  /*5940*/  ISETP.GT.U32.AND P4, PT, R3.reuse, R17, PT ;  /* 0x000000110300720c */ /* 0x040fe20003f84070 */
[----:B------:R-:W-:Y:S01]  /*5950*/  @!P0 IMAD.IADD R8, R8, 0x1, -R3 ;  /* 0x0000000108088824 */ /* 0x000fe200078e0a03 */
[C---:B------:R-:W-:Y:S01]  /*5960*/  ISETP.GT.U32.AND P1, PT, R3.reuse, R16, PT ;  /* 0x000000100300720c */ /* 0x040fe20003f24070 */
[----:B------:R-:W1:Y:S01]  /*5970*/  LDS R4, [UR9] ;  /* 0x00000009ff047984 */ /* 0x000e620008000800 */
[----:B------:R-:W-:-:S02]  /*5980*/  ISETP.GT.U32.AND P3, PT, R3, R15, PT ;  /* 0x0000000f0300720c */ /* 0x000fc40003f64070 */
[C---:B------:R-:W-:Y:S02]  /*5990*/  ISETP.GT.U32.AND P5, PT, R3.reuse, R14, PT ;  /* 0x0000000e0300720c */ /* 0x040fe40003fa4070 */
[C---:B------:R-:W-:Y:S02]  /*59a0*/  ISETP.GT.U32.AND P0, PT, R3.reuse, R13, PT ;  /* 0x0000000d0300720c */ /* 0x040fe40003f04070 */
[----:B------:R-:W-:Y:S01]  /*59b0*/  @!P2 IADD3 R2, PT, PT, R2, -R3, RZ ;  /* 0x800000030202a210 */ /* 0x000fe20007ffe0ff */
[--C-:B------:R-:W-:Y:S01]  /*59c0*/  @!P6 IMAD.IADD R18, R18, 0x1, -R3.reuse ;  /* 0x000000011212e824 */ /* 0x100fe200078e0a03 */
[----:B------:R-:W-:Y:S01]  /*59d0*/  ISETP.GT.U32.AND P2, PT, R3, R12, PT ;  /* 0x0000000c0300720c */ /* 0x000fe20003f44070 */
[--C-:B------:R-:W-:Y:S01]  /*59e0*/  @!P4 IMAD.IADD R17, R17, 0x1, -R3.reuse ;  /* 0x000000011111c824 */ /* 0x100fe200078e0a03 */
[C---:B------:R-:W-:Y:S01]  /*59f0*/  ISETP.GT.U32.AND P4, PT, R3.reuse, R10, PT ;  /* 0x0000000a0300720c */ /* 0x040fe20003f84070 */
[----:B------:R-:W-:Y:S01]  /*5a00*/  @!P1 IMAD.IADD R16, R16, 0x1, -R3 ;  /* 0x0000000110109824 */ /* 0x000fe200078e0a03 */
[----:B------:R-:W-:-:S02]  /*5a10*/  ISETP.GT.U32.AND P1, PT, R3, R11, PT ;  /* 0x0000000b0300720c */ /* 0x000fc40003f24070 */
[----:B------:R-:W-:Y:S01]  /*5a20*/  @!P3 IADD3 R15, PT, PT, R15, -R3, RZ ;  /* 0x800000030f0fb210 */ /* 0x000fe20007ffe0ff */
[--C-:B------:R-:W-:Y:S01]  /*5a30*/  @!P5 IMAD.IADD R14, R14, 0x1, -R3.reuse ;  /* 0x000000010e0ed824 */ /* 0x100fe200078e0a03 */
[----:B------:R-:W-:Y:S01]  /*5a40*/  ISETP.GT.U32.AND P3, PT, R3, R9, PT ;  /* 0x000000090300720c */ /* 0x000fe20003f64070 */
[--C-:B------:R-:W-:Y:S01]  /*5a50*/  @!P0 IMAD.IADD R13, R13, 0x1, -R3.reuse ;  /* 0x000000010d0d8824 */ /* 0x100fe200078e0a03 */
[C---:B------:R-:W-:Y:S02]  /*5a60*/  ISETP.GT.U32.AND P6, PT, R3.reuse, R8, PT ;  /* 0x000000080300720c */ /* 0x040fe40003fc4070 */
[----:B------:R-:W-:Y:S02]  /*5a70*/  ISETP.GT.U32.AND P5, PT, R3, R2, PT ;  /* 0x000000020300720c */ /* 0x000fe40003fa4070 */
[----:B------:R-:W-:Y:S01]  /*5a80*/  ISETP.GT.U32.AND P0, PT, R0, R123, PT ;  /* 0x0000007b0000720c */ /* 0x000fe20003f04070 */
[--C-:B------:R-:W-:Y:S01]  /*5a90*/  @!P2 IMAD.IADD R12, R12, 0x1, -R3.reuse ;  /* 0x000000010c0ca824 */ /* 0x100fe200078e0a03 */
[----:B------:R-:W-:Y:S01]  /*5aa0*/  R2UR UR8, R5 ;  /* 0x00000000050872ca */ /* 0x000fe200000e0000 */
[----:B------:R-:W-:Y:S01]  /*5ab0*/  @!P1 IMAD.IADD R11, R11, 0x1, -R3 ;  /* 0x000000010b0b9824 */ /* 0x000fe200078e0a03 */
[----:B------:R-:W4:Y:S01]  /*5ac0*/  LDL R5, [R1+0x9c0] ;  /* 0x0009c00001057983 */ /* 0x000f220000100800 */
[----:B------:R-:W-:-:S02]  /*5ad0*/  @!P4 IADD3 R10, PT, PT, R10, -R3, RZ ;  /* 0x800000030a0ac210 */ /* 0x000fc40007ffe0ff */
[--C-:B------:R-:W-:Y:S01]  /*5ae0*/  @!P3 IMAD.IADD R9, R9, 0x1, -R3.reuse ;  /* 0x000000010909b824 */ /* 0x100fe200078e0a03 */
[----:B--2---:R-:W-:Y:S01]  /*5af0*/  ISETP.GE.AND P4, PT, R6, RZ, PT ;  /* 0x000000ff0600720c */ /* 0x004fe20003f86270 */
[----:B------:R-:W-:Y:S02]  /*5b00*/  @!P6 IMAD.IADD R8, R8, 0x1, -R3 ;  /* 0x000000010808e824 */ /* 0x000fe400078e0a03 */
[----:B------:R-:W-:Y:S02]  /*5b10*/  @!P5 IADD3 R2, PT, PT, R2, -R3, RZ ;  /* 0x800000030202d210 */ /* 0x000fe40007ffe0ff */
[----:B------:R-:W-:Y:S01]  /*5b20*/  @!P0 IMAD.IADD R123, R123, 0x1, -R0 ;  /* 0x000000017b7b8824 */ /* 0x000fe200078e0a00 */
[----:B------:R-:W2:Y:S04]  /*5b30*/  LDL R3, [R1+0xa70] ;  /* 0x000a700001037983 */ /* 0x000ea80000100800 */
[----:B------:R-:W2:Y:S04]  /*5b40*/  LDL R0, [R1+0xa74] ;  /* 0x000a740001007983 */ /* 0x000ea80000100800 */
[----:B------:R-:W2:Y:S01]  /*5b50*/  LDL.LU R6, [R1+0xbc8] ;  /* 0x000bc80001067983 */ /* 0x000ea20000300800 */
[----:B------:R-:W-:-:S02]  /*5b60*/  ISETP.GE.AND P1, PT, R133, RZ, PT ;  /* 0x000000ff8500720c */ /* 0x000fc40003f26270 */
[----:B---3--:R-:W-:Y:S02]  /*5b70*/  ISETP.GE.AND P3, PT, R247, RZ, PT ;  /* 0x000000fff700720c */ /* 0x008fe40003f66270 */
[----:B------:R-:W-:Y:S02]  /*5b80*/  @!P4 IADD3 R137, PT, PT, -R137, RZ, RZ ;  /* 0x000000ff8989c210 */ /* 0x000fe40007ffe1ff */
[----:B------:R-:W-:-:S07]  /*5b90*/  ISETP.GE.AND P4, PT, R250, RZ, PT ;  /* 0x000000fffa00720c */ /* 0x000fce0003f86270 */
[----:B------:R-:W-:Y:S01]  /*5ba0*/  @!P1 IMAD.MOV R135, RZ, RZ, -R135 ;  /* 0x000000ffff879224 */ /* 0x000fe200078e0a87 */
[----:B-----5:R-:W-:Y:S01]  /*5bb0*/  ISETP.GE.AND P1, PT, R248, RZ, PT ;  /* 0x000000fff800720c */ /* 0x020fe20003f26270 */
[----:B------:R-:W-:Y:S01]  /*5bc0*/  @!P3 IMAD.MOV R139, RZ, RZ, -R139 ;  /* 0x000000ffff8bb224 */ /* 0x000fe200078e0a8b */
[----:B------:R-:W-:Y:S01]  /*5bd0*/  ISETP.GE.AND P3, PT, R7, RZ, PT ;  /* 0x000000ff0700720c */ /* 0x000fe20003f66270 */
[----:B------:R-:W-:Y:S01]  /*5be0*/  UMOV UR7, 0x1 ;  /* 0x0000000100077882 */ /* 0x000fe20000000000 */
[----:B------:R-:W-:Y:S01]  /*5bf0*/  BAR.SYNC.DEFER_BLOCKING 0x0 ;  /* 0x0000000000007b1d */ /* 0x000fe20000010000 */
[----:B----4-:R-:W-:Y:S02]  /*5c00*/  ISETP.GE.AND P2, PT, R5, RZ, PT ;  /* 0x000000ff0500720c */ /* 0x010fe40003f46270 */
[----:B--2---:R-:W-:-:S11]  /*5c10*/  ISETP.GE.AND P5, PT, R6, RZ, PT ;  /* 0x000000ff0600720c */ /* 0x004fd60003fa6270 */
[----:B------:R-:W-:Y:S01]  /*5c20*/  @!P2 IMAD.MOV R136, RZ, RZ, -R136 ;  /* 0x000000ffff88a224 */ /* 0x000fe200078e0a88 */
[----:B------:R-:W2:Y:S01]  /*5c30*/  LDL.LU R6, [R1+0xbc4] ;  /* 0x000bc40001067983 */ /* 0x000ea20000300800 */
[----:B------:R-:W-:-:S03]  /*5c40*/  ISETP.GE.AND P2, PT, R249, RZ, PT ;  /* 0x000000fff900720c */ /* 0x000fc60003f46270 */
[----:B------:R-:W3:Y:S04]  /*5c50*/  LDL.LU R247, [R1+0xbc0] ;  /* 0x000bc00001f77983 */ /* 0x000ee80000300800 */
[----:B------:R-:W4:Y:S01]  /*5c60*/  LDL.LU R248, [R1+0xbbc] ;  /* 0x000bbc0001f87983 */ /* 0x000f220000300800 */
[----:B------:R-:W-:-:S03]  /*5c70*/  @!P5 IMAD.MOV R138, RZ, RZ, -R138 ;  /* 0x000000ffff8ad224 */ /* 0x000fc600078e0a8a */
[----:B------:R-:W5:Y:S01]  /*5c80*/  LDL.LU R249, [R1+0xbb8] ;  /* 0x000bb80001f97983 */ /* 0x000f620000300800 */
[----:B------:R-:W-:-:S03]  /*5c90*/  ISETP.GE.AND P5, PT, R251, RZ, PT ;  /* 0x000000fffb00720c */ /* 0x000fc60003fa6270 */
[----:B------:R-:W2:Y:S04]  /*5ca0*/  LDL.LU R250, [R1+0xbb4] ;  /* 0x000bb40001fa7983 */ /* 0x000ea80000300800 */
[----:B------:R-:W2:Y:S04]  /*5cb0*/  LDL.LU R251, [R1+0xbb0] ;  /* 0x000bb00001fb7983 */ /* 0x000ea80000300800 */
[----:B------:R-:W2:Y:S02]  /*5cc0*/  LDL.LU R7, [R1+0xbac] ;  /* 0x000bac0001077983 */ /* 0x000ea40000300800 */
[----:B------:R-:W-:-:S02]  /*5cd0*/  @!P5 IMAD.MOV R143, RZ, RZ, -R143 ;  /* 0x000000ffff8fd224 */ /* 0x000fc400078e0a8f */
[----:B------:R-:W-:Y:S01]  /*5ce0*/  @!P1 IMAD.MOV R140, RZ, RZ, -R140 ;  /* 0x000000ffff8c9224 */ /* 0x000fe200078e0a8c */
[----:B------:R-:W-:Y:S01]  /*5cf0*/  ISETP.GE.AND P1, PT, R3, RZ, PT ;  /* 0x000000ff0300720c */ /* 0x000fe20003f26270 */
[----:B------:R-:W-:Y:S01]  /*5d00*/  @!P4 IMAD.MOV R142, RZ, RZ, -R142 ;  /* 0x000000ffff8ec224 */ /* 0x000fe200078e0a8e */
[----:B------:R-:W-:Y:S01]  /*5d10*/  @!P2 IADD3 R141, PT, PT, -R141, RZ, RZ ;  /* 0x000000ff8d8da210 */ /* 0x000fe20007ffe1ff */
[----:B------:R-:W-:Y:S01]  /*5d20*/  @!P3 IMAD.MOV R240, RZ, RZ, -R240 ;  /* 0x000000fffff0b224 */ /* 0x000fe200078e0af0 */
[----:B------:R-:W-:Y:S01]  /*5d30*/  ISETP.GE.AND P2, PT, R132, RZ, PT ;  /* 0x000000ff8400720c */ /* 0x000fe20003f46270 */
[----:B------:R-:W1:Y:S01]  /*5d40*/  LDC R3, c[0x0][0x3a0] ;  /* 0x0000e800ff037b82 */ /* 0x000e620000000800 */
[----:B------:R-:W-:-:S07]  /*5d50*/  ISETP.GE.AND P4, PT, R0, RZ, PT ;  /* 0x000000ff0000720c */ /* 0x000fce0003f86270 */
[----:B------:R-:W-:-:S04]  /*5d60*/  @!P1 IADD3 R241, PT, PT, -R241, RZ, RZ ;  /* 0x000000fff1f19210 */ /* 0x000fc80007ffe1ff */
[----:B------:R-:W-:Y:S02]  /*5d70*/  @!P2 IMAD.MOV R252, RZ, RZ, -R252 ;  /* 0x000000fffffca224 */ /* 0x000fe400078e0afc */
[----:B------:R-:W-:Y:S01]  /*5d80*/  @!P4 IMAD.MOV R122, RZ, RZ, -R122 ;  /* 0x000000ffff7ac224 */ /* 0x000fe200078e0a7a */
[----:B--2---:R-:W-:Y:S02]  /*5d90*/  ISETP.GE.AND P5, PT, R7, RZ, PT ;  /* 0x000000ff0700720c */ /* 0x004fe40003fa6270 */
[----:B------:R-:W2:Y:S11]  /*5da0*/  LDL.LU R7, [R1+0xba8] ;  /* 0x000ba80001077983 */ /* 0x000eb60000300800 */
[----:B------:R-:W-:Y:S01]  /*5db0*/  @!P5 IMAD.MOV R121, RZ, RZ, -R121 ;  /* 0x000000ffff79d224 */ /* 0x000fe200078e0a79 */
[----:B---3--:R-:W-:-:S13]  /*5dc0*/  ISETP.GE.AND P5, PT, R247, RZ, PT ;  /* 0x000000fff700720c */ /* 0x008fda0003fa6270 */
[----:B------:R-:W-:Y:S02]  /*5dd0*/  @!P5 IADD3 R116, PT, PT, -R116, RZ, RZ ;  /* 0x000000ff7474d210 */ /* 0x000fe40007ffe1ff */
[----:B------:R-:W-:-:S13]  /*5de0*/  ISETP.GE.AND P5, PT, R242, RZ, PT ;  /* 0x000000fff200720c */ /* 0x000fda0003fa6270 */
[----:B------:R-:W-:Y:S01]  /*5df0*/  @!P5 IMAD.MOV R111, RZ, RZ, -R111 ;  /* 0x000000ffff6fd224 */ /* 0x000fe200078e0a6f */
[----:B------:R-:W-:-:S13]  /*5e00*/  ISETP.GE.AND P5, PT, R235, RZ, PT ;  /* 0x000000ffeb00720c */ /* 0x000fda0003fa6270 */
[----:B------:R-:W-:Y:S01]  /*5e10*/  @!P5 IMAD.MOV R106, RZ, RZ, -R106 ;  /* 0x000000ffff6ad224 */ /* 0x000fe200078e0a6a */
[----:B------:R-:W-:-:S13]  /*5e20*/  ISETP.GE.AND P5, PT, R230, RZ, PT ;  /* 0x000000ffe600720c */ /* 0x000fda0003fa6270 */
[----:B------:R-:W-:Y:S01]  /*5e30*/  @!P5 IMAD.MOV R101, RZ, RZ, -R101 ;  /* 0x000000ffff65d224 */ /* 0x000fe200078e0a65 */
[----:B------:R-:W-:-:S13]  /*5e40*/  ISETP.GE.AND P5, PT, R225, RZ, PT ;  /* 0x000000ffe100720c */ /* 0x000fda0003fa6270 */
[----:B------:R-:W-:Y:S02]  /*5e50*/  @!P5 IADD3 R96, PT, PT, -R96, RZ, RZ ;  /* 0x000000ff6060d210 */ /* 0x000fe40007ffe1ff */
[----:B------:R-:W-:-:S13]  /*5e60*/  ISETP.GE.AND P5, PT, R220, RZ, PT ;  /* 0x000000ffdc00720c */ /* 0x000fda0003fa6270 */
[----:B------:R-:W-:Y:S01]  /*5e70*/  @!P5 IMAD.MOV R91, RZ, RZ, -R91 ;  /* 0x000000ffff5bd224 */ /* 0x000fe200078e0a5b */
[----:B------:R-:W-:Y:S02]  /*5e80*/  ISETP.GE.AND P5, PT, R215, RZ, PT ;  /* 0x000000ffd700720c */ /* 0x000fe40003fa6270 */
[----:B------:R-:W-:Y:S02]  /*5e90*/  ISETP.GE.AND P3, PT, R251, RZ, PT ;  /* 0x000000fffb00720c */ /* 0x000fe40003f66270 */
[----:B------:R-:W-:Y:S02]  /*5ea0*/  ISETP.GE.AND P1, PT, R250, RZ, PT ;  /* 0x000000fffa00720c */ /* 0x000fe40003f26270 */
[----:B-----5:R-:W-:Y:S02]  /*5eb0*/  ISETP.GE.AND P2, PT, R249, RZ, PT ;  /* 0x000000fff900720c */ /* 0x020fe40003f46270 */
[----:B----4-:R-:W-:-:S05]  /*5ec0*/  ISETP.GE.AND P4, PT, R248, RZ, PT ;  /* 0x000000fff800720c */ /* 0x010fca0003f86270 */
[----:B------:R-:W-:Y:S01]  /*5ed0*/  @!P5 IMAD.MOV R86, RZ, RZ, -R86 ;  /* 0x000000ffff56d224 */ /* 0x000fe200078e0a56 */
[----:B------:R-:W-:Y:S02]  /*5ee0*/  ISETP.GE.AND P5, PT, R210, RZ, PT ;  /* 0x000000ffd200720c */ /* 0x000fe40003fa6270 */
[----:B------:R-:W-:Y:S01]  /*5ef0*/  @!P3 IADD3 R120, PT, PT, -R120, RZ, RZ ;  /* 0x000000ff7878b210 */ /* 0x000fe20007ffe1ff */
[----:B------:R-:W-:Y:S01]  /*5f00*/  @!P1 IMAD.MOV R119, RZ, RZ, -R119 ;  /* 0x000000ffff779224 */ /* 0x000fe200078e0a77 */
[----:B------:R-:W-:Y:S01]  /*5f10*/  ISETP.GE.AND P3, PT, R246, RZ, PT ;  /* 0x000000fff600720c */ /* 0x000fe20003f66270 */
[----:B------:R-:W-:Y:S01]  /*5f20*/  @!P2 IMAD.MOV R118, RZ, RZ, -R118 ;  /* 0x000000ffff76a224 */ /* 0x000fe200078e0a76 */
[----:B------:R-:W-:Y:S01]  /*5f30*/  ISETP.GE.AND P1, PT, R245, RZ, PT ;  /* 0x000000fff500720c */ /* 0x000fe20003f26270 */
[----:B------:R-:W-:Y:S01]  /*5f40*/  @!P4 IMAD.MOV R117, RZ, RZ, -R117 ;  /* 0x000000ffff75c224 */ /* 0x000fe200078e0a75 */
[----:B------:R-:W-:-:S05]  /*5f50*/  ISETP.GE.AND P2, PT, R244, RZ, PT ;  /* 0x000000fff400720c */ /* 0x000fca0003f46270 */
[----:B------:R-:W-:Y:S01]  /*5f60*/  @!P5 IMAD.MOV R81, RZ, RZ, -R81 ;  /* 0x000000ffff51d224 */ /* 0x000fe200078e0a51 */
[----:B------:R-:W-:Y:S02]  /*5f70*/  ISETP.GE.AND P5, PT, R205, RZ, PT ;  /* 0x000000ffcd00720c */ /* 0x000fe40003fa6270 */
[----:B------:R-:W-:Y:S01]  /*5f80*/  ISETP.GE.AND P4, PT, R243, RZ, PT ;  /* 0x000000fff300720c */ /* 0x000fe20003f86270 */
[----:B------:R-:W-:Y:S01]  /*5f90*/  @!P3 IMAD.MOV R115, RZ, RZ, -R115 ;  /* 0x000000ffff73b224 */ /* 0x000fe200078e0a73 */
[----:B------:R-:W-:Y:S01]  /*5fa0*/  ISETP.GE.AND P3, PT, R239, RZ, PT ;  /* 0x000000ffef00720c */ /* 0x000fe20003f66270 */
[----:B------:R-:W-:Y:S01]  /*5fb0*/  @!P1 IMAD.MOV R114, RZ, RZ, -R114 ;  /* 0x000000ffff729224 */ /* 0x000fe200078e0a72 */
[----:B------:R-:W-:Y:S01]  /*5fc0*/  ISETP.GE.AND P1, PT, R238, RZ, PT ;  /* 0x000000ffee00720c */ /* 0x000fe20003f26270 */
[----:B------:R-:W-:Y:S01]  /*5fd0*/  @!P2 IMAD.MOV R113, RZ, RZ, -R113 ;  /* 0x000000ffff71a224 */ /* 0x000fe200078e0a71 */
[----:B------:R-:W-:-:S05]  /*5fe0*/  ISETP.GE.AND P2, PT, R237, RZ, PT ;  /* 0x000000ffed00720c */ /* 0x000fca0003f46270 */
[----:B------:R-:W-:Y:S02]  /*5ff0*/  @!P5 IADD3 R76, PT, PT, -R76, RZ, RZ ;  /* 0x000000ff4c4cd210 */ /* 0x000fe40007ffe1ff */
[----:B------:R-:W-:Y:S02]  /*6000*/  ISETP.GE.AND P5, PT, R200, RZ, PT ;  /* 0x000000ffc800720c */ /* 0x000fe40003fa6270 */
[----:B------:R-:W-:Y:S02]  /*6010*/  @!P4 IADD3 R112, PT, PT, -R112, RZ, RZ ;  /* 0x000000ff7070c210 */ /* 0x000fe40007ffe1ff */
[----:B------:R-:W-:Y:S01]  /*6020*/  ISETP.GE.AND P4, PT, R236, RZ, PT ;  /* 0x000000ffec00720c */ /* 0x000fe20003f86270 */
[----:B------:R-:W-:Y:S01]  /*6030*/  @!P3 IMAD.MOV R110, RZ, RZ, -R110 ;  /* 0x000000ffff6eb224 */ /* 0x000fe200078e0a6e */
[----:B------:R-:W-:Y:S01]  /*6040*/  ISETP.GE.AND P3, PT, R234, RZ, PT ;  /* 0x000000ffea00720c */ /* 0x000fe20003f66270 */
[----:B------:R-:W-:Y:S01]  /*6050*/  @!P1 IMAD.MOV R109, RZ, RZ, -R109 ;  /* 0x000000ffff6d9224 */ /* 0x000fe200078e0a6d */
[----:B------:R-:W-:-:S02]  /*6060*/  ISETP.GE.AND P1, PT, R233, RZ, PT ;  /* 0x000000ffe900720c */ /* 0x000fc40003f26270 */
[----:B------:R-:W-:-:S03]  /*6070*/  @!P2 IADD3 R108, PT, PT, -R108, RZ, RZ ;  /* 0x000000ff6c6ca210 */ /* 0x000fc60007ffe1ff */
[----:B------:R-:W-:Y:S01]  /*6080*/  @!P5 IMAD.MOV R71, RZ, RZ, -R71 ;  /* 0x000000ffff47d224 */ /* 0x000fe200078e0a47 */
[----:B------:R-:W-:Y:S02]  /*6090*/  ISETP.GE.AND P5, PT, R195, RZ, PT ;  /* 0x000000ffc300720c */ /* 0x000fe40003fa6270 */
[----:B------:R-:W-:Y:S01]  /*60a0*/  ISETP.GE.AND P2, PT, R232, RZ, PT ;  /* 0x000000ffe800720c */ /* 0x000fe20003f46270 */
[----:B------:R-:W-:Y:S01]  /*60b0*/  @!P4 IMAD.MOV R107, RZ, RZ, -R107 ;  /* 0x000000ffff6bc224 */ /* 0x000fe200078e0a6b */
[----:B------:R-:W-:Y:S01]  /*60c0*/  ISETP.GE.AND P4, PT, R231, RZ, PT ;  /* 0x000000ffe700720c */ /* 0x000fe20003f86270 */
[----:B------:R-:W-:Y:S01]  /*60d0*/  @!P3 IMAD.MOV R105, RZ, RZ, -R105 ;  /* 0x000000ffff69b224 */ /* 0x000fe200078e0a69 */
[----:B------:R-:W-:Y:S02]  /*60e0*/  ISETP.GE.AND P3, PT, R229, RZ, PT ;  /* 0x000000ffe500720c */ /* 0x000fe40003f66270 */
[----:B------:R-:W-:Y:S02]  /*60f0*/  @!P1 IADD3 R104, PT, PT, -R104, RZ, RZ ;  /* 0x000000ff68689210 */ /* 0x000fe40007ffe1ff */
[----:B------:R-:W-:-:S03]  /*6100*/  ISETP.GE.AND P1, PT, R228, RZ, PT ;  /* 0x000000ffe400720c */ /* 0x000fc60003f26270 */
[----:B------:R-:W-:Y:S01]  /*6110*/  @!P5 IMAD.MOV R66, RZ, RZ, -R66 ;  /* 0x000000ffff42d224 */ /* 0x000fe200078e0a42 */
[----:B------:R-:W-:Y:S01]  /*6120*/  ISETP.GE.AND P5, PT, R190, RZ, PT ;  /* 0x000000ffbe00720c */ /* 0x000fe20003fa6270 */
[----:B------:R-:W-:Y:S01]  /*6130*/  @!P2 IMAD.MOV R103, RZ, RZ, -R103 ;  /* 0x000000ffff67a224 */ /* 0x000fe200078e0a67 */
[----:B------:R-:W-:Y:S01]  /*6140*/  ISETP.GE.AND P2, PT, R227, RZ, PT ;  /* 0x000000ffe300720c */ /* 0x000fe20003f46270 */
[----:B------:R-:W-:Y:S01]  /*6150*/  @!P4 IMAD.MOV R102, RZ, RZ, -R102 ;  /* 0x000000ffff66c224 */ /* 0x000fe200078e0a66 */
[----:B------:R-:W-:Y:S02]  /*6160*/  ISETP.GE.AND P4, PT, R226, RZ, PT ;  /* 0x000000ffe200720c */ /* 0x000fe40003f86270 */
[----:B------:R-:W-:Y:S02]  /*6170*/  @!P3 IADD3 R100, PT, PT, -R100, RZ, RZ ;  /* 0x000000ff6464b210 */ /* 0x000fe40007ffe1ff */
[----:B------:R-:W-:Y:S01]  /*6180*/  ISETP.GE.AND P3, PT, R224, RZ, PT ;  /* 0x000000ffe000720c */ /* 0x000fe20003f66270 */
[----:B------:R-:W-:Y:S01]  /*6190*/  @!P1 IMAD.MOV R99, RZ, RZ, -R99 ;  /* 0x000000ffff639224 */ /* 0x000fe200078e0a63 */
[----:B------:R-:W-:-:S03]  /*61a0*/  ISETP.GE.AND P1, PT, R223, RZ, PT ;  /* 0x000000ffdf00720c */ /* 0x000fc60003f26270 */
[----:B------:R-:W-:Y:S01]  /*61b0*/  @!P5 IMAD.MOV R61, RZ, RZ, -R61 ;  /* 0x000000ffff3dd224 */ /* 0x000fe200078e0a3d */
[----:B------:R-:W-:Y:S01]  /*61c0*/  ISETP.GE.AND P5, PT, R185, RZ, PT ;  /* 0x000000ffb900720c */ /* 0x000fe20003fa6270 */
[----:B------:R-:W-:Y:S01]  /*61d0*/  @!P2 IMAD.MOV R98, RZ, RZ, -R98 ;  /* 0x000000ffff62a224 */ /* 0x000fe200078e0a62 */
[----:B------:R-:W-:Y:S01]  /*61e0*/  ISETP.GE.AND P2, PT, R222, RZ, PT ;  /* 0x000000ffde00720c */ /* 0x000fe20003f46270 */
[----:B------:R-:W-:Y:S01]  /*61f0*/  @!P4 IMAD.MOV R97, RZ, RZ, -R97 ;  /* 0x000000ffff61c224 */ /* 0x000fe200078e0a61 */
[----:B------:R-:W-:-:S03]  /*6200*/  ISETP.GE.AND P4, PT, R221, RZ, PT ;  /* 0x000000ffdd00720c */ /* 0x000fc60003f86270 */
[----:B------:R-:W-:Y:S01]  /*6210*/  @!P3 IMAD.MOV R95, RZ, RZ, -R95 ;  /* 0x000000ffff5fb224 */ /* 0x000fe200078e0a5f */
[----:B------:R-:W-:Y:S01]  /*6220*/  ISETP.GE.AND P3, PT, R219, RZ, PT ;  /* 0x000000ffdb00720c */ /* 0x000fe20003f66270 */
[----:B------:R-:W-:Y:S01]  /*6230*/  @!P1 IMAD.MOV R94, RZ, RZ, -R94 ;  /* 0x000000ffff5e9224 */ /* 0x000fe200078e0a5e */
[----:B------:R-:W-:-:S03]  /*6240*/  ISETP.GE.AND P1, PT, R218, RZ, PT ;  /* 0x000000ffda00720c */ /* 0x000fc60003f26270 */
[----:B------:R-:W-:Y:S02]  /*6250*/  @!P5 IADD3 R56, PT, PT, -R56, RZ, RZ ;  /* 0x000000ff3838d210 */ /* 0x000fe40007ffe1ff */
[----:B------:R-:W-:Y:S01]  /*6260*/  ISETP.GE.AND P5, PT, R180, RZ, PT ;  /* 0x000000ffb400720c */ /* 0x000fe20003fa6270 */
[----:B------:R-:W-:Y:S01]  /*6270*/  @!P2 IMAD.MOV R93, RZ, RZ, -R93 ;  /* 0x000000ffff5da224 */ /* 0x000fe200078e0a5d */
[----:B------:R-:W-:Y:S02]  /*6280*/  @!P4 IADD3 R92, PT, PT, -R92, RZ, RZ ;  /* 0x000000ff5c5cc210 */ /* 0x000fe40007ffe1ff */
[----:B------:R-:W-:Y:S02]  /*6290*/  ISETP.GE.AND P2, PT, R217, RZ, PT ;  /* 0x000000ffd900720c */ /* 0x000fe40003f46270 */
[----:B------:R-:W-:Y:S01]  /*62a0*/  ISETP.GE.AND P4, PT, R216, RZ, PT ;  /* 0x000000ffd800720c */ /* 0x000fe20003f86270 */
[----:B------:R-:W-:Y:S01]  /*62b0*/  @!P3 IMAD.MOV R90, RZ, RZ, -R90 ;  /* 0x000000ffff5ab224 */ /* 0x000fe200078e0a5a */
[----:B------:R-:W-:Y:S01]  /*62c0*/  ISETP.GE.AND P3, PT, R214, RZ, PT ;  /* 0x000000ffd600720c */ /* 0x000fe20003f66270 */
[----:B------:R-:W-:Y:S01]  /*62d0*/  @!P1 IMAD.MOV R89, RZ, RZ, -R89 ;  /* 0x000000ffff599224 */ /* 0x000fe200078e0a59 */
[----:B------:R-:W-:-:S03]  /*62e0*/  ISETP.GE.AND P1, PT, R213, RZ, PT ;  /* 0x000000ffd500720c */ /* 0x000fc60003f26270 */
[----:B------:R-:W-:Y:S01]  /*62f0*/  @!P5 IMAD.MOV R51, RZ, RZ, -R51 ;  /* 0x000000ffff33d224 */ /* 0x000fe200078e0a33 */
[----:B------:R-:W-:-:S03]  /*6300*/  ISETP.GE.AND P5, PT, R175, RZ, PT ;  /* 0x000000ffaf00720c */ /* 0x000fc60003fa6270 */
[----:B------:R-:W-:Y:S02]  /*6310*/  @!P2 IADD3 R88, PT, PT, -R88, RZ, RZ ;  /* 0x000000ff5858a210 */ /* 0x000fe40007ffe1ff */
[----:B------:R-:W-:Y:S01]  /*6320*/  @!P4 IMAD.MOV R87, RZ, RZ, -R87 ;  /* 0x000000ffff57c224 */ /* 0x000fe200078e0a57 */
[----:B------:R-:W-:Y:S02]  /*6330*/  ISETP.GE.AND P2, PT, R212, RZ, PT ;  /* 0x000000ffd400720c */ /* 0x000fe40003f46270 */
[----:B------:R-:W-:Y:S01]  /*6340*/  ISETP.GE.AND P4, PT, R211, RZ, PT ;  /* 0x000000ffd300720c */ /* 0x000fe20003f86270 */
[----:B------:R-:W-:Y:S01]  /*6350*/  @!P3 IMAD.MOV R85, RZ, RZ, -R85 ;  /* 0x000000ffff55b224 */ /* 0x000fe200078e0a55 */
[----:B------:R-:W-:Y:S02]  /*6360*/  ISETP.GE.AND P3, PT, R209, RZ, PT ;  /* 0x000000ffd100720c */ /* 0x000fe40003f66270 */
[----:B------:R-:W-:Y:S01]  /*6370*/  @!P1 IADD3 R84, PT, PT, -R84, RZ, RZ ;  /* 0x000000ff54549210 */ /* 0x000fe20007ffe1ff */
[----:B------:R-:W-:Y:S01]  /*6380*/  @!P5 IMAD.MOV R46, RZ, RZ, -R46 ;  /* 0x000000ffff2ed224 */ /* 0x000fe200078e0a2e */
[----:B------:R-:W-:-:S02]  /*6390*/  ISETP.GE.AND P5, PT, R170, RZ, PT ;  /* 0x000000ffaa00720c */ /* 0x000fc40003fa6270 */
[----:B------:R-:W-:-:S03]  /*63a0*/  ISETP.GE.AND P1, PT, R208, RZ, PT ;  /* 0x000000ffd000720c */ /* 0x000fc60003f26270 */
[----:B------:R-:W-:Y:S01]  /*63b0*/  @!P2 IMAD.MOV R83, RZ, RZ, -R83 ;  /* 0x000000ffff53a224 */ /* 0x000fe200078e0a53 */
[----:B------:R-:W-:Y:S01]  /*63c0*/  ISETP.GE.AND P2, PT, R207, RZ, PT ;  /* 0x000000ffcf00720c */ /* 0x000fe20003f46270 */
[----:B------:R-:W-:Y:S01]  /*63d0*/  @!P4 IMAD.MOV R82, RZ, RZ, -R82 ;  /* 0x000000ffff52c224 */ /* 0x000fe200078e0a52 */
[----:B------:R-:W-:Y:S02]  /*63e0*/  ISETP.GE.AND P4, PT, R206, RZ, PT ;  /* 0x000000ffce00720c */ /* 0x000fe40003f86270 */
[----:B------:R-:W-:Y:S02]  /*63f0*/  @!P3 IADD3 R80, PT, PT, -R80, RZ, RZ ;  /* 0x000000ff5050b210 */ /* 0x000fe40007ffe1ff */
        /* <DEDUP_REMOVED lines=9> */
[----:B------:R-:W-:Y:S01]  /*6490*/  @!P3 IMAD.MOV R75, RZ, RZ, -R75 ;  /* 0x000000ffff4bb224 */ /* 0x000fe200078e0a4b */
[----:B------:R-:W-:Y:S02]  /*64a0*/  ISETP.GE.AND P3, PT, R199, RZ, PT ;  /* 0x000000ffc700720c */ /* 0x000fe40003f66270 */
[----:B------:R-:W-:Y:S01]  /*64b0*/  @!P5 IADD3 R36, PT, PT, -R36, RZ, RZ ;  /* 0x000000ff2424d210 */ /* 0x000fe20007ffe1ff */
[----:B------:R-:W-:Y:S01]  /*64c0*/  @!P1 IMAD.MOV R74, RZ, RZ, -R74 ;  /* 0x000000ffff4a9224 */ /* 0x000fe200078e0a4a */
[----:B------:R-:W-:Y:S02]  /*64d0*/  ISETP.GE.AND P5, PT, R160, RZ, PT ;  /* 0x000000ffa000720c */ /* 0x000fe40003fa6270 */
[----:B------:R-:W-:Y:S01]  /*64e0*/  ISETP.GE.AND P1, PT, R198, RZ, PT ;  /* 0x000000ffc600720c */ /* 0x000fe20003f26270 */
[----:B------:R-:W-:Y:S01]  /*64f0*/  @!P2 IMAD.MOV R73, RZ, RZ, -R73 ;  /* 0x000000ffff49a224 */ /* 0x000fe200078e0a49 */
[----:B------:R-:W-:Y:S02]  /*6500*/  ISETP.GE.AND P2, PT, R197, RZ, PT ;  /* 0x000000ffc500720c */ /* 0x000fe40003f46270 */
[----:B------:R-:W-:-:S02]  /*6510*/  @!P4 IADD3 R72, PT, PT, -R72, RZ, RZ ;  /* 0x000000ff4848c210 */ /* 0x000fc40007ffe1ff */
[----:B------:R-:W-:Y:S01]  /*6520*/  ISETP.GE.AND P4, PT, R196, RZ, PT ;  /* 0x000000ffc400720c */ /* 0x000fe20003f86270 */
[----:B------:R-:W-:Y:S01]  /*6530*/  @!P3 IMAD.MOV R70, RZ, RZ, -R70 ;  /* 0x000000ffff46b224 */ /* 0x000fe200078e0a46 */
        /* <DEDUP_REMOVED lines=12> */
[----:B------:R-:W-:Y:S02]  /*6600*/  ISETP.GE.AND P5, PT, R150, RZ, PT ;  /* 0x000000ff9600720c */ /* 0x000fe40003fa6270 */
[----:B------:R-:W-:Y:S02]  /*6610*/  @!P1 IADD3 R64, PT, PT, -R64, RZ, RZ ;  /* 0x000000ff40409210 */ /* 0x000fe40007ffe1ff */
[----:B------:R-:W-:Y:S01]  /*6620*/  ISETP.GE.AND P1, PT, R188, RZ, PT ;  /* 0x000000ffbc00720c */ /* 0x000fe20003f26270 */
[----:B------:R-:W-:Y:S01]  /*6630*/  @!P2 IMAD.MOV R63, RZ, RZ, -R63 ;  /* 0x000000ffff3fa224 */ /* 0x000fe200078e0a3f */
        /* <DEDUP_REMOVED lines=24> */
[----:B------:R-:W-:Y:S02]  /*67c0*/  ISETP.GE.AND P3, PT, R174, RZ, PT ;  /* 0x000000ffae00720c */ /* 0x000fe40003f66270 */
[----:B--2---:R-:W-:Y:S01]  /*67d0*/  LOP3.LUT R0, RZ, R7, RZ, 0x33, !PT ;  /* 0x00000007ff007212 */ /* 0x004fe200078e33ff */
[----:B------:R-:W-:Y:S01]  /*67e0*/  @!P5 IMAD.MOV R10, RZ, RZ, -R10 ;  /* 0x000000ffff0ad224 */ /* 0x000fe200078e0a0a */
[----:B------:R-:W-:Y:S01]  /*67f0*/  ISETP.NE.AND P5, PT, R7, RZ, PT ;  /* 0x000000ff0700720c */ /* 0x000fe20003fa5270 */
[----:B------:R-:W-:Y:S01]  /*6800*/  @!P1 IMAD.MOV R49, RZ, RZ, -R49 ;  /* 0x000000ffff319224 */ /* 0x000fe200078e0a31 */
[----:B------:R-:W-:Y:S01]  /*6810*/  ISETP.GE.AND P1, PT, R173, RZ, PT ;  /* 0x000000ffad00720c */ /* 0x000fe20003f26270 */
[----:B------:R-:W-:Y:S01]  /*6820*/  IMAD.MOV.U32 R7, RZ, RZ, R123 ;  /* 0x000000ffff077224 */ /* 0x000fe200078e007b */
[----:B------:R-:W-:-:S02]  /*6830*/  @!P2 IADD3 R48, PT, PT, -R48, RZ, RZ ;  /* 0x000000ff3030a210 */ /* 0x000fc40007ffe1ff */
[----:B------:R-:W-:Y:S01]  /*6840*/  ISETP.GE.AND P2, PT, R172, RZ, PT ;  /* 0x000000ffac00720c */ /* 0x000fe20003f46270 */
[----:B------:R-:W-:Y:S01]  /*6850*/  @!P4 IMAD.MOV R47, RZ, RZ, -R47 ;  /* 0x000000ffff2fc224 */ /* 0x000fe200078e0a2f */
[----:B------:R-:W-:Y:S02]  /*6860*/  ISETP.GE.AND P4, PT, R171, RZ, PT ;  /* 0x000000ffab00720c */ /* 0x000fe40003f86270 */
[C---:B------:R-:W-:Y:S02]  /*6870*/  SEL R123, R0.reuse, R122, !P5 ;  /* 0x0000007a007b7207 */ /* 0x040fe40006800000 */
[C---:B------:R-:W-:Y:S02]  /*6880*/  SEL R122, R0.reuse, R121, !P5 ;  /* 0x00000079007a7207 */ /* 0x040fe40006800000 */
[C---:B------:R-:W-:Y:S02]  /*6890*/  SEL R121, R0.reuse, R120, !P5 ;  /* 0x0000007800797207 */ /* 0x040fe40006800000 */
[C---:B------:R-:W-:Y:S01]  /*68a0*/  SEL R120, R0.reuse, R119, !P5 ;  /* 0x0000007700787207 */ /* 0x040fe20006800000 */
[----:B------:R-:W-:Y:S01]  /*68b0*/  STL [R1+0x60], R123 ;  /* 0x0000607b01007387 */ /* 0x000fe20000100800 */
[----:B------:R-:W-:-:S02]  /*68c0*/  SEL R119, R0, R118, !P5 ;  /* 0x0000007600777207 */ /* 0x000fc40006800000 */
[C---:B------:R-:W-:Y:S01]  /*68d0*/  SEL R118, R0.reuse, R117, !P5 ;  /* 0x0000007500767207 */ /* 0x040fe20006800000 */
[----:B------:R-:W-:Y:S01]  /*68e0*/  STL [R1+0x64], R122 ;  /* 0x0000647a01007387 */ /* 0x000fe20000100800 */
[C---:B------:R-:W-:Y:S02]  /*68f0*/  SEL R117, R0.reuse, R116, !P5 ;  /* 0x0000007400757207 */ /* 0x040fe40006800000 */
[C---:B------:R-:W-:Y:S01]  /*6900*/  SEL R116, R0.reuse, R115, !P5 ;  /* 0x0000007300747207 */ /* 0x040fe20006800000 */
[----:B------:R-:W-:Y:S01]  /*6910*/  STL [R1+0x68], R121 ;  /* 0x0000687901007387 */ /* 0x000fe20000100800 */
[C---:B------:R-:W-:Y:S01]  /*6920*/  SEL R115, R0.reuse, R114, !P5 ;  /* 0x0000007200737207 */ /* 0x040fe20006800000 */
[----:B------:R-:W-:Y:S01]  /*6930*/  @!P3 IMAD.MOV R45, RZ, RZ, -R45 ;  /* 0x000000ffff2db224 */ /* 0x000fe200078e0a2d */
[----:B------:R-:W-:Y:S01]  /*6940*/  SEL R114, R0, R113, !P5 ;  /* 0x0000007100727207 */ /* 0x000fe20006800000 */
[----:B------:R-:W-:Y:S01]  /*6950*/  STL [R1+0x6c], R120 ;  /* 0x00006c7801007387 */ /* 0x000fe20000100800 */
[----:B------:R-:W-:-:S02]  /*6960*/  ISETP.GE.AND P3, PT, R169, RZ, PT ;  /* 0x000000ffa900720c */ /* 0x000fc40003f66270 */
[----:B------:R-:W-:Y:S01]  /*6970*/  @!P1 IADD3 R44, PT, PT, -R44, RZ, RZ ;  /* 0x000000ff2c2c9210 */ /* 0x000fe20007ffe1ff */
[----:B------:R-:W-:Y:S01]  /*6980*/  STL [R1+0x70], R119 ;  /* 0x0000707701007387 */ /* 0x000fe20000100800 */
[----:B------:R-:W-:Y:S01]  /*6990*/  SEL R113, R0, R112, !P5 ;  /* 0x0000007000717207 */ /* 0x000fe20006800000 */
[----:B------:R-:W-:Y:S01]  /*69a0*/  @!P2 IMAD.MOV R43, RZ, RZ, -R43 ;  /* 0x000000ffff2ba224 */ /* 0x000fe200078e0a2b */
[----:B------:R-:W-:Y:S01]  /*69b0*/  ISETP.GE.AND P1, PT, R168, RZ, PT ;  /* 0x000000ffa800720c */ /* 0x000fe20003f26270 */
[----:B------:R-:W-:Y:S01]  /*69c0*/  STL [R1+0x74], R118 ;  /* 0x0000747601007387 */ /* 0x000fe20000100800 */
[C---:B------:R-:W-:Y:S01]  /*69d0*/  SEL R112, R0.reuse, R111, !P5 ;  /* 0x0000006f00707207 */ /* 0x040fe20006800000 */
[----:B------:R-:W-:Y:S01]  /*69e0*/  @!P4 IMAD.MOV R42, RZ, RZ, -R42 ;  /* 0x000000ffff2ac224 */ /* 0x000fe200078e0a2a */
[----:B------:R-:W-:Y:S01]  /*69f0*/  SEL R111, R0, R110, !P5 ;  /* 0x0000006e006f7207 */ /* 0x000fe20006800000 */
[----:B------:R-:W-:Y:S01]  /*6a00*/  STL [R1+0x78], R117 ;  /* 0x0000787501007387 */ /* 0x000fe20000100800 */
[----:B------:R-:W-:-:S02]  /*6a10*/  ISETP.GE.AND P2, PT, R167, RZ, PT ;  /* 0x000000ffa700720c */ /* 0x000fc40003f46270 */
[----:B------:R-:W-:Y:S01]  /*6a20*/  ISETP.GE.AND P4, PT, R166, RZ, PT ;  /* 0x000000ffa600720c */ /* 0x000fe20003f86270 */
[----:B------:R-:W-:Y:S01]  /*6a30*/  STL [R1+0x7c], R116 ;  /* 0x00007c7401007387 */ /* 0x000fe20000100800 */
[C---:B------:R-:W-:Y:S02]  /*6a40*/  SEL R110, R0.reuse, R109, !P5 ;  /* 0x0000006d006e7207 */ /* 0x040fe40006800000 */
[C---:B------:R-:W-:Y:S01]  /*6a50*/  SEL R109, R0.reuse, R108, !P5 ;  /* 0x0000006c006d7207 */ /* 0x040fe20006800000 */
[----:B------:R-:W-:Y:S01]  /*6a60*/  STL [R1+0x80], R115 ;  /* 0x0000807301007387 */ /* 0x000fe20000100800 */
[----:B------:R-:W-:-:S03]  /*6a70*/  SEL R108, R0, R107, !P5 ;  /* 0x0000006b006c7207 */ /* 0x000fc60006800000 */
        /* <DEDUP_REMOVED lines=15> */
[----:B------:R-:W-:Y:S01]  /*6b70*/  @!P3 IADD3 R40, PT, PT, -R40, RZ, RZ ;  /* 0x000000ff2828b210 */ /* 0x000fe20007ffe1ff */
[----:B------:R-:W-:Y:S01]  /*6b80*/  @!P1 IMAD.MOV R39, RZ, RZ, -R39 ;  /* 0x000000ffff279224 */ /* 0x000fe200078e0a27 */
[----:B------:R-:W-:Y:S01]  /*6b90*/  SEL R100, R0, R99, !P5 ;  /* 0x0000006300647207 */ /* 0x000fe20006800000 */
[----:B------:R-:W-:Y:S01]  /*6ba0*/  STL [R1+0xa4], R106 ;  /* 0x0000a46a01007387 */ /* 0x000fe20000100800 */
[----:B------:R-:W-:Y:S02]  /*6bb0*/  ISETP.GE.AND P3, PT, R164, RZ, PT ;  /* 0x000000ffa400720c */ /* 0x000fe40003f66270 */
[C---:B------:R-:W-:Y:S01]  /*6bc0*/  SEL R99, R0.reuse, R98, !P5 ;  /* 0x0000006200637207 */ /* 0x040fe20006800000 */
[----:B------:R-:W-:Y:S01]  /*6bd0*/  STL [R1+0xa8], R105 ;  /* 0x0000a86901007387 */ /* 0x000fe20000100800 */
[----:B------:R-:W-:Y:S01]  /*6be0*/  ISETP.GE.AND P1, PT, R163, RZ, PT ;  /* 0x000000ffa300720c */ /* 0x000fe20003f26270 */
[----:B------:R-:W-:Y:S01]  /*6bf0*/  @!P2 IMAD.MOV R38, RZ, RZ, -R38 ;  /* 0x000000ffff26a224 */ /* 0x000fe200078e0a26 */
[C---:B------:R-:W-:Y:S01]  /*6c00*/  SEL R98, R0.reuse, R97, !P5 ;  /* 0x0000006100627207 */ /* 0x040fe20006800000 */
[----:B------:R-:W-:Y:S01]  /*6c10*/  STL [R1+0xac], R104 ;  /* 0x0000ac6801007387 */ /* 0x000fe20000100800 */
[----:B------:R-:W-:Y:S01]  /*6c20*/  @!P4 IMAD.MOV R37, RZ, RZ, -R37 ;  /* 0x000000ffff25c224 */ /* 0x000fe200078e0a25 */
[----:B------:R-:W-:-:S02]  /*6c30*/  SEL R97, R0, R96, !P5 ;  /* 0x0000006000617207 */ /* 0x000fc40006800000 */
[----:B------:R-:W-:Y:S01]  /*6c40*/  STL [R1+0xb0], R103 ;  /* 0x0000b06701007387 */ /* 0x000fe20000100800 */
[----:B------:R-:W-:Y:S02]  /*6c50*/  ISETP.GE.AND P2, PT, R162, RZ, PT ;  /* 0x000000ffa200720c */ /* 0x000fe40003f46270 */
        /* <DEDUP_REMOVED lines=19> */
[C---:B------:R-:W-:Y:S01]  /*6d90*/  SEL R87, R0.reuse, R86, !P5 ;  /* 0x0000005600577207 */ /* 0x040fe20006800000 */
[----:B------:R-:W-:Y:S02]  /*6da0*/  @!P3 IMAD.MOV R35, RZ, RZ, -R35 ;  /* 0x000000ffff23b224 */ /* 0x000fe400078e0a23 */
[----:B------:R-:W-:Y:S01]  /*6db0*/  STL [R1+0xd8], R93 ;  /* 0x0000d85d01007387 */ /* 0x000fe20000100800 */
[C---:B------:R-:W-:Y:S01]  /*6dc0*/  SEL R86, R0.reuse, R85, !P5 ;  /* 0x0000005500567207 */ /* 0x040fe20006800000 */
[----:B------:R-:W-:Y:S02]  /*6dd0*/  @!P1 IMAD.MOV R34, RZ, RZ, -R34 ;  /* 0x000000ffff229224 */ /* 0x000fe400078e0a22 */
[----:B------:R-:W-:Y:S01]  /*6de0*/  STL [R1+0xdc], R92 ;  /* 0x0000dc5c01007387 */ /* 0x000fe20000100800 */
[----:B------:R-:W-:Y:S02]  /*6df0*/  ISETP.GE.AND P3, PT, R159, RZ, PT ;  /* 0x000000ff9f00720c */ /* 0x000fe40003f66270 */
[----:B------:R-:W-:Y:S01]  /*6e00*/  SEL R85, R0, R84, !P5 ;  /* 0x0000005400557207 */ /* 0x000fe20006800000 */
[----:B------:R-:W-:Y:S01]  /*6e10*/  STL [R1+0xe0], R91 ;  /* 0x0000e05b01007387 */ /* 0x000fe20000100800 */
[----:B------:R-:W-:Y:S01]  /*6e20*/  ISETP.GE.AND P1, PT, R158, RZ, PT ;  /* 0x000000ff9e00720c */ /* 0x000fe20003f26270 */
[----:B------:R-:W-:Y:S01]  /*6e30*/  @!P2 IMAD.MOV R33, RZ, RZ, -R33 ;  /* 0x000000ffff21a224 */ /* 0x000fe200078e0a21 */
[----:B------:R-:W-:Y:S01]  /*6e40*/  SEL R84, R0, R83, !P5 ;  /* 0x0000005300547207 */ /* 0x000fe20006800000 */
[----:B------:R-:W-:Y:S01]  /*6e50*/  STL [R1+0xe4], R90 ;  /* 0x0000e45a01007387 */ /* 0x000fe20000100800 */
[----:B------:R-:W-:-:S02]  /*6e60*/  @!P4 IADD3 R32, PT, PT, -R32, RZ, RZ ;  /* 0x000000ff2020c210 */ /* 0x000fc40007ffe1ff */
[----:B------:R-:W-:Y:S01]  /*6e70*/  SEL R83, R0, R82, !P5 ;  /* 0x0000005200537207 */ /* 0x000fe20006800000 */
        /* <DEDUP_REMOVED lines=24> */
[----:B------:R-:W-:Y:S01]  /*7000*/  SEL R72, R0, R71, !P5 ;  /* 0x0000004700487207 */ /* 0x000fe20006800000 */
[----:B------:R-:W-:Y:S02]  /*7010*/  @!P1 IMAD.MOV R29, RZ, RZ, -R29 ;  /* 0x000000ffff1d9224 */ /* 0x000fe400078e0a1d */
[----:B------:R-:W-:Y:S01]  /*7020*/  STL [R1+0x118], R78 ;  /* 0x0001184e01007387 */ /* 0x000fe20000100800 */
[----:B------:R-:W-:Y:S02]  /*7030*/  ISETP.GE.AND P3, PT, R154, RZ, PT ;  /* 0x000000ff9a00720c */ /* 0x000fe40003f66270 */
[C---:B------:R-:W-:Y:S01]  /*7040*/  SEL R71, R0.reuse, R70, !P5 ;  /* 0x0000004600477207 */ /* 0x040fe20006800000 */
        /* <DEDUP_REMOVED lines=31> */
[----:B------:R-:W-:-:S03]  /*7240*/  SEL R58, R0, R57, !P5 ;  /* 0x00000039003a7207 */ /* 0x000fc60006800000 */
[----:B------:R-:W-:Y:S01]  /*7250*/  STL [R1+0x158], R64 ;  /* 0x0001584001007387 */ /* 0x000fe20000100800 */
[----:B------:R-:W-:Y:S02]  /*7260*/  ISETP.GE.AND P3, PT, R149, RZ, PT ;  /* 0x000000ff9500720c */ /* 0x000fe40003f66270 */
        /* <DEDUP_REMOVED lines=37> */
[----:B------:R-:W-:Y:S01]  /*74c0*/  SEL R43, R0, R42, !P5 ;  /* 0x0000002a002b7207 */ /* 0x000fe20006800000 */
        /* <DEDUP_REMOVED lines=61> */
[----:B------:R-:W2:Y:S01]  /*78a0*/  S2R R132, SR_TID.X ;  /* 0x0000000000847919 */ /* 0x000ea20000002100 */
[C---:B------:R-:W-:Y:S01]  /*78b0*/  SEL R18, R0.reuse, R17, !P5 ;  /* 0x0000001100127207 */ /* 0x040fe20006800000 */
[----:B------:R-:W-:Y:S01]  /*78c0*/  STL [R1+0x3d4], R25 ;  /* 0x0003d41901007387 */ /* 0x000fe20000100800 */
[----:B------:R-:W-:-:S03]  /*78d0*/  SEL R17, R0, R16, !P5 ;  /* 0x0000001000117207 */ /* 0x000fc60006800000 */
[----:B------:R-:W-:Y:S01]  /*78e0*/  STL [R1+0x440], R24 ;  /* 0x0004401801007387 */ /* 0x000fe20000100800 */
[----:B------:R-:W-:Y:S01]  /*78f0*/  @!P3 IMAD.MOV R11, RZ, RZ, -R11 ;  /* 0x000000ffff0bb224 */ /* 0x000fe200078e0a0b */
[C---:B------:R-:W-:Y:S02]  /*7900*/  SEL R16, R0.reuse, R15, !P5 ;  /* 0x0000000f00107207 */ /* 0x040fe40006800000 */
[----:B------:R-:W-:Y:S01]  /*7910*/  STL [R1+0x444], R23 ;  /* 0x0004441701007387 */ /* 0x000fe20000100800 */
[----:B------:R-:W-:Y:S01]  /*7920*/  @!P1 IMAD.MOV R9, RZ, RZ, -R9 ;  /* 0x000000ffff099224 */ /* 0x000fe200078e0a09 */
[C---:B------:R-:W-:Y:S02]  /*7930*/  SEL R15, R0.reuse, R14, !P5 ;  /* 0x0000000e000f7207 */ /* 0x040fe40006800000 */
[----:B------:R-:W-:Y:S01]  /*7940*/  STL [R1+0x448], R22 ;  /* 0x0004481601007387 */ /* 0x000fe20000100800 */
[----:B------:R-:W-:-:S03]  /*7950*/  SEL R14, R0, R13, !P5 ;  /* 0x0000000d000e7207 */ /* 0x000fc60006800000 */
[----:B------:R-:W-:Y:S01]  /*7960*/  STL [R1+0x44c], R21 ;  /* 0x00044c1501007387 */ /* 0x000fe20000100800 */
[----:B------:R-:W-:Y:S01]  /*7970*/  @!P2 IADD3 R8, PT, PT, -R8, RZ, RZ ;  /* 0x000000ff0808a210 */ /* 0x000fe20007ffe1ff */
[----:B------:R-:W-:Y:S02]  /*7980*/  @!P4 IMAD.MOV R2, RZ, RZ, -R2 ;  /* 0x000000ffff02c224 */ /* 0x000fe400078e0a02 */
        /* <DEDUP_REMOVED lines=9> */
[C---:B------:R-:W-:Y:S02]  /*7a20*/  SEL R135, R0.reuse, R135, !P5 ;  /* 0x0000008700877207 */ /* 0x040fe40006800000 */
[C---:B------:R-:W-:Y:S01]  /*7a30*/  SEL R136, R0.reuse, R136, !P5 ;  /* 0x0000008800887207 */ /* 0x040fe20006800000 */
[----:B------:R-:W-:Y:S01]  /*7a40*/  STL [R1+0x46c], R15 ;  /* 0x00046c0f01007387 */ /* 0x000fe20000100800 */
[C---:B------:R-:W-:Y:S02]  /*7a50*/  SEL R137, R0.reuse, R137, !P5 ;  /* 0x0000008900897207 */ /* 0x040fe40006800000 */
[C---:B------:R-:W-:Y:S01]  /*7a60*/  SEL R138, R0.reuse, R138, !P5 ;  /* 0x0000008a008a7207 */ /* 0x040fe20006800000 */
[----:B------:R-:W-:Y:S01]  /*7a70*/  STL [R1+0x470], R14 ;  /* 0x0004700e01007387 */ /* 0x000fe20000100800 */
[C---:B------:R-:W-:Y:S02]  /*7a80*/  SEL R139, R0.reuse, R139, !P5 ;  /* 0x0000008b008b7207 */ /* 0x040fe40006800000 */
[C---:B------:R-:W-:Y:S01]  /*7a90*/  SEL R140, R0.reuse, R140, !P5 ;  /* 0x0000008c008c7207 */ /* 0x040fe20006800000 */
[----:B------:R-:W-:Y:S01]  /*7aa0*/  STL [R1+0x474], R13 ;  /* 0x0004740d01007387 */ /* 0x000fe20000100800 */
[----:B------:R-:W-:-:S02]  /*7ab0*/  SEL R141, R0, R141, !P5 ;  /* 0x0000008d008d7207 */ /* 0x000fc40006800000 */
[C---:B------:R-:W-:Y:S02]  /*7ac0*/  SEL R142, R0.reuse, R142, !P5 ;  /* 0x0000008e008e7207 */ /* 0x040fe40006800000 */
[C---:B------:R-:W-:Y:S02]  /*7ad0*/  SEL R143, R0.reuse, R143, !P5 ;  /* 0x0000008f008f7207 */ /* 0x040fe40006800000 */
[C---:B------:R-:W-:Y:S02]  /*7ae0*/  SEL R240, R0.reuse, R240, !P5 ;  /* 0x000000f000f07207 */ /* 0x040fe40006800000 */
[C---:B------:R-:W-:Y:S02]  /*7af0*/  SEL R241, R0.reuse, R241, !P5 ;  /* 0x000000f100f17207 */ /* 0x040fe40006800000 */
[C---:B------:R-:W-:Y:S02]  /*7b00*/  SEL R252, R0.reuse, R252, !P5 ;  /* 0x000000fc00fc7207 */ /* 0x040fe40006800000 */
[----:B------:R-:W-:Y:S01]  /*7b10*/  SEL R8, R0, R8, !P5 ;  /* 0x0000000800087207 */ /* 0x000fe20006800000 */
[----:B------:R-:W-:Y:S01]  /*7b20*/  STL [R1+0x478], R12 ;  /* 0x0004780c01007387 */ /* 0x000fe20000100800 */
[----:B-1----:R-:W-:-:S02]  /*7b30*/  R2UR UR10, R4 ;  /* 0x00000000040a72ca */ /* 0x002fc400000e0000 */
[----:B------:R-:W-:Y:S01]  /*7b40*/  SEL R0, R0, R2, !P5 ;  /* 0x0000000200007207 */ /* 0x000fe20006800000 */
[----:B------:R-:W1:Y:S01]  /*7b50*/  LDC.64 R4, c[0x0][0x3a8] ;  /* 0x0000ea00ff047b82 */ /* 0x000e620000000a00 */
[----:B------:R-:W-:Y:S04]  /*7b60*/  STL [R1+0x47c], R10 ;  /* 0x00047c0a01007387 */ /* 0x000fe80000100800 */
[----:B------:R-:W-:Y:S04]  /*7b70*/  STL [R1+0x480], R9 ;  /* 0x0004800901007387 */ /* 0x000fe80000100800 */
[----:B------:R3:W-:Y:S04]  /*7b80*/  STL [R1+0x484], R8 ;  /* 0x0004840801007387 */ /* 0x0007e80000100800 */
[----:B------:R4:W-:Y:S01]  /*7b90*/  STL [R1+0x488], R0 ;  /* 0x0004880001007387 */ /* 0x0009e20000100800 */
[----:B------:R-:W-:-:S02]  /*7ba0*/  ISETP.GE.AND P6, PT, R124, RZ, PT ;  /* 0x000000ff7c00720c */ /* 0x000fc40003fc6270 */
[----:B------:R-:W-:Y:S01]  /*7bb0*/  ISETP.NE.AND P0, PT, R6, RZ, PT ;  /* 0x000000ff0600720c */ /* 0x000fe20003f05270 */
[----:B------:R-:W-:Y:S01]  /*7bc0*/  USHF.L.U32 UR4, UR8, 0x15, URZ ;  /* 0x0000001508047899 */ /* 0x000fe200080006ff */
[----:B--2---:R-:W-:Y:S01]  /*7bd0*/  LOP3.LUT R132, R132, 0x7f, RZ, 0xc0, !PT ;  /* 0x0000007f84847812 */ /* 0x004fe200078ec0ff */
[C---:B---3--:R-:W-:Y:S01]  /*7be0*/  VIADD R8, R3.reuse, 0xfffffffe ;  /* 0xfffffffe03087836 */ /* 0x048fe20000000000 */
[----:B------:R-:W-:Y:S01]  /*7bf0*/  IADD3 R9, PT, PT, R3, -0x1, RZ ;  /* 0xffffffff03097810 */ /* 0x000fe20007ffe0ff */
[----:B------:R-:W-:Y:S01]  /*7c00*/  ULOP3.LUT UR11, UR4, 0x600000, URZ, 0xc0, !UPT ;  /* 0x00600000040b7892 */ /* 0x000fe2000f8ec0ff */
[C---:B------:R-:W-:Y:S01]  /*7c10*/  ISETP.NE.U32.AND P1, PT, R132.reuse, RZ, PT ;  /* 0x000000ff8400720c */ /* 0x040fe20003f25070 */
[----:B-1----:R-:W-:-:S04]  /*7c20*/  IMAD R2, R132, R5, RZ ;  /* 0x0000000584027224 */ /* 0x002fc800078e02ff */
[----:B------:R-:W-:Y:S02]  /*7c30*/  @!P6 IMAD.MOV R7, RZ, RZ, -R7 ;  /* 0x000000ffff07e224 */ /* 0x000fe400078e0a07 */
[----:B------:R-:W-:Y:S01]  /*7c40*/  @!P0 LOP3.LUT R7, RZ, R6, RZ, 0x33, !PT ;  /* 0x00000006ff078212 */ /* 0x000fe200078e33ff */
[----:B------:R-:W-:Y:S01]  /*7c50*/  VIADD R6, R3, 0xfffffffd ;  /* 0xfffffffd03067836 */ /* 0x000fe20000000000 */
[----:B------:R-:W-:Y:S02]  /*7c60*/  UIADD3 UR4, UPT, UPT, UR9, 0xf0000, URZ ;  /* 0x000f000009047890 */ /* 0x000fe4000fffe0ff */
[----:B------:R-:W-:Y:S01]  /*7c70*/  UIADD3 UR11, UPT, UPT, UR10, UR11, URZ ;  /* 0x0000000b0a0b7290 */ /* 0x000fe2000fffe0ff */
[----:B----4-:R-:W-:Y:S11]  /*7c80*/  BRA.U UP0, `(.L_x_5) ;  /* 0x0000000100187547 */ /* 0x010ff6000b800000 */
[----:B------:R-:W-:Y:S01]  /*7c90*/  ELECT P0, URZ, PT ;  /* 0x0000000000ff782f */ /* 0x000fe20003800000 */
[----:B------:R-:W-:Y:S01]  /*7ca0*/  IMAD.MOV.U32 R0, RZ, RZ, 0x1 ;  /* 0x00000001ff007424 */ /* 0x000fe200078e00ff */
[----:B------:R-:W-:Y:S01]  /*7cb0*/  UMOV UR6, 0x40 ;  /* 0x0000004000067882 */ /* 0x000fe20000000000 */
[----:B------:R-:W-:Y:S01]  /*7cc0*/  UVIRTCOUNT.DEALLOC.SMPOOL 0x80 ;  /* 0x000000800000784c */ /* 0x000fe20000000000 */
[----:B------:R-:W-:-:S09]  /*7cd0*/  ULEA UR6, UR5, UR6, 0x18 ;  /* 0x0000000605067291 */ /* 0x000fd2000f8ec0ff */
[----:B------:R1:W-:Y:S03]  /*7ce0*/  @P0 STS.U8 [UR6], R0 ;  /* 0x00000000ff000988 */ /* 0x0003e60008000006 */
.L_x_5:
[----:B------:R-:W-:Y:S01]  /*7cf0*/  STTM.x128 tmem[UR11], RZ ;  /* 0x000000ff000079ed */ /* 0x000fe200083c000b */
[----:B------:R-:W2:Y:S02]  /*7d00*/  FENCE.VIEW.ASYNC.T ;  /* 0x00000000000073c6 */ /* 0x000ea40000000200 */
[----:B--2---:R-:W-:Y:S01]  /*7d10*/  VOTEU.ALL UP1, P1 ;  /* 0x0000000000ff7886 */ /* 0x004fe20000820000 */
[----:B------:R-:W2:Y:S01]  /*7d20*/  LDCU.64 UR22, c[0x0][0x358] ;  /* 0x00006b00ff1677ac */ /* 0x000ea20008000a00 */
[----:B------:R-:W-:Y:S01]  /*7d30*/  ISETP.GE.U32.AND P0, PT, R6, 0x7fffff7e, PT ;  /* 0x7fffff7e0600780c */ /* 0x000fe20003f06070 */
[----:B------:R-:W-:Y:S01]  /*7d40*/  IMAD R6, R7, UR14, RZ ;  /* 0x0000000e07067c24 */ /* 0x000fe2000f8e02ff */
[----:B------:R-:W-:Y:S01]  /*7d50*/  ISETP.GE.U32.AND P2, PT, R9, 0x7fffff80, PT ;  /* 0x7fffff800900780c */ /* 0x000fe20003f46070 */
[----:B------:R-:W-:Y:S01]  /*7d60*/  VOTEU.ALL UP2, P1 ;  /* 0x0000000000ff7886 */ /* 0x000fe20000840000 */
[----:B------:R-:W-:-:S04]  /*7d70*/  @!UP1 UIADD3 UR12, UPT, UPT, -UR7, 0x100000, URZ ;  /* 0x00100000070c9890 */ /* 0x000fc8000fffe1ff */
[----:B------:R-:W-:Y:S02]  /*7d80*/  @!UP1 USHF.L.U32 UR13, UR12, 0xb, URZ ;  /* 0x0000000b0c0d9899 */ /* 0x000fe400080006ff */
[----:B------:R-:W-:Y:S01]  /*7d90*/  @!UP1 USHF.L.U32 UR12, UR12, 0x1, URZ ;  /* 0x000000010c0c9899 */ /* 0x000fe200080006ff */
[----:B------:R-:W-:Y:S01]  /*7da0*/  IMAD R14, R4, 0xc, RZ ;  /* 0x0000000c040e7824 */ /* 0x000fe200078e02ff */
[----:B------:R-:W-:-:S04]  /*7db0*/  @!UP1 UIADD3 UR6, UPT, UPT, -UR7, 0x100000, URZ ;  /* 0x0010000007069890 */ /* 0x000fc8000fffe1ff */
[----:B------:R-:W-:Y:S02]  /*7dc0*/  @!UP1 USHF.L.U32 UR7, UR6, 0xb, URZ ;  /* 0x0000000b06079899 */ /* 0x000fe400080006ff */
[----:B------:R-:W-:Y:S01]  /*7dd0*/  @!UP1 USHF.L.U32 UR6, UR6, 0x1, URZ ;  /* 0x0000000106069899 */ /* 0x000fe200080006ff */
[----:B------:R-:W-:Y:S01]  /*7de0*/  BAR.SYNC.DEFER_BLOCKING 0x0 ;  /* 0x0000000000007b1d */ /* 0x000fe20000010000 */
[----:B------:R-:W-:Y:S01]  /*7df0*/  LEA R134, R132, UR9, 0x9 ;  /* 0x0000000984867c11 */ /* 0x000fe2000f8e48ff */
[----:B------:R-:W-:Y:S01]  /*7e00*/  IMAD R21, R4, 0x18, RZ ;  /* 0x0000001804157824 */ /* 0x000fe200078e02ff */
[----:B------:R-:W-:Y:S01]  /*7e10*/  LEA R242, P3, R6, UR16, 0x2 ;  /* 0x0000001006f27c11 */ /* 0x000fe2000f8610ff */
[----:B------:R-:W-:Y:S01]  /*7e20*/  IMAD.SHL.U32 R32, R4, 0x2, RZ ;  /* 0x0000000204207824 */ /* 0x000fe200078e00ff */
[----:B-1----:R-:W-:Y:S01]  /*7e30*/  LEA R0, P5, R2, UR18, 0x2 ;  /* 0x0000001202007c11 */ /* 0x002fe2000f8a10ff */
[----:B------:R-:W-:Y:S01]  /*7e40*/  VOTEU.ALL UP1, P1 ;  /* 0x0000000000ff7886 */ /* 0x000fe20000820000 */
[----:B------:R-:W-:Y:S01]  /*7e50*/  IADD3 R7, PT, PT, R134, 0x100000, RZ ;  /* 0x0010000086077810 */ /* 0x000fe20007ffe0ff */
[----:B------:R-:W-:Y:S01]  /*7e60*/  IMAD R13, R4, 0x14, RZ ;  /* 0x00000014040d7824 */ /* 0x000fe200078e02ff */
[----:B------:R-:W-:Y:S01]  /*7e70*/  LEA.HI.X.SX32 R243, R6, UR17, 0x2, P3 ;  /* 0x0000001106f37c11 */ /* 0x000fe200098f16ff */
[C---:B------:R-:W-:Y:S01]  /*7e80*/  IMAD R29, R4.reuse, 0x1c, RZ ;  /* 0x0000001c041d7824 */ /* 0x040fe200078e02ff */
[CC--:B------:R-:W-:Y:S01]  /*7e90*/  LEA R248, P3, R4.reuse, R242.reuse, 0x3 ;  /* 0x000000f204f87211 */ /* 0x0c0fe200078618ff */
[----:B------:R-:W-:Y:S01]  /*7ea0*/  STL.64 [R1+0xfc0], R136 ;  /* 0x000fc08801007387 */ /* 0x000fe20000100a00 */
[----:B------:R-:W-:Y:S01]  /*7eb0*/  IMAD R30, R4, 0x3, RZ ;  /* 0x00000003041e7824 */ /* 0x000fe200078e02ff */
[----:B------:R-:W-:Y:S01]  /*7ec0*/  LEA.HI.X.SX32 R2, R2, UR19, 0x2, P5 ;  /* 0x0000001302027c11 */ /* 0x000fe2000a8f16ff */
[----:B------:R-:W-:Y:S01]  /*7ed0*/  IMAD R26, R4, 0x6, RZ ;  /* 0x00000006041a7824 */ /* 0x000fe200078e02ff */
[----:B------:R1:W-:Y:S01]  /*7ee0*/  STL.64 [R1+0xfb8], R138 ;  /* 0x000fb88a01007387 */ /* 0x0003e20000100a00 */
[-C--:B------:R-:W-:Y:S01]  /*7ef0*/  IADD3 R246, P6, PT, R14, R242.reuse, RZ ;  /* 0x000000f20ef67210 */ /* 0x080fe20007fde0ff */
[----:B------:R-:W-:Y:S01]  /*7f00*/  IMAD R28, R4, 0x5, RZ ;  /* 0x00000005041c7824 */ /* 0x000fe200078e02ff */
[-C--:B------:R-:W-:Y:S01]  /*7f10*/  LEA.HI.X.SX32 R249, R32, R243.reuse, 0x2, P3 ;  /* 0x000000f320f97211 */ /* 0x080fe200018f16ff */
[----:B------:R3:W-:Y:S01]  /*7f20*/  STL.64 [R1+0xfb0], R140 ;  /* 0x000fb08c01007387 */ /* 0x0007e20000100a00 */
[----:B------:R-:W-:Y:S01]  /*7f30*/  IMAD R24, R4, 0x7, RZ ;  /* 0x0000000704187824 */ /* 0x000fe200078e02ff */
[-C--:B------:R-:W-:Y:S01]  /*7f40*/  LEA.HI.X.SX32 R247, R30, R243.reuse, 0x2, P6 ;  /* 0x000000f31ef77211 */ /* 0x080fe200030f16ff */
[C---:B------:R-:W-:Y:S01]  /*7f50*/  IMAD R45, R4.reuse, 0x24, RZ ;  /* 0x00000024042d7824 */ /* 0x040fe200078e02ff */
[----:B------:R-:W4:Y:S02]  /*7f60*/  FENCE.VIEW.ASYNC.S ;  /* 0x00000000000073c6 */ /* 0x000f240000000000 */
[----:B----4-:R4:W1:Y:S02]  /*7f70*/  @!UP1 SYNCS.EXCH.64 URZ, [UR4], UR12 ;  /* 0x0000000c04ff95b2 */ /* 0x0108640008000100 */
[----:B-1----:R-:W-:Y:S01]  /*7f80*/  BAR.SYNC.DEFER_BLOCKING 0x0 ;  /* 0x0000000000007b1d */ /* 0x002fe20000010000 */
[C---:B------:R-:W-:Y:S01]  /*7f90*/  IMAD R53, R4.reuse, 0x28, RZ ;  /* 0x0000002804357824 */ /* 0x040fe200078e02ff */
[C---:B------:R-:W-:Y:S01]  /*7fa0*/  SHF.L.U32 R22, R4.reuse, 0x3, RZ ;  /* 0x0000000304167819 */ /* 0x040fe200000006ff */
[C---:B------:R-:W-:Y:S01]  /*7fb0*/  IMAD R20, R4.reuse, 0x9, RZ ;  /* 0x0000000904147824 */ /* 0x040fe200078e02ff */
[-C--:B------:R-:W-:Y:S01]  /*7fc0*/  IADD3 R138, P5, PT, R21, R242.reuse, RZ ;  /* 0x000000f2158a7210 */ /* 0x080fe20007fbe0ff */
[C---:B------:R-:W-:Y:S01]  /*7fd0*/  IMAD R61, R4.reuse, 0x2c, RZ ;  /* 0x0000002c043d7824 */ /* 0x040fe200078e02ff */
[CC--:B------:R-:W-:Y:S01]  /*7fe0*/  LEA R136, P6, R4.reuse, R242.reuse, 0x5 ;  /* 0x000000f204887211 */ /* 0x0c0fe200078c28ff */
[----:B------:R-:W-:Y:S01]  /*7ff0*/  IMAD R18, R4, 0xa, RZ ;  /* 0x0000000a04127824 */ /* 0x000fe200078e02ff */
[-C--:B---3--:R-:W-:Y:S01]  /*8000*/  IADD3 R140, P3, PT, R29, R242.reuse, RZ ;  /* 0x000000f21d8c7210 */ /* 0x088fe20007f7e0ff */
[----:B------:R1:W-:Y:S01]  /*8010*/  STL.64 [R1+0xfa8], R142 ;  /* 0x000fa88e01007387 */ /* 0x0003e20000100a00 */
[-C--:B------:R-:W-:Y:S01]  /*8020*/  LEA.HI.X.SX32 R139, R26, R243.reuse, 0x2, P5 ;  /* 0x000000f31a8b7211 */ /* 0x080fe200028f16ff */
[----:B------:R-:W-:Y:S01]  /*8030*/  IMAD R77, R4, 0x34, RZ ;  /* 0x00000034044d7824 */ /* 0x000fe200078e02ff */
[-C--:B------:R-:W-:Y:S01]  /*8040*/  LEA.HI.X.SX32 R141, R24, R243.reuse, 0x2, P3 ;  /* 0x000000f3188d7211 */ /* 0x080fe200018f16ff */
[----:B------:R-:W-:Y:S01]  /*8050*/  STL.64 [R1+0xfa0], R240 ;  /* 0x000fa0f001007387 */ /* 0x000fe20000100a00 */
[-C--:B------:R-:W-:Y:S01]  /*8060*/  LEA.HI.X.SX32 R137, R22, R243.reuse, 0x2, P6 ;  /* 0x000000f316897211 */ /* 0x080fe200030f16ff */
[----:B------:R-:W-:Y:S01]  /*8070*/  IMAD R16, R4, 0xb, RZ ;  /* 0x0000000b04107824 */ /* 0x000fe200078e02ff */
[----:B------:R-:W-:Y:S01]  /*8080*/  ISETP.GE.U32.AND P4, PT, R8, 0x7fffff7f, PT ;  /* 0x7fffff7f0800780c */ /* 0x000fe20003f86070 */
[----:B------:R-:W-:Y:S01]  /*8090*/  STL.64 [R1+0x50], R248 ;  /* 0x000050f801007387 */ /* 0x000fe20000100a00 */
[C---:B------:R-:W-:Y:S01]  /*80a0*/  IMAD R12, R4.reuse, 0xd, RZ ;  /* 0x0000000d040c7824 */ /* 0x040fe200078e02ff */
[----:B------:R-:W3:Y:S01]  /*80b0*/  LDCU UR5, c[0x0][0x3b0] ;  /* 0x00007600ff0577ac */ /* 0x000ee20008000800 */
[C---:B------:R-:W-:Y:S01]  /*80c0*/  IMAD R85, R4.reuse, 0x38, RZ ;  /* 0x0000003804557824 */ /* 0x040fe200078e02ff */
[----:B------:R4:W-:Y:S01]  /*80d0*/  STL.64 [R1+0x48], R246 ;  /* 0x000048f601007387 */ /* 0x0009e20000100a00 */
[-C--:B-1----:R-:W-:Y:S01]  /*80e0*/  IADD3 R142, P3, PT, R61, R242.reuse, RZ ;  /* 0x000000f23d8e7210 */ /* 0x082fe20007f7e0ff */
[C---:B------:R-:W-:Y:S01]  /*80f0*/  IMAD R93, R4.reuse, 0x3c, RZ ;  /* 0x0000003c045d7824 */ /* 0x040fe200078e02ff */
[----:B------:R1:W2:Y:S02]  /*8100*/  @!UP2 SYNCS.EXCH.64 URZ, [UR9+0xf0008], UR6 ;  /* 0x0f00080609ffa5b2 */ /* 0x0002a40008000100 */
[----:B------:R-:W-:Y:S01]  /*8110*/  @!PT LDS RZ, [RZ] ;  /* 0x00000000fffff984 */ /* 0x000fe20000000800 */
[----:B------:R-:W-:Y:S01]  /*8120*/  @!PT LDS RZ, [RZ] ;  /* 0x00000000fffff984 */ /* 0x000fe20000000800 */
[----:B------:R-:W-:Y:S01]  /*8130*/  @!PT LDS RZ, [RZ] ;  /* 0x00000000fffff984 */ /* 0x000fe20000000800 */
[----:B--2---:R2:W-:Y:S01]  /*8140*/  LDGSTS.E [R7+-0x80000], desc[UR22][R242.64], !P2 ;  /* 0x80000000f2077fae */ /* 0x0045e2000d1a1016 */
[----:B------:R-:W-:Y:S01]  /*8150*/  IADD3 R244, P2, PT, R13, R242, RZ ;  /* 0x000000f20df47210 */ /* 0x000fe20007f5e0ff */
[----:B------:R-:W-:Y:S01]  /*8160*/  IMAD R6, R4, 0xe, RZ ;  /* 0x0000000e04067824 */ /* 0x000fe200078e02ff */
[-C--:B------:R-:W-:Y:S01]  /*8170*/  LEA.HI.X.SX32 R143, R16, R243.reuse, 0x2, P3 ;  /* 0x000000f3108f7211 */ /* 0x080fe200018f16ff */
[----:B------:R1:W-:Y:S01]  /*8180*/  STL.64 [R1+0x30], R138 ;  /* 0x0000308a01007387 */ /* 0x0003e20000100a00 */
[----:B------:R-:W-:Y:S01]  /*8190*/  LEA.HI.X.SX32 R245, R28, R243, 0x2, P2 ;  /* 0x000000f31cf57211 */ /* 0x000fe200010f16ff */
[----:B------:R-:W-:-:S02]  /*81a0*/  IMAD R8, R4, 0xf, RZ ;  /* 0x0000000f04087824 */ /* 0x000fc400078e02ff */
[C---:B------:R-:W-:Y:S01]  /*81b0*/  IMAD R69, R4.reuse, 0x30, RZ ;  /* 0x0000003004457824 */ /* 0x040fe200078e02ff */
[-C--:B----4-:R-:W-:Y:S01]  /*81c0*/  IADD3 R246, P3, PT, R93, R242.reuse, RZ ;  /* 0x000000f25df67210 */ /* 0x090fe20007f7e0ff */
[----:B------:R-:W-:Y:S01]  /*81d0*/  STL.64 [R1+0x38], R244 ;  /* 0x000038f401007387 */ /* 0x000fe20000100a00 */
[C---:B------:R-:W-:Y:S02]  /*81e0*/  IMAD R109, R4.reuse, 0x44, RZ ;  /* 0x00000044046d7824 */ /* 0x040fe400078e02ff */
[C---:B------:R-:W-:Y:S01]  /*81f0*/  IMAD R117, R4.reuse, 0x48, RZ ;  /* 0x0000004804757824 */ /* 0x040fe200078e02ff */
[----:B------:R4:W-:Y:S01]  /*8200*/  STL.64 [R1+0x28], R140 ;  /* 0x0000288c01007387 */ /* 0x0009e20000100a00 */
[C---:B--2---:R-:W-:Y:S01]  /*8210*/  IMAD R7, R4.reuse, 0x11, RZ ;  /* 0x0000001104077824 */ /* 0x044fe200078e02ff */
[-C--:B-1----:R-:W-:Y:S01]  /*8220*/  IADD3 R138, P2, PT, R45, R242.reuse, RZ ;  /* 0x000000f22d8a7210 */ /* 0x082fe20007f5e0ff */
[C---:B------:R-:W-:Y:S01]  /*8230*/  IMAD R9, R4.reuse, 0x12, RZ ;  /* 0x0000001204097824 */ /* 0x040fe200078e02ff */
[----:B------:R-:W-:Y:S01]  /*8240*/  STL.64 [R1+0x20], R136 ;  /* 0x0000208801007387 */ /* 0x000fe20000100a00 */
[----:B------:R-:W-:Y:S01]  /*8250*/  IMAD R153, R4, 0x54, RZ ;  /* 0x0000005404997824 */ /* 0x000fe200078e02ff */
[-C--:B------:R-:W-:Y:S01]  /*8260*/  LEA.HI.X.SX32 R139, R20, R243.reuse, 0x2, P2 ;  /* 0x000000f3148b7211 */ /* 0x080fe200010f16ff */
[C---:B------:R-:W-:Y:S01]  /*8270*/  IMAD R161, R4.reuse, 0x58, RZ ;  /* 0x0000005804a17824 */ /* 0x040fe200078e02ff */
[-C--:B------:R-:W-:Y:S01]  /*8280*/  IADD3 R250, P2, PT, R77, R242.reuse, RZ ;  /* 0x000000f24dfa7210 */ /* 0x080fe20007f5e0ff */
[----:B------:R-:W-:Y:S01]  /*8290*/  STL.64 [R1+0xfc8], R136 ;  /* 0x000fc88801007387 */ /* 0x000fe20000100a00 */
[-C--:B------:R-:W-:Y:S01]  /*82a0*/  IADD3 R240, P6, PT, R69, R242.reuse, RZ ;  /* 0x000000f245f07210 */ /* 0x080fe20007fde0ff */
[----:B------:R-:W-:Y:S01]  /*82b0*/  IMAD R15, R4, 0x15, RZ ;  /* 0x00000015040f7824 */ /* 0x000fe200078e02ff */
[-C--:B----4-:R-:W-:Y:S01]  /*82c0*/  IADD3 R140, P5, PT, R53, R242.reuse, RZ ;  /* 0x000000f2358c7210 */ /* 0x090fe20007fbe0ff */
[----:B------:R-:W-:Y:S01]  /*82d0*/  STL.64 [R1+0x18], R138 ;  /* 0x0000188a01007387 */ /* 0x000fe20000100a00 */
[-C--:B------:R-:W-:Y:S01]  /*82e0*/  LEA.HI.X.SX32 R251, R12, R243.reuse, 0x2, P2 ;  /* 0x000000f30cfb7211 */ /* 0x080fe200010f16ff */
[----:B------:R-:W-:Y:S01]  /*82f0*/  IMAD R17, R4, 0x16, RZ ;  /* 0x0000001604117824 */ /* 0x000fe200078e02ff */
[-C--:B------:R-:W-:Y:S01]  /*8300*/  LEA.HI.X.SX32 R141, R18, R243.reuse, 0x2, P5 ;  /* 0x000000f3128d7211 */ /* 0x080fe200028f16ff */
[----:B------:R-:W-:Y:S01]  /*8310*/  STL.64 [R1+0xfd0], R138 ;  /* 0x000fd08a01007387 */ /* 0x000fe20000100a00 */
[----:B------:R-:W-:Y:S01]  /*8320*/  IADD3 R248, P5, PT, R85, R242, RZ ;  /* 0x000000f255f87210 */ /* 0x000fe20007fbe0ff */
[----:B------:R-:W-:Y:S01]  /*8330*/  IMAD.SHL.U32 R10, R4, 0x10, RZ ;  /* 0x00000010040a7824 */ /* 0x000fe200078e00ff */
[-C--:B------:R-:W-:Y:S01]  /*8340*/  LEA.HI.X.SX32 R247, R8, R243.reuse, 0x2, P3 ;  /* 0x000000f308f77211 */ /* 0x080fe200018f16ff */
[----:B------:R-:W-:Y:S01]  /*8350*/  STL.64 [R1+0x10], R140 ;  /* 0x0000108c01007387 */ /* 0x000fe20000100a00 */
[----:B------:R-:W-:Y:S01]  /*8360*/  LEA.HI.X.SX32 R241, R14, R243, 0x2, P6 ;  /* 0x000000f30ef17211 */ /* 0x000fe200030f16ff */
[----:B------:R-:W-:-:S02]  /*8370*/  IMAD R185, R4, 0x64, RZ ;  /* 0x0000006404b97824 */ /* 0x000fc400078e02ff */
[----:B------:R-:W-:Y:S01]  /*8380*/  STL.64 [R1+0xfd8], R140 ;  /* 0x000fd88c01007387 */ /* 0x000fe20000100a00 */
[C---:B------:R-:W-:Y:S02]  /*8390*/  IMAD R193, R4.reuse, 0x68, RZ ;  /* 0x0000006804c17824 */ /* 0x040fe400078e02ff */
[C---:B------:R-:W-:Y:S01]  /*83a0*/  IMAD R125, R4.reuse, 0x4c, RZ ;  /* 0x0000004c047d7824 */ /* 0x040fe200078e02ff */
[----:B------:R-:W-:Y:S01]  /*83b0*/  STL.64 [R1+0x8], R142 ;  /* 0x0000088e01007387 */ /* 0x000fe20000100a00 */
[C---:B------:R-:W-:Y:S02]  /*83c0*/  IMAD R23, R4.reuse, 0x19, RZ ;  /* 0x0000001904177824 */ /* 0x040fe400078e02ff */
[C---:B------:R-:W-:Y:S01]  /*83d0*/  IMAD R25, R4.reuse, 0x1a, RZ ;  /* 0x0000001a04197824 */ /* 0x040fe200078e02ff */
[----:B------:R-:W-:Y:S01]  /*83e0*/  STL.64 [R1+0xfe0], R142 ;  /* 0x000fe08e01007387 */ /* 0x000fe20000100a00 */
[C---:B------:R-:W-:Y:S02]  /*83f0*/  IMAD R11, R4.reuse, 0x13, RZ ;  /* 0x00000013040b7824 */ /* 0x040fe400078e02ff */
[C---:B------:R-:W-:Y:S01]  /*8400*/  IMAD R217, R4.reuse, 0x74, RZ ;  /* 0x0000007404d97824 */ /* 0x040fe200078e02ff */
[----:B------:R1:W-:Y:S01]  /*8410*/  STL.64 [R1+0xfe8], R250 ;  /* 0x000fe8fa01007387 */ /* 0x0003e20000100a00 */
[----:B------:R-:W-:-:S02]  /*8420*/  IMAD R225, R4, 0x78, RZ ;  /* 0x0000007804e17824 */ /* 0x000fc400078e02ff */
[C---:B------:R-:W-:Y:S02]  /*8430*/  IMAD R169, R4.reuse, 0x5c, RZ ;  /* 0x0000005c04a97824 */ /* 0x040fe400078e02ff */
[C---:B------:R-:W-:Y:S02]  /*8440*/  IMAD R31, R4.reuse, 0x1d, RZ ;  /* 0x0000001d041f7824 */ /* 0x040fe400078e02ff */
[C---:B------:R-:W-:Y:S02]  /*8450*/  IMAD R33, R4.reuse, 0x1e, RZ ;  /* 0x0000001e04217824 */ /* 0x040fe400078e02ff */
[C---:B------:R-:W-:Y:S02]  /*8460*/  IMAD R19, R4.reuse, 0x17, RZ ;  /* 0x0000001704137824 */ /* 0x040fe400078e02ff */
[----:B------:R-:W-:Y:S01]  /*8470*/  IMAD R38, R4, 0x84, RZ ;  /* 0x0000008404267824 */ /* 0x000fe200078e02ff */
[----:B-1----:R-:W2:Y:S01]  /*8480*/  LDL.64 R250, [R1+0x48] ;  /* 0x0000480001fa7983 */ /* 0x002ea20000100a00 */
[-C--:B------:R-:W-:Y:S01]  /*8490*/  LEA.HI.X.SX32 R249, R6, R243.reuse, 0x2, P5 ;  /* 0x000000f306f97211 */ /* 0x080fe200028f16ff */
[C---:B------:R-:W-:Y:S01]  /*84a0*/  IMAD R40, R4.reuse, 0x88, RZ ;  /* 0x0000008804287824 */ /* 0x040fe200078e02ff */
[-C--:B------:R-:W-:Y:S01]  /*84b0*/  IADD3 R6, P2, PT, R109, R242.reuse, RZ ;  /* 0x000000f26d067210 */ /* 0x080fe20007f5e0ff */
[C---:B------:R-:W-:Y:S01]  /*84c0*/  IMAD R145, R4.reuse, 0x50, RZ ;  /* 0x0000005004917824 */ /* 0x040fe200078e02ff */
[-C--:B------:R-:W-:Y:S01]  /*84d0*/  IADD3 R8, P5, PT, R117, R242.reuse, RZ ;  /* 0x000000f275087210 */ /* 0x080fe20007fbe0ff */
[C---:B------:R-:W-:Y:S01]  /*84e0*/  IMAD R201, R4.reuse, 0x6c, RZ ;  /* 0x0000006c04c97824 */ /* 0x040fe200078e02ff */
[-C--:B------:R-:W-:Y:S01]  /*84f0*/  LEA.HI.X.SX32 R7, R7, R243.reuse, 0x2, P2 ;  /* 0x000000f307077211 */ /* 0x080fe200010f16ff */
[C---:B------:R-:W-:Y:S01]  /*8500*/  IMAD R39, R4.reuse, 0x21, RZ ;  /* 0x0000002104277824 */ /* 0x040fe200078e02ff */
[-C--:B------:R-:W-:Y:S01]  /*8510*/  LEA.HI.X.SX32 R9, R9, R243.reuse, 0x2, P5 ;  /* 0x000000f309097211 */ /* 0x080fe200028f16ff */
[C---:B------:R-:W-:Y:S01]  /*8520*/  IMAD R41, R4.reuse, 0x22, RZ ;  /* 0x0000002204297824 */ /* 0x040fe200078e02ff */
[-C--:B------:R-:W-:Y:S01]  /*8530*/  IADD3 R14, P2, PT, R153, R242.reuse, RZ ;  /* 0x000000f2990e7210 */ /* 0x080fe20007f5e0ff */
[C---:B------:R-:W-:Y:S01]  /*8540*/  IMAD R27, R4.reuse, 0x1b, RZ ;  /* 0x0000001b041b7824 */ /* 0x040fe200078e02ff */
[-C--:B------:R-:W-:Y:S01]  /*8550*/  IADD3 R16, P5, PT, R161, R242.reuse, RZ ;  /* 0x000000f2a1107210 */ /* 0x080fe20007fbe0ff */
[C---:B------:R-:W-:Y:S01]  /*8560*/  IMAD R46, R4.reuse, 0x94, RZ ;  /* 0x00000094042e7824 */ /* 0x040fe200078e02ff */
[CC--:B------:R-:W-:Y:S01]  /*8570*/  LEA R244, P6, R4.reuse, R242.reuse, 0x6 ;  /* 0x000000f204f47211 */ /* 0x0c0fe200078c30ff */
[C---:B------:R-:W-:Y:S01]  /*8580*/  IMAD R48, R4.reuse, 0x98, RZ ;  /* 0x0000009804307824 */ /* 0x040fe200078e02ff */
[-C--:B------:R-:W-:Y:S01]  /*8590*/  LEA.HI.X.SX32 R15, R15, R243.reuse, 0x2, P2 ;  /* 0x000000f30f0f7211 */ /* 0x080fe200010f16ff */
[C---:B------:R-:W-:Y:S01]  /*85a0*/  IMAD R177, R4.reuse, 0x60, RZ ;  /* 0x0000006004b17824 */ /* 0x040fe200078e02ff */
[-C--:B------:R-:W-:Y:S01]  /*85b0*/  LEA.HI.X.SX32 R17, R17, R243.reuse, 0x2, P5 ;  /* 0x000000f311117211 */ /* 0x080fe200028f16ff */
[----:B------:R-:W-:Y:S01]  /*85c0*/  IMAD R233, R4, 0x7c, RZ ;  /* 0x0000007c04e97824 */ /* 0x000fe200078e02ff */
[-C--:B------:R-:W-:Y:S01]  /*85d0*/  LEA.HI.X.SX32 R245, R10, R243.reuse, 0x2, P6 ;  /* 0x000000f30af57211 */ /* 0x080fe200030f16ff */
[C---:B------:R-:W-:Y:S01]  /*85e0*/  IMAD R47, R4.reuse, 0x25, RZ ;  /* 0x00000025042f7824 */ /* 0x040fe200078e02ff */
[-C--:B------:R-:W-:Y:S01]  /*85f0*/  IADD3 R22, P2, PT, R185, R242.reuse, RZ ;  /* 0x000000f2b9167210 */ /* 0x080fe20007f5e0ff */
        /* <DEDUP_REMOVED lines=22> */
[----:B------:R-:W-:Y:S01]  /*8760*/  IMAD R50, R4, 0x9c, RZ ;  /* 0x0000009c04327824 */ /* 0x000fe200078e02ff */
[-C--:B------:R-:W-:Y:S01]  /*8770*/  IADD3 R38, P2, PT, R38, R242.reuse, RZ ;  /* 0x000000f226267210 */ /* 0x080fe20007f5e0ff */
[----:B------:R-:W-:Y:S01]  /*8780*/  IMAD R63, R4, 0x2d, RZ ;  /* 0x0000002d043f7824 */ /* 0x000fe200078e02ff */
[-C--:B------:R-:W-:Y:S01]  /*8790*/  IADD3 R40, P5, PT, R40, R242.reuse, RZ ;  /* 0x000000f228287210 */ /* 0x080fe20007fbe0ff */
[C---:B------:R-:W-:Y:S01]  /*87a0*/  IMAD R65, R4.reuse, 0x2e, RZ ;  /* 0x0000002e04417824 */ /* 0x040fe200078e02ff */
[-C--:B------:R-:W-:Y:S01]  /*87b0*/  IADD3 R12, P6, PT, R145, R242.reuse, RZ ;  /* 0x000000f2910c7210 */ /* 0x080fe20007fde0ff */
[C---:B------:R-:W-:Y:S01]  /*87c0*/  IMAD.SHL.U32 R37, R4.reuse, 0x20, RZ ;  /* 0x0000002004257824 */ /* 0x040fe200078e00ff */
        /* <DEDUP_REMOVED lines=31> */
[----:B------:R-:W-:Y:S01]  /*89c0*/  IMAD R86, R4, 0xe4, RZ ;  /* 0x000000e404567824 */ /* 0x000fe200078e02ff */
        /* <DEDUP_REMOVED lines=8> */
[----:B------:R-:W-:Y:S01]  /*8a50*/  LEA.HI.X.SX32 R43, R43, R243, 0x2, P3 ;  /* 0x000000f32b2b7211 */ /* 0x000fe200018f16ff */
[----:B------:R-:W-:Y:S01]  /*8a60*/  IMAD R89, R4, 0x3a, RZ ;  /* 0x0000003a04597824 */ /* 0x000fe200078e02ff */
[-C--:B------:R-:W-:Y:S01]  /*8a70*/  IADD3 R62, P2, PT, R62, R242.reuse, RZ ;  /* 0x000000f23e3e7210 */ /* 0x080fe20007f5e0ff */
[----:B------:R-:W-:Y:S01]  /*8a80*/  IMAD R75, R4, 0x33, RZ ;  /* 0x00000033044b7824 */ /* 0x000fe200078e02ff */
[-C--:B------:R-:W-:Y:S01]  /*8a90*/  IADD3 R64, P5, PT, R64, R242.reuse, RZ ;  /* 0x000000f240407210 */ /* 0x080fe20007fbe0ff */
[C---:B------:R-:W-:Y:S01]  /*8aa0*/  IMAD R94, R4.reuse, 0xf4, RZ ;  /* 0x000000f4045e7824 */ /* 0x040fe200078e02ff */
[CC--:B------:R-:W-:Y:S01]  /*8ab0*/  LEA R36, P6, R4.reuse, R242.reuse, 0x7 ;  /* 0x000000f204247211 */ /* 0x0c0fe200078c38ff */
[----:B------:R-:W-:Y:S01]  /*8ac0*/  IMAD R96, R4, 0xf8, RZ ;  /* 0x000000f804607824 */ /* 0x000fe200078e02ff */
[----:B------:R-:W-:Y:S01]  /*8ad0*/  IADD3 R50, P3, PT, R50, R242, RZ ;  /* 0x000000f232327210 */ /* 0x000fe20007f7e0ff */
[----:B------:R-:W-:-:S02]  /*8ae0*/  IMAD R68, R4, 0xc0, RZ ;  /* 0x000000c004447824 */ /* 0x000fc400078e02ff */
[C---:B------:R-:W-:Y:S02]  /*8af0*/  IMAD R82, R4.reuse, 0xdc, RZ ;  /* 0x000000dc04527824 */ /* 0x040fe400078e02ff */
[C---:B------:R-:W-:Y:S02]  /*8b00*/  IMAD R95, R4.reuse, 0x3d, RZ ;  /* 0x0000003d045f7824 */ /* 0x040fe400078e02ff */
[C---:B------:R-:W-:Y:S02]  /*8b10*/  IMAD R97, R4.reuse, 0x3e, RZ ;  /* 0x0000003e04617824 */ /* 0x040fe400078e02ff */
[C---:B------:R-:W-:Y:S02]  /*8b20*/  IMAD R83, R4.reuse, 0x37, RZ ;  /* 0x0000003704537824 */ /* 0x040fe400078e02ff */
[C---:B------:R-:W-:Y:S02]  /*8b30*/  IMAD R102, R4.reuse, 0x104, RZ ;  /* 0x0000010404667824 */ /* 0x040fe400078e02ff */
        /* <DEDUP_REMOVED lines=22> */
[C---:B------:R-:W-:Y:S02]  /*8ca0*/  IMAD.SHL.U32 R101, R4.reuse, 0x40, RZ ;  /* 0x0000004004657824 */ /* 0x040fe400078e00ff */
        /* <DEDUP_REMOVED lines=69> */
[C---:B------:R-:W-:Y:S01]  /*9100*/  IMAD R199, R4.reuse, 0x6b, RZ ;  /* 0x0000006b04c77824 */ /* 0x040fe200078e02ff */
[----:B--2---:R1:W-:Y:S01]  /*9110*/  STL.64 [R1+0xff0], R250 ;  /* 0x000ff0fa01007387 */ /* 0x0043e20000100a00 */
[C---:B------:R-:W-:Y:S02]  /*9120*/  IMAD R205, R4.reuse, 0x6e, RZ ;  /* 0x0000006e04cd7824 */ /* 0x040fe400078e02ff */
[C---:B------:R-:W-:Y:S02]  /*9130*/  IMAD R224, R4.reuse, 0x1e0, RZ ;  /* 0x000001e004e07824 */ /* 0x040fe400078e02ff */
[C---:B------:R-:W-:Y:S02]  /*9140*/  IMAD R226, R4.reuse, 0x1e4, RZ ;  /* 0x000001e404e27824 */ /* 0x040fe400078e02ff */
[----:B------:R-:W-:-:S02]  /*9150*/  IMAD R206, R4, 0x1bc, RZ ;  /* 0x000001bc04ce7824 */ /* 0x000fc400078e02ff */
[C---:B------:R-:W-:Y:S02]  /*9160*/  IMAD R212, R4.reuse, 0x1c8, RZ ;  /* 0x000001c804d47824 */ /* 0x040fe400078e02ff */
[C---:B------:R-:W-:Y:S01]  /*9170*/  IMAD R227, R4.reuse, 0x79, RZ ;  /* 0x0000007904e37824 */ /* 0x040fe200078e02ff */
[----:B-1----:R-:W2:Y:S01]  /*9180*/  LDL.64 R250, [R1+0x50] ;  /* 0x0000500001fa7983 */ /* 0x002ea20000100a00 */
        /* <DEDUP_REMOVED lines=11> */
[----:B------:R-:W-:Y:S01]  /*9240*/  IMAD.SHL.U32 R237, R4, 0x4, RZ ;  /* 0x0000000404ed7824 */ /* 0x000fe200078e00ff */
        /* <DEDUP_REMOVED lines=15> */
[----:B------:R-:W-:Y:S01]  /*9340*/  IMAD R229, R4, 0x7a, RZ ;  /* 0x0000007a04e57824 */ /* 0x000fe200078e02ff */
        /* <DEDUP_REMOVED lines=10> */
[----:B------:R-:W-:Y:S01]  /*93f0*/  LEA.HI.X.SX32 R67, R67, R243, 0x2, P3 ;  /* 0x000000f343437211 */ /* 0x000fe200018f16ff */
[----:B------:R-:W-:Y:S01]  /*9400*/  VIADD R132, R3, 0xfffffffc ;  /* 0xfffffffc03847836 */ /* 0x000fe20000000000 */
[----:B------:R-:W-:-:S02]  /*9410*/  IADD3 R86, P2, PT, R86, R242, RZ ;  /* 0x000000f256567210 */ /* 0x000fc40007f5e0ff */
[-C--:B------:R-:W-:Y:S02]  /*9420*/  IADD3 R88, P5, PT, R88, R242.reuse, RZ ;  /* 0x000000f258587210 */ /* 0x080fe40007fbe0ff */
[-C--:B------:R-:W-:Y:S02]  /*9430*/  IADD3 R60, P6, PT, R60, R242.reuse, RZ ;  /* 0x000000f23c3c7210 */ /* 0x080fe40007fde0ff */
[----:B------:R-:W-:Y:S02]  /*9440*/  IADD3 R74, P3, PT, R74, R242, RZ ;  /* 0x000000f24a4a7210 */ /* 0x000fe40007f7e0ff */
[-C--:B------:R-:W-:Y:S02]  /*9450*/  LEA.HI.X.SX32 R87, R87, R243.reuse, 0x2, P2 ;  /* 0x000000f357577211 */ /* 0x080fe400010f16ff */
[-C--:B------:R-:W-:Y:S02]  /*9460*/  LEA.HI.X.SX32 R89, R89, R243.reuse, 0x2, P5 ;  /* 0x000000f359597211 */ /* 0x080fe400028f16ff */
[----:B------:R-:W-:-:S02]  /*9470*/  LEA.HI.X.SX32 R61, R61, R243, 0x2, P6 ;  /* 0x000000f33d3d7211 */ /* 0x000fc400030f16ff */
[-C--:B------:R-:W-:Y:S02]  /*9480*/  LEA.HI.X.SX32 R75, R75, R243.reuse, 0x2, P3 ;  /* 0x000000f34b4b7211 */ /* 0x080fe400018f16ff */
[-C--:B------:R-:W-:Y:S02]  /*9490*/  IADD3 R94, P2, PT, R94, R242.reuse, RZ ;  /* 0x000000f25e5e7210 */ /* 0x080fe40007f5e0ff */
[-C--:B------:R-:W-:Y:S02]  /*94a0*/  IADD3 R96, P5, PT, R96, R242.reuse, RZ ;  /* 0x000000f260607210 */ /* 0x080fe40007fbe0ff */
[-C--:B------:R-:W-:Y:S02]  /*94b0*/  IADD3 R68, P6, PT, R68, R242.reuse, RZ ;  /* 0x000000f244447210 */ /* 0x080fe40007fde0ff */
[----:B------:R-:W-:Y:S02]  /*94c0*/  IADD3 R82, P3, PT, R82, R242, RZ ;  /* 0x000000f252527210 */ /* 0x000fe40007f7e0ff */
[----:B------:R-:W-:-:S02]  /*94d0*/  LEA.HI.X.SX32 R95, R95, R243, 0x2, P2 ;  /* 0x000000f35f5f7211 */ /* 0x000fc400010f16ff */
[-C--:B------:R-:W-:Y:S02]  /*94e0*/  LEA.HI.X.SX32 R97, R97, R243.reuse, 0x2, P5 ;  /* 0x000000f361617211 */ /* 0x080fe400028f16ff */
[-C--:B------:R-:W-:Y:S02]  /*94f0*/  LEA.HI.X.SX32 R69, R69, R243.reuse, 0x2, P6 ;  /* 0x000000f345457211 */ /* 0x080fe400030f16ff */
[----:B------:R-:W-:Y:S02]  /*9500*/  LEA.HI.X.SX32 R83, R83, R243, 0x2, P3 ;  /* 0x000000f353537211 */ /* 0x000fe400018f16ff */
[-C--:B------:R-:W-:Y:S02]  /*9510*/  IADD3 R102, P2, PT, R102, R242.reuse, RZ ;  /* 0x000000f266667210 */ /* 0x080fe40007f5e0ff */
[-C--:B------:R-:W-:Y:S02]  /*9520*/  IADD3 R104, P5, PT, R104, R242.reuse, RZ ;  /* 0x000000f268687210 */ /* 0x080fe40007fbe0ff */
[----:B------:R-:W-:-:S02]  /*9530*/  IADD3 R76, P6, PT, R76, R242, RZ ;  /* 0x000000f24c4c7210 */ /* 0x000fc40007fde0ff */
[-C--:B------:R-:W-:Y:S02]  /*9540*/  IADD3 R90, P3, PT, R90, R242.reuse, RZ ;  /* 0x000000f25a5a7210 */ /* 0x080fe40007f7e0ff */
[-C--:B------:R-:W-:Y:S02]  /*9550*/  LEA.HI.X.SX32 R103, R103, R243.reuse, 0x2, P2 ;  /* 0x000000f367677211 */ /* 0x080fe400010f16ff */
[-C--:B------:R-:W-:Y:S02]  /*9560*/  LEA.HI.X.SX32 R105, R105, R243.reuse, 0x2, P5 ;  /* 0x000000f369697211 */ /* 0x080fe400028f16ff */
[-C--:B------:R-:W-:Y:S02]  /*9570*/  LEA.HI.X.SX32 R77, R77, R243.reuse, 0x2, P6 ;  /* 0x000000f34d4d7211 */ /* 0x080fe400030f16ff */
[----:B------:R-:W-:Y:S02]  /*9580*/  LEA.HI.X.SX32 R91, R91, R243, 0x2, P3 ;  /* 0x000000f35b5b7211 */ /* 0x000fe400018f16ff */
        /* <DEDUP_REMOVED lines=18> */
[----:B------:R-:W-:-:S02]  /*96b0*/  LEA R100, P6, R4, R242, 0x8 ;  /* 0x000000f204647211 */ /* 0x000fc400078c40ff */
        /* <DEDUP_REMOVED lines=94> */
[-C--:B------:R-:W-:Y:S02]  /*9ca0*/  LEA R142, P5, R4, R242.reuse, 0x4 ;  /* 0x000000f2048e7211 */ /* 0x080fe400078a20ff */
[----:B------:R-:W-:-:S02]  /*9cb0*/  IADD3 R214, P6, PT, R214, R242, RZ ;  /* 0x000000f2d6d67210 */ /* 0x000fc40007fde0ff */
[-C--:B------:R-:W-:Y:S01]  /*9cc0*/  IADD3 R220, P3, PT, R220, R242.reuse, RZ ;  /* 0x000000f2dcdc7210 */ /* 0x080fe20007f7e0ff */
[----:B--2---:R1:W-:Y:S01]  /*9cd0*/  STL.64 [R1+0xff8], R250 ;  /* 0x000ff8fa01007387 */ /* 0x0043e20000100a00 */
[-C--:B------:R-:W-:Y:S02]  /*9ce0*/  LEA.HI.X.SX32 R233, R233, R243.reuse, 0x2, P2 ;  /* 0x000000f3e9e97211 */ /* 0x080fe400010f16ff */
[-C--:B------:R-:W-:Y:S02]  /*9cf0*/  LEA.HI.X.SX32 R143, R237, R243.reuse, 0x2, P5 ;  /* 0x000000f3ed8f7211 */ /* 0x080fe400028f16ff */
[-C--:B------:R-:W-:Y:S02]  /*9d00*/  LEA.HI.X.SX32 R215, R215, R243.reuse, 0x2, P6 ;  /* 0x000000f3d7d77211 */ /* 0x080fe400030f16ff */
[----:B------:R-:W-:Y:S02]  /*9d10*/  LEA.HI.X.SX32 R221, R221, R243, 0x2, P3 ;  /* 0x000000f3dddd7211 */ /* 0x000fe400018f16ff */
[----:B------:R-:W-:-:S02]  /*9d20*/  IADD3 R236, P2, PT, R236, R242, RZ ;  /* 0x000000f2ecec7210 */ /* 0x000fc40007f5e0ff */
[-C--:B------:R-:W-:Y:S02]  /*9d30*/  IADD3 R222, P6, PT, R222, R242.reuse, RZ ;  /* 0x000000f2dede7210 */ /* 0x080fe40007fde0ff */
[-C--:B-1----:R-:W-:Y:S02]  /*9d40*/  IADD3 R250, P5, PT, R237, R242.reuse, RZ ;  /* 0x000000f2edfa7210 */ /* 0x082fe40007fbe0ff */
[----:B------:R-:W-:Y:S02]  /*9d50*/  IADD3 R228, P3, PT, R228, R242, RZ ;  /* 0x000000f2e4e47210 */ /* 0x000fe40007f7e0ff */
[-C--:B------:R-:W-:Y:S01]  /*9d60*/  LEA.HI.X.SX32 R237, R239, R243.reuse, 0x2, P2 ;  /* 0x000000f3efed7211 */ /* 0x080fe200010f16ff */
[C---:B------:R-:W-:Y:S01]  /*9d70*/  IMAD R239, R4.reuse, 0x7f, RZ ;  /* 0x0000007f04ef7824 */ /* 0x040fe200078e02ff */
[-C--:B------:R-:W-:Y:S01]  /*9d80*/  LEA.HI.X.SX32 R251, R4, R243.reuse, 0x2, P5 ;  /* 0x000000f304fb7211 */ /* 0x080fe200028f16ff */
[----:B------:R-:W-:Y:S01]  /*9d90*/  STL.64 [R1], R240 ;  /* 0x000000f001007387 */ /* 0x000fe20000100a00 */
[----:B------:R-:W-:-:S02]  /*9da0*/  LEA.HI.X.SX32 R223, R223, R243, 0x2, P6 ;  /* 0x000000f3dfdf7211 */ /* 0x000fc400030f16ff */
[----:B------:R-:W-:Y:S01]  /*9db0*/  LEA.HI.X.SX32 R229, R229, R243, 0x2, P3 ;  /* 0x000000f3e5e57211 */ /* 0x000fe200018f16ff */
[----:B------:R-:W2:Y:S01]  /*9dc0*/  LDL.64 R140, [R1+0x38] ;  /* 0x00003800018c7983 */ /* 0x000ea20000100a00 */
[-C--:B------:R-:W-:Y:S02]  /*9dd0*/  IADD3 R230, P6, PT, R230, R242.reuse, RZ ;  /* 0x000000f2e6e67210 */ /* 0x080fe40007fde0ff */
[-C--:B------:R-:W-:Y:S01]  /*9de0*/  IADD3 R234, P3, PT, R234, R242.reuse, RZ ;  /* 0x000000f2eaea7210 */ /* 0x080fe20007f7e0ff */
[----:B------:R-:W4:Y:S01]  /*9df0*/  LDL.64 R138, [R1+0x30] ;  /* 0x00003000018a7983 */ /* 0x000f220000100a00 */
[----:B------:R-:W-:-:S03]  /*9e00*/  IADD3 R238, P2, PT, R238, R242, RZ ;  /* 0x000000f2eeee7210 */ /* 0x000fc60007f5e0ff */
[----:B------:R-:W2:Y:S01]  /*9e10*/  LDL.64 R136, [R1+0x28] ;  /* 0x0000280001887983 */ /* 0x000ea20000100a00 */
[----:B------:R-:W-:-:S03]  /*9e20*/  LEA.HI.X.SX32 R231, R231, R243, 0x2, P6 ;  /* 0x000000f3e7e77211 */ /* 0x000fc600030f16ff */
[----:B------:R-:W-:Y:S01]  /*9e30*/  STL.64 [R1+0x40], R142 ;  /* 0x0000408e01007387 */ /* 0x000fe20000100a00 */
[-C--:B------:R-:W-:Y:S02]  /*9e40*/  LEA.HI.X.SX32 R235, R235, R243.reuse, 0x2, P3 ;  /* 0x000000f3ebeb7211 */ /* 0x080fe400018f16ff */
[----:B------:R-:W-:Y:S01]  /*9e50*/  LEA.HI.X.SX32 R239, R239, R243, 0x2, P2 ;  /* 0x000000f3efef7211 */ /* 0x000fe200010f16ff */
[----:B------:R-:W-:Y:S04]  /*9e60*/  STL.64 [R1+0x58], R250 ;  /* 0x000058fa01007387 */ /* 0x000fe80000100a00 */
[----:B------:R1:W-:Y:S02]  /*9e70*/  STL.64 [R1+0xba8], R242 ;  /* 0x000ba8f201007387 */ /* 0x0003e40000100a00 */
[----:B-1----:R-:W-:-:S05]  /*9e80*/  VIADD R243, R134, 0x100000 ;  /* 0x0010000086f37836 */ /* 0x002fca0000000000 */
[----:B------:R-:W-:Y:S04]  /*9e90*/  LDGSTS.E [R243+-0x7fffc], desc[UR22][R250.64], !P4 ;  /* 0x80004000faf37fae */ /* 0x000fe8000e1a1016 */
[----:B------:R-:W2:Y:S01]  /*9ea0*/  LDL.LU.64 R250, [R1+0xff8] ;  /* 0x000ff80001fa7983 */ /* 0x000ea20000300a00 */
[----:B------:R-:W-:Y:S02]  /*9eb0*/  ISETP.GE.U32.AND P3, PT, R132, 0x7fffff7d, PT ;  /* 0x7fffff7d8400780c */ /* 0x000fe40003f66070 */
[----:B------:R-:W-:Y:S02]  /*9ec0*/  IADD3 R132, PT, PT, R3, -0x6, RZ ;  /* 0xfffffffa03847810 */ /* 0x000fe40007ffe0ff */
[----:B------:R-:W1:Y:S02]  /*9ed0*/  LDC R3, c[0x0][0x3a0] ;  /* 0x0000e800ff037b82 */ /* 0x000e640000000800 */
[----:B-1----:R-:W-:-:S05]  /*9ee0*/  VIADD R3, R3, 0xfffffffb ;  /* 0xfffffffb03037836 */ /* 0x002fca0000000000 */
[----:B------:R-:W-:Y:S02]  /*9ef0*/  ISETP.GE.U32.AND P5, PT, R3, 0x7fffff7c, PT ;  /* 0x7fffff7c0300780c */ /* 0x000fe40003fa6070 */
[----:B------:R-:W1:Y:S01]  /*9f00*/  LDC R3, c[0x0][0x3a0] ;  /* 0x0000e800ff037b82 */ /* 0x000e620000000800 */
[----:B--2---:R-:W-:Y:S04]  /*9f10*/  LDGSTS.E [R243+-0x7fff8], desc[UR22][R250.64], !P0 ;  /* 0x80008000faf37fae */ /* 0x004fe8000c1a1016 */
[----:B------:R-:W2:Y:S01]  /*9f20*/  LDL.LU.64 R250, [R1+0xff0] ;  /* 0x000ff00001fa7983 */ /* 0x000ea20000300a00 */
[----:B------:R-:W-:Y:S01]  /*9f30*/  ISETP.GE.U32.AND P2, PT, R132, 0x7fffff7b, PT ;  /* 0x7fffff7b8400780c */ /* 0x000fe20003f46070 */
[----:B-1----:R-:W-:-:S05]  /*9f40*/  VIADD R132, R3, 0xfffffff9 ;  /* 0xfffffff903847836 */ /* 0x002fca0000000000 */
[----:B------:R-:W-:Y:S02]  /*9f50*/  ISETP.GE.U32.AND P4, PT, R132, 0x7fffff7a, PT ;  /* 0x7fffff7a8400780c */ /* 0x000fe40003f86070 */
[----:B------:R-:W-:-:S04]  /*9f60*/  IADD3 R132, PT, PT, R3, -0x8, RZ ;  /* 0xfffffff803847810 */ /* 0x000fc80007ffe0ff */
[----:B------:R-:W-:Y:S01]  /*9f70*/  ISETP.GE.U32.AND P0, PT, R132, 0x7fffff79, PT ;  /* 0x7fffff798400780c */ /* 0x000fe20003f06070 */
[----:B------:R-:W-:Y:S02]  /*9f80*/  VIADD R242, R134, 0x100000 ;  /* 0x0010000086f27836 */ /* 0x000fe40000000000 */
[----:B------:R-:W-:-:S03]  /*9f90*/  VIADD R132, R3, 0xfffffff7 ;  /* 0xfffffff703847836 */ /* 0x000fc60000000000 */
[----:B--2---:R-:W-:Y:S04]  /*9fa0*/  LDGSTS.E [R242+-0x7fff4], desc[UR22][R250.64], !P3 ;  /* 0x8000c000faf27fae */ /* 0x004fe8000d9a1016 */
[----:B------:R-:W-:Y:S04]  /*9fb0*/  LDGSTS.E [R243+-0x7fff0], desc[UR22][R142.64], !P5 ;  /* 0x800100008ef37fae */ /* 0x000fe8000e9a1016 */
[----:B------:R-:W-:Y:S04]  /*9fc0*/  LDGSTS.E [R242+-0x7ffec], desc[UR22][R140.64], !P2 ;  /* 0x800140008cf27fae */ /* 0x000fe8000d1a1016 */
[----:B------:R-:W2:Y:S04]  /*9fd0*/  LDL.LU.64 R250, [R1+0xfe8] ;  /* 0x000fe80001fa7983 */ /* 0x000ea80000300a00 */
[----:B------:R-:W2:Y:S04]  /*9fe0*/  LDL.LU.64 R142, [R1+0xfe0] ;  /* 0x000fe000018e7983 */ /* 0x000ea80000300a00 */
[----:B------:R-:W2:Y:S04]  /*9ff0*/  LDL.LU.64 R140, [R1+0xfd8] ;  /* 0x000fd800018c7983 */ /* 0x000ea80000300a00 */
[----:B----4-:R-:W-:Y:S04]  /*a000*/  LDGSTS.E [R243+-0x7ffe8], desc[UR22][R138.64], !P4 ;  /* 0x800180008af37fae */ /* 0x010fe8000e1a1016 */
[----:B------:R-:W-:Y:S04]  /*a010*/  LDGSTS.E [R242+-0x7ffe4], desc[UR22][R136.64], !P0 ;  /* 0x8001c00088f27fae */ /* 0x000fe8000c1a1016 */
[----:B------:R-:W4:Y:S04]  /*a020*/  LDL.LU.64 R138, [R1+0xfd0] ;  /* 0x000fd000018a7983 */ /* 0x000f280000300a00 */
[----:B------:R-:W2:Y:S01]  /*a030*/  LDL.LU.64 R136, [R1+0xfc8] ;  /* 0x000fc80001887983 */ /* 0x000ea20000300a00 */
[----:B------:R-:W-:Y:S01]  /*a040*/  ISETP.GE.U32.AND P3, PT, R132, 0x7fffff78, PT ;  /* 0x7fffff788400780c */ /* 0x000fe20003f66070 */
[----:B------:R-:W-:-:S05]  /*a050*/  VIADD R132, R3, 0xfffffff6 ;  /* 0xfffffff603847836 */ /* 0x000fca0000000000 */
[----:B------:R-:W-:Y:S02]  /*a060*/  ISETP.GE.U32.AND P5, PT, R132, 0x7fffff77, PT ;  /* 0x7fffff778400780c */ /* 0x000fe40003fa6070 */
[----:B------:R-:W-:-:S04]  /*a070*/  IADD3 R132, PT, PT, R3, -0xb, RZ ;  /* 0xfffffff503847810 */ /* 0x000fc80007ffe0ff */
[----:B------:R-:W-:Y:S01]  /*a080*/  ISETP.GE.U32.AND P2, PT, R132, 0x7fffff76, PT ;  /* 0x7fffff768400780c */ /* 0x000fe20003f46070 */
[----:B------:R-:W-:-:S05]  /*a090*/  VIADD R132, R3, 0xfffffff4 ;  /* 0xfffffff403847836 */ /* 0x000fca0000000000 */
[----:B------:R-:W-:Y:S01]  /*a0a0*/  ISETP.GE.U32.AND P4, PT, R132, 0x7fffff75, PT ;  /* 0x7fffff758400780c */ /* 0x000fe20003f86070 */
[----:B------:R-:W-:-:S05]  /*a0b0*/  VIADD R132, R3, 0xfffffff3 ;  /* 0xfffffff303847836 */ /* 0x000fca0000000000 */
[----:B------:R-:W-:Y:S01]  /*a0c0*/  ISETP.GE.U32.AND P0, PT, R132, 0x7fffff74, PT ;  /* 0x7fffff748400780c */ /* 0x000fe20003f06070 */
[C---:B------:R-:W-:Y:S01]  /*a0d0*/  VIADD R132, R3.reuse, 0xfffffff2 ;  /* 0xfffffff203847836 */ /* 0x040fe20000000000 */
[----:B--2---:R-:W-:Y:S04]  /*a0e0*/  LDGSTS.E [R243+-0x7ffe0], desc[UR22][R136.64], !P3 ;  /* 0x8002000088f37fae */ /* 0x004fe8000d9a1016 */
[----:B------:R-:W-:Y:S02]  /*a0f0*/  ISETP.GE.U32.AND P3, PT, R132, 0x7fffff73, PT ;  /* 0x7fffff738400780c */ /* 0x000fe40003f66070 */
[----:B------:R-:W-:Y:S01]  /*a100*/  IADD3 R132, PT, PT, R3, -0xf, RZ ;  /* 0xfffffff103847810 */ /* 0x000fe20007ffe0ff */
[----:B----4-:R1:W-:Y:S03]  /*a110*/  LDGSTS.E [R242+-0x7ffdc], desc[UR22][R138.64], !P5 ;  /* 0x800240008af27fae */ /* 0x0103e6000e9a1016 */
[----:B------:R-:W-:Y:S01]  /*a120*/  ISETP.GE.U32.AND P5, PT, R132, 0x7fffff72, PT ;  /* 0x7fffff728400780c */ /* 0x000fe20003fa6070 */
[----:B------:R-:W-:Y:S01]  /*a130*/  LDGSTS.E [R243+-0x7ffd8], desc[UR22][R140.64], !P2 ;  /* 0x800280008cf37fae */ /* 0x000fe2000d1a1016 */
[----:B------:R-:W-:-:S03]  /*a140*/  VIADD R132, R134, 0x100000 ;  /* 0x0010000086847836 */ /* 0x000fc60000000000 */
[----:B------:R-:W3:Y:S01]  /*a150*/  LDL.LU.64 R136, [R1+0xfc0] ;  /* 0x000fc00001887983 */ /* 0x000ee20000300a00 */
[----:B-1----:R-:W-:-:S03]  /*a160*/  VIADD R242, R3, 0xfffffff0 ;  /* 0xfffffff003f27836 */ /* 0x002fc60000000000 */
[----:B------:R-:W-:Y:S02]  /*a170*/  LDGSTS.E [R132+-0x7ffd4], desc[UR22][R142.64], !P4 ;  /* 0x8002c0008e847fae */ /* 0x000fe4000e1a1016 */
[----:B------:R-:W-:Y:S01]  /*a180*/  ISETP.GE.U32.AND P2, PT, R242, 0x7fffff71, PT ;  /* 0x7fffff71f200780c */ /* 0x000fe20003f46070 */
[C---:B------:R-:W-:Y:S01]  /*a190*/  VIADD R242, R3.reuse, 0xffffffef ;  /* 0xffffffef03f27836 */ /* 0x040fe20000000000 */
[----:B------:R-:W-:Y:S04]  /*a1a0*/  LDGSTS.E [R132+-0x7ffd0], desc[UR22][R240.64], !P0 ;  /* 0x80030000f0847fae */ /* 0x000fe8000c1a1016 */
[----:B------:R-:W-:Y:S01]  /*a1b0*/  ISETP.GE.U32.AND P4, PT, R242, 0x7fffff70, PT ;  /* 0x7fffff70f200780c */ /* 0x000fe20003f86070 */
[----:B------:R-:W2:Y:S01]  /*a1c0*/  LDL.LU.64 R138, [R1+0xfb8] ;  /* 0x000fb800018a7983 */ /* 0x000ea20000300a00 */
[----:B------:R-:W-:-:S03]  /*a1d0*/  IADD3 R242, PT, PT, R3, -0x12, RZ ;  /* 0xffffffee03f27810 */ /* 0x000fc60007ffe0ff */
[----:B------:R-:W4:Y:S01]  /*a1e0*/  LDL.LU.64 R140, [R1+0xfb0] ;  /* 0x000fb000018c7983 */ /* 0x000f220000300a00 */
[----:B------:R-:W-:Y:S01]  /*a1f0*/  ISETP.GE.U32.AND P0, PT, R242, 0x7fffff6f, PT ;  /* 0x7fffff6ff200780c */ /* 0x000fe20003f06070 */
[C---:B------:R-:W-:Y:S02]  /*a200*/  VIADD R242, R3.reuse, 0xffffffed ;  /* 0xffffffed03f27836 */ /* 0x040fe40000000000 */
[----:B------:R-:W2:Y:S04]  /*a210*/  LDL.LU.64 R142, [R1+0xfa8] ;  /* 0x000fa800018e7983 */ /* 0x000ea80000300a00 */
[----:B------:R-:W2:Y:S04]  /*a220*/  LDL.LU.64 R240, [R1+0xfa0] ;  /* 0x000fa00001f07983 */ /* 0x000ea80000300a00 */
[----:B------:R1:W-:Y:S01]  /*a230*/  LDGSTS.E [R243+-0x7ffcc], desc[UR22][R250.64], !P3 ;  /* 0x80034000faf37fae */ /* 0x0003e2000d9a1016 */
[----:B------:R-:W-:Y:S01]  /*a240*/  ISETP.GE.U32.AND P3, PT, R242, 0x7fffff6e, PT ;  /* 0x7fffff6ef200780c */ /* 0x000fe20003f66070 */
[----:B------:R-:W-:-:S02]  /*a250*/  VIADD R242, R3, 0xffffffec ;  /* 0xffffffec03f27836 */ /* 0x000fc40000000000 */
[----:B------:R1:W-:Y:S02]  /*a260*/  STL.64 [R1+0xbb0], R250 ;  /* 0x000bb0fa01007387 */ /* 0x0003e40000100a00 */
[----:B-1----:R-:W-:-:S05]  /*a270*/  VIADD R251, R134, 0x100000 ;  /* 0x0010000086fb7836 */ /* 0x002fca0000000000 */
[----:B------:R1:W-:Y:S01]  /*a280*/  LDGSTS.E [R251+-0x7ffc8], desc[UR22][R248.64], !P5 ;  /* 0x80038000f8fb7fae */ /* 0x0003e2000e9a1016 */
[----:B------:R-:W-:Y:S02]  /*a290*/  ISETP.GE.U32.AND P5, PT, R242, 0x7fffff6d, PT ;  /* 0x7fffff6df200780c */ /* 0x000fe40003fa6070 */
[----:B------:R-:W-:Y:S01]  /*a2a0*/  IADD3 R242, PT, PT, R3, -0x15, RZ ;  /* 0xffffffeb03f27810 */ /* 0x000fe20007ffe0ff */
[----:B------:R1:W-:Y:S04]  /*a2b0*/  STL.64 [R1+0xbb8], R248 ;  /* 0x000bb8f801007387 */ /* 0x0003e80000100a00 */
[----:B------:R1:W-:Y:S01]  /*a2c0*/  LDGSTS.E [R243+-0x7ffc4], desc[UR22][R246.64], !P2 ;  /* 0x8003c000f6f37fae */ /* 0x0003e2000d1a1016 */
[----:B------:R-:W-:Y:S01]  /*a2d0*/  ISETP.GE.U32.AND P2, PT, R242, 0x7fffff6c, PT ;  /* 0x7fffff6cf200780c */ /* 0x000fe20003f46070 */
[----:B------:R-:W-:-:S02]  /*a2e0*/  VIADD R242, R134, 0x100000 ;  /* 0x0010000086f27836 */ /* 0x000fc40000000000 */
[----:B------:R-:W-:Y:S01]  /*a2f0*/  STL.64 [R1+0xbc0], R246 ;  /* 0x000bc0f601007387 */ /* 0x000fe20000100a00 */
[----:B-1----:R-:W-:-:S03]  /*a300*/  VIADD R248, R134, 0x100000 ;  /* 0x0010000086f87836 */ /* 0x002fc60000000000 */
[----:B------:R-:W-:Y:S04]  /*a310*/  STL.64 [R1+0xbc8], R244 ;  /* 0x000bc8f401007387 */ /* 0x000fe80000100a00 */
[----:B------:R-:W-:Y:S04]  /*a320*/  LDGSTS.E [R248+-0x7ffc0], desc[UR22][R244.64], !P4 ;  /* 0x80040000f4f87fae */ /* 0x000fe8000e1a1016 */
[----:B------:R1:W-:Y:S04]  /*a330*/  LDGSTS.E [R242+-0x7ffbc], desc[UR22][R6.64], !P0 ;  /* 0x8004400006f27fae */ /* 0x0003e8000c1a1016 */
[----:B------:R1:W-:Y:S01]  /*a340*/  STL.64 [R1+0xbd0], R6 ;  /* 0x000bd00601007387 */ /* 0x0003e20000100a00 */
[----:B------:R-:W-:-:S03]  /*a350*/  VIADD R243, R3, 0xffffffea ;  /* 0xffffffea03f37836 */ /* 0x000fc60000000000 */
[----:B------:R1:W-:Y:S02]  /*a360*/  LDGSTS.E [R242+-0x7ffb8], desc[UR22][R8.64], !P3 ;  /* 0x8004800008f27fae */ /* 0x0003e4000d9a1016 */
[----:B-1----:R-:W-:Y:S02]  /*a370*/  VIADD R6, R3, 0xffffffe8 ;  /* 0xffffffe803067836 */ /* 0x002fe40000000000 */
[----:B------:R-:W-:-:S03]  /*a380*/  VIADD R7, R134, 0x100000 ;  /* 0x0010000086077836 */ /* 0x000fc60000000000 */
[----:B------:R-:W-:Y:S01]  /*a390*/  ISETP.GE.U32.AND P3, PT, R6, 0x7fffff69, PT ;  /* 0x7fffff690600780c */ /* 0x000fe20003f66070 */
[----:B------:R-:W-:Y:S01]  /*a3a0*/  VIADD R6, R3, 0xffffffe7 ;  /* 0xffffffe703067836 */ /* 0x000fe20000000000 */
[----:B------:R-:W-:Y:S01]  /*a3b0*/  ISETP.GE.U32.AND P4, PT, R243, 0x7fffff6b, PT ;  /* 0x7fffff6bf300780c */ /* 0x000fe20003f86070 */
[----:B------:R1:W-:Y:S01]  /*a3c0*/  STL.64 [R1+0xbd8], R8 ;  /* 0x000bd80801007387 */ /* 0x0003e20000100a00 */
[----:B------:R-:W-:-:S03]  /*a3d0*/  IADD3 R243, PT, PT, R3, -0x17, RZ ;  /* 0xffffffe903f37810 */ /* 0x000fc60007ffe0ff */
[----:B------:R-:W-:Y:S01]  /*a3e0*/  LDGSTS.E [R7+-0x7ffb4], desc[UR22][R10.64], !P5 ;  /* 0x8004c0000a077fae */ /* 0x000fe2000e9a1016 */
[----:B------:R-:W-:Y:S01]  /*a3f0*/  ISETP.GE.U32.AND P5, PT, R6, 0x7fffff68, PT ;  /* 0x7fffff680600780c */ /* 0x000fe20003fa6070 */
[----:B------:R-:W-:Y:S01]  /*a400*/  VIADD R6, R3, 0xffffffe6 ;  /* 0xffffffe603067836 */ /* 0x000fe20000000000 */
[----:B------:R-:W-:Y:S02]  /*a410*/  ISETP.GE.U32.AND P0, PT, R243, 0x7fffff6a, PT ;  /* 0x7fffff6af300780c */ /* 0x000fe40003f06070 */
[----:B-1----:R-:W-:-:S05]  /*a420*/  IADD3 R8, PT, PT, R134, 0x100000, RZ ;  /* 0x0010000086087810 */ /* 0x002fca0007ffe0ff */
[----:B------:R-:W-:Y:S01]  /*a430*/  LDGSTS.E [R8+-0x7ffb0], desc[UR22][R12.64], !P2 ;  /* 0x800500000c087fae */ /* 0x000fe2000d1a1016 */
[----:B------:R-:W-:Y:S01]  /*a440*/  ISETP.GE.U32.AND P2, PT, R6, 0x7fffff67, PT ;  /* 0x7fffff670600780c */ /* 0x000fe20003f46070 */
[C---:B------:R-:W-:Y:S02]  /*a450*/  VIADD R6, R3.reuse, 0xffffffe5 ;  /* 0xffffffe503067836 */ /* 0x040fe40000000000 */
[----:B------:R-:W-:Y:S03]  /*a460*/  LDGSTS.E [R7+-0x7ffac], desc[UR22][R14.64], !P4 ;  /* 0x800540000e077fae */ /* 0x000fe6000e1a1016 */
[----:B------:R-:W-:Y:S01]  /*a470*/  ISETP.GE.U32.AND P4, PT, R6, 0x7fffff66, PT ;  /* 0x7fffff660600780c */ /* 0x000fe20003f86070 */
[C---:B------:R-:W-:Y:S01]  /*a480*/  VIADD R6, R3.reuse, 0xffffffe4 ;  /* 0xffffffe403067836 */ /* 0x040fe20000000000 */
[----:B------:R-:W-:Y:S04]  /*a490*/  LDGSTS.E [R8+-0x7ffa8], desc[UR22][R16.64], !P0 ;  /* 0x8005800010087fae */ /* 0x000fe8000c1a1016 */
[----:B------:R-:W-:Y:S01]  /*a4a0*/  ISETP.GE.U32.AND P0, PT, R6, 0x7fffff65, PT ;  /* 0x7fffff650600780c */ /* 0x000fe20003f06070 */
[----:B------:R-:W-:Y:S01]  /*a4b0*/  LDGSTS.E [R7+-0x7ffa4], desc[UR22][R18.64], !P3 ;  /* 0x8005c00012077fae */ /* 0x000fe2000d9a1016 */
[----:B------:R-:W-:-:S03]  /*a4c0*/  IADD3 R6, PT, PT, R3, -0x1d, RZ ;  /* 0xffffffe303067810 */ /* 0x000fc60007ffe0ff */
        /* <DEDUP_REMOVED lines=25> */
[----:B------:R-:W-:-:S04]  /*a660*/  IADD3 R6, PT, PT, R3, -0x25, RZ ;  /* 0xffffffdb03067810 */ /* 0x000fc80007ffe0ff */
[----:B------:R-:W-:Y:S01]  /*a670*/  ISETP.GE.U32.AND P4, PT, R6, 0x7fffff5c, PT ;  /* 0x7fffff5c0600780c */ /* 0x000fe20003f86070 */
[C---:B------:R-:W-:Y:S01]  /*a680*/  VIADD R6, R3.reuse, 0xffffffda ;  /* 0xffffffda03067836 */ /* 0x040fe20000000000 */
[----:B------:R-:W-:Y:S04]  /*a690*/  LDGSTS.E [R8+-0x7ff78], desc[UR22][R40.64], !P5 ;  /* 0x8008800028087fae */ /* 0x000fe8000e9a1016 */
        /* <DEDUP_REMOVED lines=203> */
[----:B------:R-:W-:Y:S04]  /*b350*/  STL.64 [R1+0xbe0], R10 ;  /* 0x000be00a01007387 */ /* 0x000fe80000100a00 */
[----:B------:R-:W-:Y:S01]  /*b360*/  ISETP.GE.U32.AND P2, PT, R6, 0x7fffff17, PT ;  /* 0x7fffff170600780c */ /* 0x000fe20003f46070 */
[C---:B------:R-:W-:Y:S01]  /*b370*/  VIADD R6, R3.reuse, 0xffffff95 ;  /* 0xffffff9503067836 */ /* 0x040fe20000000000 */
[----:B------:R-:W-:Y:S04]  /*b380*/  STL.64 [R1+0xbe8], R12 ;  /* 0x000be80c01007387 */ /* 0x000fe80000100a00 */
[----:B------:R-:W-:Y:S01]  /*b390*/  ISETP.GE.U32.AND P4, PT, R6, 0x7fffff16, PT ;  /* 0x7fffff160600780c */ /* 0x000fe20003f86070 */
[----:B------:R-:W-:Y:S01]  /*b3a0*/  VIADD R6, R3, 0xffffff94 ;  /* 0xffffff9403067836 */ /* 0x000fe20000000000 */
[----:B------:R-:W-:Y:S04]  /*b3b0*/  STL.64 [R1+0xbf0], R14 ;  /* 0x000bf00e01007387 */ /* 0x000fe80000100a00 */
[----:B------:R-:W-:Y:S01]  /*b3c0*/  LDGSTS.E [R8+-0x7fe68], desc[UR22][R188.64], !P0 ;  /* 0x80198000bc087fae */ /* 0x000fe2000c1a1016 */
[----:B------:R-:W-:-:S02]  /*b3d0*/  ISETP.GE.U32.AND P0, PT, R6, 0x7fffff15, PT ;  /* 0x7fffff150600780c */ /* 0x000fc40003f06070 */
[C---:B------:R-:W-:Y:S01]  /*b3e0*/  IADD3 R6, PT, PT, R3.reuse, -0x6d, RZ ;  /* 0xffffff9303067810 */ /* 0x040fe20007ffe0ff */
[----:B------:R-:W-:Y:S04]  /*b3f0*/  STL.64 [R1+0xbf8], R16 ;  /* 0x000bf81001007387 */ /* 0x000fe80000100a00 */
[----:B------:R-:W-:Y:S04]  /*b400*/  STL.64 [R1+0xc00], R18 ;  /* 0x000c001201007387 */ /* 0x000fe80000100a00 */
[----:B------:R-:W-:Y:S04]  /*b410*/  STL.64 [R1+0xc08], R20 ;  /* 0x000c081401007387 */ /* 0x000fe80000100a00 */
[----:B------:R-:W-:Y:S04]  /*b420*/  STL.64 [R1+0xc10], R22 ;  /* 0x000c101601007387 */ /* 0x000fe80000100a00 */
[----:B------:R-:W-:Y:S04]  /*b430*/  STL.64 [R1+0xc18], R24 ;  /* 0x000c181801007387 */ /* 0x000fe80000100a00 */
[----:B------:R-:W-:Y:S01]  /*b440*/  LDGSTS.E [R7+-0x7fe64], desc[UR22][R190.64], !P3 ;  /* 0x8019c000be077fae */ /* 0x000fe2000d9a1016 */
[----:B------:R-:W-:Y:S01]  /*b450*/  ISETP.GE.U32.AND P3, PT, R6, 0x7fffff14, PT ;  /* 0x7fffff140600780c */ /* 0x000fe20003f66070 */
[----:B------:R-:W-:-:S02]  /*b460*/  VIADD R6, R3, 0xffffff92 ;  /* 0xffffff9203067836 */ /* 0x000fc40000000000 */
[----:B------:R-:W-:Y:S04]  /*b470*/  STL.64 [R1+0xc20], R26 ;  /* 0x000c201a01007387 */ /* 0x000fe80000100a00 */
[----:B------:R1:W-:Y:S04]  /*b480*/  STL.64 [R1+0xc28], R28 ;  /* 0x000c281c01007387 */ /* 0x0003e80000100a00 */
[----:B------:R1:W-:Y:S04]  /*b490*/  STL.64 [R1+0xc30], R30 ;  /* 0x000c301e01007387 */ /* 0x0003e80000100a00 */
[----:B------:R-:W-:Y:S04]  /*b4a0*/  STL.64 [R1+0xc38], R32 ;  /* 0x000c382001007387 */ /* 0x000fe80000100a00 */
[----:B------:R-:W-:Y:S04]  /*b4b0*/  STL.64 [R1+0xc40], R34 ;  /* 0x000c402201007387 */ /* 0x000fe80000100a00 */
[----:B------:R-:W-:Y:S04]  /*b4c0*/  STL.64 [R1+0xc48], R36 ;  /* 0x000c482401007387 */ /* 0x000fe80000100a00 */
[----:B------:R-:W-:Y:S01]  /*b4d0*/  LDGSTS.E [R8+-0x7fe60], desc[UR22][R192.64], !P5 ;  /* 0x801a0000c0087fae */ /* 0x000fe2000e9a1016 */
[----:B------:R-:W-:Y:S01]  /*b4e0*/  ISETP.GE.U32.AND P5, PT, R6, 0x7fffff13, PT ;  /* 0x7fffff130600780c */ /* 0x000fe20003fa6070 */
[----:B------:R-:W-:-:S02]  /*b4f0*/  VIADD R6, R3, 0xffffff91 ;  /* 0xffffff9103067836 */ /* 0x000fc40000000000 */
[----:B------:R-:W-:Y:S04]  /*b500*/  STL.64 [R1+0xc50], R38 ;  /* 0x000c502601007387 */ /* 0x000fe80000100a00 */
        /* <DEDUP_REMOVED lines=10> */
[----:B------:R-:W-:Y:S04]  /*b5b0*/  STL.64 [R1+0xc90], R54 ;  /* 0x000c903601007387 */ /* 0x000fe80000100a00 */
[----:B------:R-:W-:Y:S04]  /*b5c0*/  STL.64 [R1+0xc98], R56 ;  /* 0x000c983801007387 */ /* 0x000fe80000100a00 */
[----:B------:R-:W-:Y:S04]  /*b5d0*/  STL.64 [R1+0xca0], R58 ;  /* 0x000ca03a01007387 */ /* 0x000fe80000100a00 */
        /* <DEDUP_REMOVED lines=93> */
[----:B------:R1:W-:Y:S04]  /*bbb0*/  LDGSTS.E [R7+-0x7fe2c], desc[UR22][R218.64], !P0 ;  /* 0x801d4000da077fae */ /* 0x0003e8000c1a1016 */
[----:B------:R-:W-:Y:S01]  /*bbc0*/  STL.64 [R1+0xe88], R192 ;  /* 0x000e88c001007387 */ /* 0x000fe20000100a00 */
[----:B------:R-:W-:-:S03]  /*bbd0*/  ISETP.GE.U32.AND P0, PT, R6, 0x7fffff06, PT ;  /* 0x7fffff060600780c */ /* 0x000fc60003f06070 */
[----:B------:R-:W-:Y:S01]  /*bbe0*/  STL.64 [R1+0xe90], R194 ;  /* 0x000e90c201007387 */ /* 0x000fe20000100a00 */
[----:B-1----:R-:W-:-:S03]  /*bbf0*/  VIADD R7, R3, 0xffffff84 ;  /* 0xffffff8403077836 */ /* 0x002fc60000000000 */
[----:B------:R-:W-:Y:S01]  /*bc00*/  STL.64 [R1+0xe98], R196 ;  /* 0x000e98c401007387 */ /* 0x000fe20000100a00 */
[----:B------:R-:W-:-:S03]  /*bc10*/  IADD3 R6, PT, PT, R134, 0x100000, RZ ;  /* 0x0010000086067810 */ /* 0x000fc60007ffe0ff */
[----:B------:R-:W-:Y:S04]  /*bc20*/  STL.64 [R1+0xea0], R198 ;  /* 0x000ea0c601007387 */ /* 0x000fe80000100a00 */
[----:B------:R-:W-:Y:S04]  /*bc30*/  STL.64 [R1+0xea8], R200 ;  /* 0x000ea8c801007387 */ /* 0x000fe80000100a00 */
[----:B------:R1:W-:Y:S01]  /*bc40*/  LDGSTS.E [R8+-0x7fe28], desc[UR22][R220.64], !P3 ;  /* 0x801d8000dc087fae */ /* 0x0003e2000d9a1016 */
[----:B------:R-:W-:Y:S01]  /*bc50*/  ISETP.GE.U32.AND P3, PT, R7, 0x7fffff05, PT ;  /* 0x7fffff050700780c */ /* 0x000fe20003f66070 */
[----:B------:R-:W-:-:S02]  /*bc60*/  VIADD R7, R3, 0xffffff83 ;  /* 0xffffff8303077836 */ /* 0x000fc40000000000 */
[----:B------:R-:W-:Y:S04]  /*bc70*/  STL.64 [R1+0xeb0], R202 ;  /* 0x000eb0ca01007387 */ /* 0x000fe80000100a00 */
[----:B------:R-:W-:Y:S04]  /*bc80*/  STL.64 [R1+0xeb8], R204 ;  /* 0x000eb8cc01007387 */ /* 0x000fe80000100a00 */
[----:B------:R-:W-:Y:S01]  /*bc90*/  STL.64 [R1+0xec0], R206 ;  /* 0x000ec0ce01007387 */ /* 0x000fe20000100a00 */
[----:B-1----:R-:W-:-:S03]  /*bca0*/  VIADD R8, R3, 0xffffff82 ;  /* 0xffffff8203087836 */ /* 0x002fc60000000000 */
[----:B------:R-:W-:Y:S04]  /*bcb0*/  STL.64 [R1+0xec8], R208 ;  /* 0x000ec8d001007387 */ /* 0x000fe80000100a00 */
[----:B------:R-:W-:Y:S04]  /*bcc0*/  STL.64 [R1+0xed0], R210 ;  /* 0x000ed0d201007387 */ /* 0x000fe80000100a00 */
[----:B------:R-:W-:Y:S04]  /*bcd0*/  STL.64 [R1+0xed8], R212 ;  /* 0x000ed8d401007387 */ /* 0x000fe80000100a00 */
[----:B------:R-:W-:Y:S01]  /*bce0*/  LDGSTS.E [R6+-0x7fe24], desc[UR22][R222.64], !P5 ;  /* 0x801dc000de067fae */ /* 0x000fe2000e9a1016 */
[----:B------:R-:W-:Y:S01]  /*bcf0*/  ISETP.GE.U32.AND P5, PT, R7, 0x7fffff04, PT ;  /* 0x7fffff040700780c */ /* 0x000fe20003fa6070 */
[----:B------:R-:W-:-:S02]  /*bd00*/  VIADD R7, R134, 0x100000 ;  /* 0x0010000086077836 */ /* 0x000fc40000000000 */
[----:B------:R-:W-:Y:S04]  /*bd10*/  STL.64 [R1+0xee0], R214 ;  /* 0x000ee0d601007387 */ /* 0x000fe80000100a00 */
[----:B------:R1:W-:Y:S01]  /*bd20*/  LDGSTS.E [R6+-0x7fe20], desc[UR22][R224.64], !P2 ;  /* 0x801e0000e0067fae */ /* 0x0003e2000d1a1016 */
[----:B------:R-:W-:Y:S01]  /*bd30*/  ISETP.GE.U32.AND P2, PT, R8, 0x7fffff03, PT ;  /* 0x7fffff030800780c */ /* 0x000fe20003f46070 */
[----:B------:R-:W-:Y:S02]  /*bd40*/  VIADD R8, R134, 0x100000 ;  /* 0x0010000086087836 */ /* 0x000fe40000000000 */
[----:B------:R-:W-:Y:S04]  /*bd50*/  STL.64 [R1+0xee8], R216 ;  /* 0x000ee8d801007387 */ /* 0x000fe80000100a00 */
[----:B------:R-:W-:Y:S04]  /*bd60*/  STL.64 [R1+0xef0], R218 ;  /* 0x000ef0da01007387 */ /* 0x000fe80000100a00 */
[----:B------:R-:W-:Y:S04]  /*bd70*/  STL.64 [R1+0xef8], R220 ;  /* 0x000ef8dc01007387 */ /* 0x000fe80000100a00 */
[----:B------:R-:W-:Y:S04]  /*bd80*/  STL.64 [R1+0xf00], R222 ;  /* 0x000f00de01007387 */ /* 0x000fe80000100a00 */
[----:B------:R-:W-:Y:S04]  /*bd90*/  STL.64 [R1+0xf08], R224 ;  /* 0x000f08e001007387 */ /* 0x000fe80000100a00 */
[----:B------:R-:W-:Y:S04]  /*bda0*/  LDGSTS.E [R7+-0x7fe1c], desc[UR22][R226.64], !P4 ;  /* 0x801e4000e2077fae */ /* 0x000fe8000e1a1016 */
[----:B------:R-:W-:Y:S04]  /*bdb0*/  STL.64 [R1+0xf10], R226 ;  /* 0x000f10e201007387 */ /* 0x000fe80000100a00 */
[----:B------:R1:W-:Y:S04]  /*bdc0*/  LDGSTS.E [R8+-0x7fe18], desc[UR22][R228.64], !P0 ;  /* 0x801e8000e4087fae */ /* 0x0003e8000c1a1016 */
[----:B------:R1:W-:Y:S04]  /*bdd0*/  STL.64 [R1+0xf18], R228 ;  /* 0x000f18e401007387 */ /* 0x0003e80000100a00 */
[----:B------:R1:W-:Y:S04]  /*bde0*/  LDGSTS.E [R7+-0x7fe14], desc[UR22][R230.64], !P3 ;  /* 0x801ec000e6077fae */ /* 0x0003e8000d9a1016 */
[----:B------:R-:W-:Y:S04]  /*bdf0*/  STL.64 [R1+0xf20], R230 ;  /* 0x000f20e601007387 */ /* 0x000fe80000100a00 */
[----:B------:R-:W4:Y:S04]  /*be00*/  LDL.LU R7, [R1+0x60] ;  /* 0x0000600001077983 */ /* 0x000f280000300800 */
[----:B------:R-:W4:Y:S04]  /*be10*/  LDL.LU R244, [R1+0x64] ;  /* 0x0000640001f47983 */ /* 0x000f280000300800 */
[----:B------:R-:W4:Y:S04]  /*be20*/  LDL.LU R245, [R1+0x68] ;  /* 0x0000680001f57983 */ /* 0x000f280000300800 */
[----:B------:R-:W4:Y:S04]  /*be30*/  LDL.LU R249, [R1+0x6c] ;  /* 0x00006c0001f97983 */ /* 0x000f280000300800 */
[----:B------:R-:W4:Y:S04]  /*be40*/  LDL.LU R246, [R1+0x70] ;  /* 0x0000700001f67983 */ /* 0x000f280000300800 */
[----:B------:R-:W4:Y:S04]  /*be50*/  LDL.LU R247, [R1+0x74] ;  /* 0x0000740001f77983 */ /* 0x000f280000300800 */
[----:B------:R-:W4:Y:S04]  /*be60*/  LDL.LU R250, [R1+0x78] ;  /* 0x0000780001fa7983 */ /* 0x000f280000300800 */
[----:B------:R-:W4:Y:S04]  /*be70*/  LDL.LU R248, [R1+0x7c] ;  /* 0x00007c0001f87983 */ /* 0x000f280000300800 */
[----:B------:R-:W4:Y:S01]  /*be80*/  LDL.LU R251, [R1+0x80] ;  /* 0x0000800001fb7983 */ /* 0x000f220000300800 */
[----:B------:R-:W2:Y:S01]  /*be90*/  S2R R132, SR_TID.X ;  /* 0x0000000000847919 */ /* 0x000ea20000002100 */
[C---:B-1----:R-:W-:Y:S01]  /*bea0*/  IADD3 R6, PT, PT, R3.reuse, -0x7f, RZ ;  /* 0xffffff8103067810 */ /* 0x042fe20007ffe0ff */
[C---:B------:R-:W-:Y:S01]  /*beb0*/  VIADD R28, R3.reuse, 0x7f ;  /* 0x0000007f031c7836 */ /* 0x040fe20000000000 */
[----:B------:R-:W-:Y:S01]  /*bec0*/  STL.64 [R1+0xf28], R232 ;  /* 0x000f28e801007387 */ /* 0x000fe20000100a00 */
[----:B------:R-:W-:-:S03]  /*bed0*/  IADD3 R30, PT, PT, R3, -0x80, RZ ;  /* 0xffffff80031e7810 */ /* 0x000fc60007ffe0ff */
[----:B------:R-:W4:Y:S04]  /*bee0*/  LDL.LU R242, [R1+0x84] ;  /* 0x0000840001f27983 */ /* 0x000f280000300800 */
[----:B------:R-:W4:Y:S04]  /*bef0*/  LDL.LU R243, [R1+0x88] ;  /* 0x0000880001f37983 */ /* 0x000f280000300800 */
[----:B------:R-:W-:Y:S01]  /*bf00*/  STL.64 [R1+0xf30], R234 ;  /* 0x000f30ea01007387 */ /* 0x000fe20000100a00 */
[----:B--2---:R-:W-:-:S04]  /*bf10*/  LOP3.LUT R132, R132, 0x7f, RZ, 0xc0, !PT ;  /* 0x0000007f84847812 */ /* 0x004fc800078ec0ff */
[----:B------:R-:W-:Y:S01]  /*bf20*/  ISETP.GE.AND P3, PT, R132, R3, PT ;  /* 0x000000038400720c */ /* 0x000fe20003f66270 */
[----:B---3--:R-:W-:Y:S02]  /*bf30*/  IMAD R3, R136, UR5, RZ ;  /* 0x0000000588037c24 */ /* 0x008fe4000f8e02ff */
[----:B------:R-:W-:Y:S02]  /*bf40*/  IMAD R136, R137, UR5, RZ ;  /* 0x0000000589887c24 */ /* 0x000fe4000f8e02ff */
[----:B------:R-:W-:Y:S02]  /*bf50*/  IMAD R137, R138, UR5, RZ ;  /* 0x000000058a897c24 */ /* 0x000fe4000f8e02ff */
[----:B------:R-:W-:Y:S02]  /*bf60*/  IMAD R138, R139, UR5, RZ ;  /* 0x000000058b8a7c24 */ /* 0x000fe4000f8e02ff */
[----:B----4-:R-:W-:Y:S02]  /*bf70*/  IMAD R139, R140, UR5, RZ ;  /* 0x000000058c8b7c24 */ /* 0x010fe4000f8e02ff */
[----:B------:R-:W-:-:S02]  /*bf80*/  IMAD R140, R141, UR5, RZ ;  /* 0x000000058d8c7c24 */ /* 0x000fc4000f8e02ff */
[----:B------:R-:W-:Y:S02]  /*bf90*/  IMAD R141, R142, UR5, RZ ;  /* 0x000000058e8d7c24 */ /* 0x000fe4000f8e02ff */
[----:B------:R-:W-:Y:S02]  /*bfa0*/  IMAD R142, R143, UR5, RZ ;  /* 0x000000058f8e7c24 */ /* 0x000fe4000f8e02ff */
[----:B------:R-:W-:Y:S02]  /*bfb0*/  IMAD R143, R240, UR5, RZ ;  /* 0x00000005f08f7c24 */ /* 0x000fe4000f8e02ff */
[----:B------:R-:W-:Y:S02]  /*bfc0*/  IMAD R240, R241, UR5, RZ ;  /* 0x00000005f1f07c24 */ /* 0x000fe4000f8e02ff */
[----:B------:R-:W-:Y:S02]  /*bfd0*/  IMAD R241, R252, UR5, RZ ;  /* 0x00000005fcf17c24 */ /* 0x000fe4000f8e02ff */
[----:B------:R-:W-:-:S02]  /*bfe0*/  IMAD R252, R7, UR5, RZ ;  /* 0x0000000507fc7c24 */ /* 0x000fc4000f8e02ff */
[----:B------:R-:W-:Y:S02]  /*bff0*/  IMAD R52, R249, UR5, RZ ;  /* 0x00000005f9347c24 */ /* 0x000fe4000f8e02ff */
[----:B------:R-:W2:Y:S01]  /*c000*/  LDL.LU R249, [R1+0x8c] ;  /* 0x00008c0001f97983 */ /* 0x000ea20000300800 */
[----:B------:R-:W-:-:S03]  /*c010*/  IMAD R51, R246, UR5, RZ ;  /* 0x00000005f6337c24 */ /* 0x000fc6000f8e02ff */
[----:B------:R-:W3:Y:S01]  /*c020*/  LDL.LU R246, [R1+0x90] ;  /* 0x0000900001f67983 */ /* 0x000ee20000300800 */
[----:B------:R-:W-:-:S03]  /*c030*/  IMAD R50, R247, UR5, RZ ;  /* 0x00000005f7327c24 */ /* 0x000fc6000f8e02ff */
[----:B------:R-:W4:Y:S01]  /*c040*/  LDL.LU R247, [R1+0x94] ;  /* 0x0000940001f77983 */ /* 0x000f220000300800 */
[----:B------:R-:W-:-:S03]  /*c050*/  IMAD R49, R250, UR5, RZ ;  /* 0x00000005fa317c24 */ /* 0x000fc6000f8e02ff */
[----:B------:R-:W4:Y:S04]  /*c060*/  LDL.LU R250, [R1+0x98] ;  /* 0x0000980001fa7983 */ /* 0x000f280000300800 */
[----:B------:R-:W4:Y:S04]  /*c070*/  LDL.LU R21, [R1+0x9c] ;  /* 0x00009c0001157983 */ /* 0x000f280000300800 */
[----:B------:R-:W4:Y:S01]  /*c080*/  LDL.LU R18, [R1+0xa0] ;  /* 0x0000a00001127983 */ /* 0x000f220000300800 */
[----:B------:R-:W-:-:S03]  /*c090*/  IMAD R47, R251, UR5, RZ ;  /* 0x00000005fb2f7c24 */ /* 0x000fc6000f8e02ff */
[----:B------:R-:W4:Y:S04]  /*c0a0*/  LDL.LU R19, [R1+0xa4] ;  /* 0x0000a40001137983 */ /* 0x000f280000300800 */
[----:B------:R-:W4:Y:S04]  /*c0b0*/  LDL.LU R16, [R1+0xa8] ;  /* 0x0000a80001107983 */ /* 0x000f280000300800 */
[----:B------:R-:W4:Y:S04]  /*c0c0*/  LDL.LU R7, [R1+0xac] ;  /* 0x0000ac0001077983 */ /* 0x000f280000300800 */
[----:B------:R-:W4:Y:S01]  /*c0d0*/  LDL.LU R251, [R1+0xb0] ;  /* 0x0000b00001fb7983 */ /* 0x000f220000300800 */
[----:B------:R-:W-:Y:S01]  /*c0e0*/  ISETP.GE.U32.AND P4, PT, R6, 0x7fffff02, PT ;  /* 0x7fffff020600780c */ /* 0x000fe20003f86070 */
[----:B------:R-:W-:-:S02]  /*c0f0*/  VIADD R6, R134, 0x100000 ;  /* 0x0010000086067836 */ /* 0x000fc40000000000 */
[----:B------:R-:W4:Y:S04]  /*c100*/  LDL.LU R11, [R1+0xb4] ;  /* 0x0000b400010b7983 */ /* 0x000f280000300800 */
[----:B------:R-:W-:Y:S04]  /*c110*/  LDGSTS.E [R6+-0x7fe10], desc[UR22][R232.64], !P5 ;  /* 0x801f0000e8067fae */ /* 0x000fe8000e9a1016 */
[----:B------:R1:W-:Y:S04]  /*c120*/  LDGSTS.E [R6+-0x7fe0c], desc[UR22][R234.64], !P2 ;  /* 0x801f4000ea067fae */ /* 0x0003e8000d1a1016 */
[----:B------:R-:W4:Y:S01]  /*c130*/  LDL.LU R17, [R1+0xb8] ;  /* 0x0000b80001117983 */ /* 0x000f220000300800 */
[----:B------:R-:W-:-:S03]  /*c140*/  IMAD R48, R248, UR5, RZ ;  /* 0x00000005f8307c24 */ /* 0x000fc6000f8e02ff */
[----:B------:R-:W1:Y:S04]  /*c150*/  LDL.LU R6, [R1+0xbc] ;  /* 0x0000bc0001067983 */ /* 0x000e680000300800 */
[----:B------:R-:W4:Y:S04]  /*c160*/  LDL.LU R14, [R1+0xc0] ;  /* 0x0000c000010e7983 */ /* 0x000f280000300800 */
[----:B------:R-:W4:Y:S04]  /*c170*/  LDL.LU R10, [R1+0xc4] ;  /* 0x0000c400010a7983 */ /* 0x000f280000300800 */
[----:B------:R-:W4:Y:S04]  /*c180*/  LDL.LU R15, [R1+0xc8] ;  /* 0x0000c800010f7983 */ /* 0x000f280000300800 */
[----:B------:R-:W4:Y:S01]  /*c190*/  LDL.LU R248, [R1+0xcc] ;  /* 0x0000cc0001f87983 */ /* 0x000f220000300800 */
[----:B------:R-:W-:-:S03]  /*c1a0*/  IMAD R25, R244, UR5, RZ ;  /* 0x00000005f4197c24 */ /* 0x000fc6000f8e02ff */
[----:B------:R-:W4:Y:S01]  /*c1b0*/  LDL.LU R12, [R1+0xd0] ;  /* 0x0000d000010c7983 */ /* 0x000f220000300800 */
[----:B------:R-:W-:-:S03]  /*c1c0*/  IMAD R23, R242, UR5, RZ ;  /* 0x00000005f2177c24 */ /* 0x000fc6000f8e02ff */
[----:B------:R-:W4:Y:S01]  /*c1d0*/  LDL.LU R13, [R1+0xd4] ;  /* 0x0000d400010d7983 */ /* 0x000f220000300800 */
[----:B------:R-:W-:-:S03]  /*c1e0*/  IMAD R22, R243, UR5, RZ ;  /* 0x00000005f3167c24 */ /* 0x000fc6000f8e02ff */
[----:B------:R-:W4:Y:S04]  /*c1f0*/  LDL.LU R8, [R1+0xd8] ;  /* 0x0000d80001087983 */ /* 0x000f280000300800 */
[----:B------:R-:W4:Y:S04]  /*c200*/  LDL.LU R9, [R1+0xdc] ;  /* 0x0000dc0001097983 */ /* 0x000f280000300800 */
[----:B------:R-:W4:Y:S04]  /*c210*/  LDL.LU R244, [R1+0xe0] ;  /* 0x0000e00001f47983 */ /* 0x000f280000300800 */
[----:B------:R-:W4:Y:S04]  /*c220*/  LDL.LU R242, [R1+0xe4] ;  /* 0x0000e40001f27983 */ /* 0x000f280000300800 */
[----:B------:R-:W4:Y:S01]  /*c230*/  LDL.LU R243, [R1+0xe8] ;  /* 0x0000e80001f37983 */ /* 0x000f220000300800 */
[----:B------:R-:W-:-:S02]  /*c240*/  IMAD R24, R245, UR5, RZ ;  /* 0x00000005f5187c24 */ /* 0x000fc4000f8e02ff */
[----:B--2---:R-:W-:Y:S02]  /*c250*/  IMAD R46, R249, UR5, RZ ;  /* 0x00000005f92e7c24 */ /* 0x004fe4000f8e02ff */
[----:B------:R-:W2:Y:S01]  /*c260*/  LDL.LU R249, [R1+0xec] ;  /* 0x0000ec0001f97983 */ /* 0x000ea20000300800 */
[----:B---3--:R-:W-:-:S03]  /*c270*/  IMAD R45, R246, UR5, RZ ;  /* 0x00000005f62d7c24 */ /* 0x008fc6000f8e02ff */
[----:B------:R-:W3:Y:S01]  /*c280*/  LDL.LU R245, [R1+0xf0] ;  /* 0x0000f00001f57983 */ /* 0x000ee20000300800 */
[----:B----4-:R-:W-:-:S03]  /*c290*/  IMAD R36, R247, UR5, RZ ;  /* 0x00000005f7247c24 */ /* 0x010fc6000f8e02ff */
[----:B------:R-:W4:Y:S01]  /*c2a0*/  LDL.LU R246, [R1+0xf4] ;  /* 0x0000f40001f67983 */ /* 0x000f220000300800 */
[----:B------:R-:W-:-:S03]  /*c2b0*/  IMAD R44, R250, UR5, RZ ;  /* 0x00000005fa2c7c24 */ /* 0x000fc6000f8e02ff */
[----:B------:R-:W3:Y:S04]  /*c2c0*/  LDL.LU R247, [R1+0xf8] ;  /* 0x0000f80001f77983 */ /* 0x000ee80000300800 */
[----:B------:R-:W3:Y:S01]  /*c2d0*/  LDL.LU R250, [R1+0xfc] ;  /* 0x0000fc0001fa7983 */ /* 0x000ee20000300800 */
[----:B------:R-:W-:-:S03]  /*c2e0*/  IMAD R43, R251, UR5, RZ ;  /* 0x00000005fb2b7c24 */ /* 0x000fc6000f8e02ff */
[----:B------:R-:W4:Y:S01]  /*c2f0*/  LDL.LU R251, [R1+0x100] ;  /* 0x0001000001fb7983 */ /* 0x000f220000300800 */
[----:B------:R-:W-:Y:S02]  /*c300*/  IMAD R20, R16, UR5, RZ ;  /* 0x0000000510147c24 */ /* 0x000fe4000f8e02ff */
[----:B------:R-:W-:Y:S02]  /*c310*/  IMAD R35, R18, UR5, RZ ;  /* 0x0000000512237c24 */ /* 0x000fe4000f8e02ff */
[----:B------:R-:W-:Y:S02]  /*c320*/  IMAD R29, R248, UR5, RZ ;  /* 0x00000005f81d7c24 */ /* 0x000fe4000f8e02ff */
[----:B------:R-:W4:Y:S01]  /*c330*/  LDL.LU R248, [R1+0x108] ;  /* 0x0001080001f87983 */ /* 0x000f220000300800 */
[----:B------:R-:W-:Y:S02]  /*c340*/  IMAD R40, R8, UR5, RZ ;  /* 0x0000000508287c24 */ /* 0x000fe4000f8e02ff */
[----:B------:R-:W-:-:S02]  /*c350*/  IMAD R33, R9, UR5, RZ ;  /* 0x0000000509217c24 */ /* 0x000fc4000f8e02ff */
[----:B------:R-:W-:Y:S01]  /*c360*/  IMAD R9, R242, UR5, RZ ;  /* 0x00000005f2097c24 */ /* 0x000fe2000f8e02ff */
[----:B------:R-:W-:Y:S01]  /*c370*/  LEA R242, P2, R3, R0, 0x2 ;  /* 0x0000000003f27211 */ /* 0x000fe200078410ff */
[----:B------:R-:W-:-:S03]  /*c380*/  IMAD R16, R243, UR5, RZ ;  /* 0x00000005f3107c24 */ /* 0x000fc6000f8e02ff */
[----:B------:R-:W-:Y:S01]  /*c390*/  LEA.HI.X.SX32 R243, R3, R2, 0x2, P2 ;  /* 0x0000000203f37211 */ /* 0x000fe200010f16ff */
[----:B------:R-:W-:Y:S02]  /*c3a0*/  IMAD R18, R15, UR5, RZ ;  /* 0x000000050f127c24 */ /* 0x000fe4000f8e02ff */
[----:B--2---:R-:W-:Y:S02]  /*c3b0*/  IMAD R8, R249, UR5, RZ ;  /* 0x00000005f9087c24 */ /* 0x004fe4000f8e02ff */
[----:B------:R-:W2:Y:S01]  /*c3c0*/  LDL.LU R249, [R1+0x10c] ;  /* 0x00010c0001f97983 */ /* 0x000ea20000300800 */
[----:B---3--:R-:W-:-:S03]  /*c3d0*/  IMAD R37, R250, UR5, RZ ;  /* 0x00000005fa257c24 */ /* 0x008fc6000f8e02ff */
[----:B------:R-:W3:Y:S04]  /*c3e0*/  LDL.LU R250, [R1+0x110] ;  /* 0x0001100001fa7983 */ /* 0x000ee80000300800 */
[----:B------:R-:W-:Y:S04]  /*c3f0*/  STL.64 [R1+0x450], R242 ;  /* 0x000450f201007387 */ /* 0x000fe80000100a00 */
[----:B------:R-:W-:Y:S01]  /*c400*/  STL.64 [R1+0xf38], R242 ;  /* 0x000f38f201007387 */ /* 0x000fe20000100a00 */
[----:B----4-:R-:W-:-:S03]  /*c410*/  IMAD R15, R251, UR5, RZ ;  /* 0x00000005fb0f7c24 */ /* 0x010fc6000f8e02ff */
[----:B------:R-:W4:Y:S01]  /*c420*/  LDL.LU R251, [R1+0x114] ;  /* 0x0001140001fb7983 */ /* 0x000f220000300800 */
[----:B------:R-:W-:Y:S02]  /*c430*/  IMAD R135, R135, UR5, RZ ;  /* 0x0000000587877c24 */ /* 0x000fe4000f8e02ff */
[----:B------:R-:W-:-:S03]  /*c440*/  IMAD R41, R12, UR5, RZ ;  /* 0x000000050c297c24 */ /* 0x000fc6000f8e02ff */
[-C--:B------:R-:W-:Y:S01]  /*c450*/  LEA R12, P2, R135, R0.reuse, 0x2 ;  /* 0x00000000870c7211 */ /* 0x080fe200078410ff */
[----:B------:R-:W-:Y:S01]  /*c460*/  IMAD R34, R13, UR5, RZ ;  /* 0x000000050d227c24 */ /* 0x000fe2000f8e02ff */
[C---:B------:R-:W-:Y:S02]  /*c470*/  LEA R228, P5, R136.reuse, R0, 0x2 ;  /* 0x0000000088e47211 */ /* 0x040fe400078a10ff */
[----:B------:R-:W-:Y:S02]  /*c480*/  LEA.HI.X.SX32 R13, R135, R2, 0x2, P2 ;  /* 0x00000002870d7211 */ /* 0x000fe400010f16ff */
[----:B------:R-:W-:Y:S02]  /*c490*/  LEA R196, P2, R137, R0, 0x2 ;  /* 0x0000000089c47211 */ /* 0x000fe400078410ff */
[----:B------:R-:W-:Y:S02]  /*c4a0*/  LEA.HI.X.SX32 R229, R136, R2, 0x2, P5 ;  /* 0x0000000288e57211 */ /* 0x000fe400028f16ff */
[----:B------:R-:W-:Y:S01]  /*c4b0*/  LEA R164, P5, R138, R0, 0x2 ;  /* 0x000000008aa47211 */ /* 0x000fe200078a10ff */
[----:B------:R-:W-:Y:S01]  /*c4c0*/  IMAD R32, R21, UR5, RZ ;  /* 0x0000000515207c24 */ /* 0x000fe2000f8e02ff */
[----:B------:R-:W-:Y:S01]  /*c4d0*/  LEA.HI.X.SX32 R197, R137, R2, 0x2, P2 ;  /* 0x0000000289c57211 */ /* 0x000fe200010f16ff */
[----:B------:R-:W-:Y:S01]  /*c4e0*/  IMAD R21, R19, UR5, RZ ;  /* 0x0000000513157c24 */ /* 0x000fe2000f8e02ff */
[----:B------:R-:W-:Y:S01]  /*c4f0*/  LEA R122, P2, R139, R0, 0x2 ;  /* 0x000000008b7a7211 */ /* 0x000fe200078410ff */
[----:B------:R2:W-:Y:S01]  /*c500*/  STL.64 [R1+0x248], R12 ;  /* 0x0002480c01007387 */ /* 0x0005e20000100a00 */
[----:B------:R-:W-:Y:S01]  /*c510*/  IMAD R19, R14, UR5, RZ ;  /* 0x000000050e137c24 */ /* 0x000fe2000f8e02ff */
[----:B------:R-:W-:-:S02]  /*c520*/  LEA.HI.X.SX32 R165, R138, R2, 0x2, P5 ;  /* 0x000000028aa57211 */ /* 0x000fc400028f16ff */
[----:B------:R-:W-:Y:S01]  /*c530*/  STL.64 [R1+0x240], R228 ;  /* 0x000240e401007387 */ /* 0x000fe20000100a00 */
[C---:B------:R-:W-:Y:S02]  /*c540*/  LEA R90, P5, R140.reuse, R0, 0x2 ;  /* 0x000000008c5a7211 */ /* 0x040fe400078a10ff */
[----:B------:R-:W-:Y:S01]  /*c550*/  LEA.HI.X.SX32 R123, R139, R2, 0x2, P2 ;  /* 0x000000028b7b7211 */ /* 0x000fe200010f16ff */
[----:B------:R-:W-:Y:S01]  /*c560*/  STL.64 [R1+0xf40], R228 ;  /* 0x000f40e401007387 */ /* 0x000fe20000100a00 */
[----:B------:R-:W-:Y:S02]  /*c570*/  LEA R58, P2, R141, R0, 0x2 ;  /* 0x000000008d3a7211 */ /* 0x000fe400078410ff */
[----:B------:R-:W-:Y:S01]  /*c580*/  LEA.HI.X.SX32 R91, R140, R2, 0x2, P5 ;  /* 0x000000028c5b7211 */ /* 0x000fe200028f16ff */
[----:B------:R-:W-:Y:S02]  /*c590*/  IMAD R14, R248, UR5, RZ ;  /* 0x00000005f80e7c24 */ /* 0x000fe4000f8e02ff */
[----:B------:R-:W4:Y:S04]  /*c5a0*/  LDL.LU R248, [R1+0x118] ;  /* 0x0001180001f87983 */ /* 0x000f280000300800 */
[----:B------:R-:W-:Y:S01]  /*c5b0*/  STL.64 [R1+0x238], R196 ;  /* 0x000238c401007387 */ /* 0x000fe20000100a00 */
[----:B------:R-:W-:-:S03]  /*c5c0*/  LEA R26, P5, R142, R0, 0x2 ;  /* 0x000000008e1a7211 */ /* 0x000fc600078a10ff */
[----:B------:R-:W-:Y:S01]  /*c5d0*/  STL.64 [R1+0xf48], R196 ;  /* 0x000f48c401007387 */ /* 0x000fe20000100a00 */
[----:B------:R-:W-:-:S03]  /*c5e0*/  LEA.HI.X.SX32 R59, R141, R2, 0x2, P2 ;  /* 0x000000028d3b7211 */ /* 0x000fc600010f16ff */
[----:B------:R-:W-:Y:S01]  /*c5f0*/  STL.64 [R1+0x230], R164 ;  /* 0x000230a401007387 */ /* 0x000fe20000100a00 */
[----:B------:R-:W-:-:S03]  /*c600*/  LEA R54, P2, R143, R0, 0x2 ;  /* 0x000000008f367211 */ /* 0x000fc600078410ff */
[----:B------:R-:W-:Y:S01]  /*c610*/  STL.64 [R1+0xf50], R164 ;  /* 0x000f50a401007387 */ /* 0x000fe20000100a00 */
[-C--:B------:R-:W-:Y:S02]  /*c620*/  LEA.HI.X.SX32 R27, R142, R2.reuse, 0x2, P5 ;  /* 0x000000028e1b7211 */ /* 0x080fe400028f16ff */
[----:B------:R-:W-:Y:S01]  /*c630*/  LEA.HI.X.SX32 R55, R143, R2, 0x2, P2 ;  /* 0x000000028f377211 */ /* 0x000fe200010f16ff */
[----:B--2---:R-:W-:Y:S02]  /*c640*/  IMAD R13, R249, UR5, RZ ;  /* 0x00000005f90d7c24 */ /* 0x004fe4000f8e02ff */
[----:B------:R-:W2:Y:S04]  /*c650*/  LDL.LU R249, [R1+0x11c] ;  /* 0x00011c0001f97983 */ /* 0x000ea80000300800 */
[----:B------:R-:W-:Y:S04]  /*c660*/  STL.64 [R1+0x258], R122 ;  /* 0x0002587a01007387 */ /* 0x000fe80000100a00 */
[----:B------:R-:W-:Y:S04]  /*c670*/  STL.64 [R1+0xf58], R122 ;  /* 0x000f587a01007387 */ /* 0x000fe80000100a00 */
[----:B------:R-:W-:Y:S01]  /*c680*/  STL.64 [R1+0x2d8], R90 ;  /* 0x0002d85a01007387 */ /* 0x000fe20000100a00 */
[----:B---3--:R-:W-:-:S03]  /*c690*/  IMAD R12, R250, UR5, RZ ;  /* 0x00000005fa0c7c24 */ /* 0x008fc6000f8e02ff */
[----:B------:R-:W-:Y:S04]  /*c6a0*/  STL.64 [R1+0xf60], R90 ;  /* 0x000f605a01007387 */ /* 0x000fe80000100a00 */
[----:B------:R-:W-:Y:S04]  /*c6b0*/  STL.64 [R1+0x358], R58 ;  /* 0x0003583a01007387 */ /* 0x000fe80000100a00 */
[----:B------:R-:W-:Y:S04]  /*c6c0*/  STL.64 [R1+0xf68], R58 ;  /* 0x000f683a01007387 */ /* 0x000fe80000100a00 */
[----:B------:R-:W3:Y:S04]  /*c6d0*/  LDL.LU R250, [R1+0x120] ;  /* 0x0001200001fa7983 */ /* 0x000ee80000300800 */
[----:B------:R-:W-:Y:S01]  /*c6e0*/  STL.64 [R1+0x3d8], R26 ;  /* 0x0003d81a01007387 */ /* 0x000fe20000100a00 */
[----:B----4-:R-:W-:-:S03]  /*c6f0*/  IMAD R142, R251, UR5, RZ ;  /* 0x00000005fb8e7c24 */ /* 0x010fc6000f8e02ff */
[----:B------:R-:W-:Y:S04]  /*c700*/  STL.64 [R1+0x228], R54 ;  /* 0x0002283601007387 */ /* 0x000fe80000100a00 */
[----:B------:R-:W-:Y:S04]  /*c710*/  STL.64 [R1+0xf70], R26 ;  /* 0x000f701a01007387 */ /* 0x000fe80000100a00 */
[----:B------:R-:W4:Y:S01]  /*c720*/  LDL.LU R251, [R1+0x124] ;  /* 0x0001240001fb7983 */ /* 0x000f220000300800 */
[-C--:B------:R-:W-:Y:S02]  /*c730*/  LEA R226, P5, R240, R0.reuse, 0x2 ;  /* 0x00000000f0e27211 */ /* 0x080fe400078a10ff */
[----:B------:R-:W-:-:S02]  /*c740*/  LEA R194, P2, R241, R0, 0x2 ;  /* 0x00000000f1c27211 */ /* 0x000fc400078410ff */
[----:B------:R-:W-:Y:S02]  /*c750*/  LEA.HI.X.SX32 R227, R240, R2, 0x2, P5 ;  /* 0x00000002f0e37211 */ /* 0x000fe400028f16ff */
[C---:B------:R-:W-:Y:S02]  /*c760*/  LEA R162, P5, R252.reuse, R0, 0x2 ;  /* 0x00000000fca27211 */ /* 0x040fe400078a10ff */
[----:B------:R-:W-:Y:S01]  /*c770*/  LEA.HI.X.SX32 R195, R241, R2, 0x2, P2 ;  /* 0x00000002f1c37211 */ /* 0x000fe200010f16ff */
[----:B------:R-:W-:Y:S01]  /*c780*/  STL.64 [R1+0x220], R226 ;  /* 0x000220e201007387 */ /* 0x000fe20000100a00 */
[----:B------:R-:W-:Y:S02]  /*c790*/  LEA R120, P2, R25, R0, 0x2 ;  /* 0x0000000019787211 */ /* 0x000fe400078410ff */
[----:B------:R-:W-:Y:S01]  /*c7a0*/  LEA.HI.X.SX32 R163, R252, R2, 0x2, P5 ;  /* 0x00000002fca37211 */ /* 0x000fe200028f16ff */
[----:B------:R-:W-:Y:S01]  /*c7b0*/  STL.64 [R1+0xf78], R226 ;  /* 0x000f78e201007387 */ /* 0x000fe20000100a00 */
[----:B------:R-:W-:-:S02]  /*c7c0*/  LEA R88, P5, R24, R0, 0x2 ;  /* 0x0000000018587211 */ /* 0x000fc400078a10ff */
[-C--:B------:R-:W-:Y:S02]  /*c7d0*/  LEA.HI.X.SX32 R121, R25, R2.reuse, 0x2, P2 ;  /* 0x0000000219797211 */ /* 0x080fe400010f16ff */
[----:B------:R-:W-:Y:S02]  /*c7e0*/  LEA.HI.X.SX32 R89, R24, R2, 0x2, P5 ;  /* 0x0000000218597211 */ /* 0x000fe400028f16ff */
[-C--:B------:R-:W-:Y:S02]  /*c7f0*/  LEA R56, P2, R52, R0.reuse, 0x2 ;  /* 0x0000000034387211 */ /* 0x080fe400078410ff */
[----:B------:R-:W-:Y:S01]  /*c800*/  LEA R24, P5, R51, R0, 0x2 ;  /* 0x0000000033187211 */ /* 0x000fe200078a10ff */
[----:B------:R-:W-:Y:S02]  /*c810*/  IMAD R141, R248, UR5, RZ ;  /* 0x00000005f88d7c24 */ /* 0x000fe4000f8e02ff */
[----:B------:R-:W4:Y:S04]  /*c820*/  LDL.LU R248, [R1+0x128] ;  /* 0x0001280001f87983 */ /* 0x000f280000300800 */
[----:B------:R-:W-:Y:S04]  /*c830*/  STL.64 [R1+0x218], R194 ;  /* 0x000218c201007387 */ /* 0x000fe80000100a00 */
[----:B------:R-:W-:Y:S04]  /*c840*/  STL.64 [R1+0xf80], R194 ;  /* 0x000f80c201007387 */ /* 0x000fe80000100a00 */
[----:B------:R-:W-:Y:S04]  /*c850*/  STL.64 [R1+0x210], R162 ;  /* 0x000210a201007387 */ /* 0x000fe80000100a00 */
[----:B------:R1:W-:Y:S01]  /*c860*/  STL.64 [R1+0xf88], R162 ;  /* 0x000f88a201007387 */ /* 0x0003e20000100a00 */
[----:B------:R-:W-:-:S02]  /*c870*/  LEA.HI.X.SX32 R57, R52, R2, 0x2, P2 ;  /* 0x0000000234397211 */ /* 0x000fc400010f16ff */
[----:B------:R-:W-:Y:S01]  /*c880*/  LEA.HI.X.SX32 R25, R51, R2, 0x2, P5 ;  /* 0x0000000233197211 */ /* 0x000fe200028f16ff */
[----:B--2---:R-:W-:Y:S02]  /*c890*/  IMAD R140, R249, UR5, RZ ;  /* 0x00000005f98c7c24 */ /* 0x004fe4000f8e02ff */
[----:B------:R-:W2:Y:S04]  /*c8a0*/  LDL.LU R249, [R1+0x12c] ;  /* 0x00012c0001f97983 */ /* 0x000ea80000300800 */
[----:B------:R-:W-:Y:S04]  /*c8b0*/  STL.64 [R1+0x260], R120 ;  /* 0x0002607801007387 */ /* 0x000fe80000100a00 */
[----:B------:R-:W-:Y:S04]  /*c8c0*/  STL.64 [R1+0xf90], R120 ;  /* 0x000f907801007387 */ /* 0x000fe80000100a00 */
[----:B------:R-:W-:Y:S04]  /*c8d0*/  STL.64 [R1+0x2e0], R88 ;  /* 0x0002e05801007387 */ /* 0x000fe80000100a00 */
[----:B------:R1:W-:Y:S01]  /*c8e0*/  STL.64 [R1+0xf98], R88 ;  /* 0x000f985801007387 */ /* 0x0003e20000100a00 */
[----:B---3--:R-:W-:-:S03]  /*c8f0*/  IMAD R139, R250, UR5, RZ ;  /* 0x00000005fa8b7c24 */ /* 0x008fc6000f8e02ff */
[----:B------:R-:W3:Y:S04]  /*c900*/  LDL.LU R250, [R1+0x130] ;  /* 0x0001300001fa7983 */ /* 0x000ee80000300800 */
[----:B------:R-:W-:Y:S04]  /*c910*/  STL.64 [R1+0x360], R56 ;  /* 0x0003603801007387 */ /* 0x000fe80000100a00 */
[----:B------:R-:W-:Y:S01]  /*c920*/  STL.64 [R1+0x3e0], R24 ;  /* 0x0003e01801007387 */ /* 0x000fe20000100a00 */
[----:B----4-:R-:W-:-:S03]  /*c930*/  IMAD R138, R251, UR5, RZ ;  /* 0x00000005fb8a7c24 */ /* 0x010fc6000f8e02ff */
[----:B------:R-:W4:Y:S01]  /*c940*/  LDL.LU R251, [R1+0x134] ;  /* 0x0001340001fb7983 */ /* 0x000f220000300800 */
[CC--:B-1----:R-:W-:Y:S02]  /*c950*/  LEA R162, P2, R50.reuse, R0.reuse, 0x2 ;  /* 0x0000000032a27211 */ /* 0x0c2fe400078410ff */
[C---:B------:R-:W-:Y:S02]  /*c960*/  LEA R224, P5, R49.reuse, R0, 0x2 ;  /* 0x0000000031e07211 */ /* 0x040fe400078a10ff */
[----:B------:R-:W-:Y:S02]  /*c970*/  LEA.HI.X.SX32 R163, R50, R2, 0x2, P2 ;  /* 0x0000000232a37211 */ /* 0x000fe400010f16ff */
[----:B------:R-:W-:Y:S02]  /*c980*/  LEA R192, P2, R48, R0, 0x2 ;  /* 0x0000000030c07211 */ /* 0x000fe400078410ff */
[----:B------:R-:W-:Y:S02]  /*c990*/  LEA.HI.X.SX32 R225, R49, R2, 0x2, P5 ;  /* 0x0000000231e17211 */ /* 0x000fe400028f16ff */
[----:B------:R-:W-:-:S02]  /*c9a0*/  LEA R160, P5, R47, R0, 0x2 ;  /* 0x000000002fa07211 */ /* 0x000fc400078a10ff */
[----:B------:R-:W-:Y:S01]  /*c9b0*/  LEA.HI.X.SX32 R193, R48, R2, 0x2, P2 ;  /* 0x0000000230c17211 */ /* 0x000fe200010f16ff */
[----:B------:R1:W-:Y:S01]  /*c9c0*/  STL.64 [R1+0x208], R162 ;  /* 0x000208a201007387 */ /* 0x0003e20000100a00 */
[----:B------:R-:W-:Y:S02]  /*c9d0*/  LEA R118, P2, R23, R0, 0x2 ;  /* 0x0000000017767211 */ /* 0x000fe400078410ff */
[----:B------:R-:W-:Y:S01]  /*c9e0*/  LEA.HI.X.SX32 R161, R47, R2, 0x2, P5 ;  /* 0x000000022fa17211 */ /* 0x000fe200028f16ff */
[----:B------:R-:W-:Y:S01]  /*c9f0*/  STL.64 [R1+0x200], R224 ;  /* 0x000200e001007387 */ /* 0x000fe20000100a00 */
[----:B------:R-:W-:Y:S02]  /*ca00*/  LEA R86, P5, R22, R0, 0x2 ;  /* 0x0000000016567211 */ /* 0x000fe400078a10ff */
[----:B------:R-:W-:Y:S02]  /*ca10*/  LEA.HI.X.SX32 R119, R23, R2, 0x2, P2 ;  /* 0x0000000217777211 */ /* 0x000fe400010f16ff */
[----:B------:R-:W-:-:S02]  /*ca20*/  LEA R54, P2, R46, R0, 0x2 ;  /* 0x000000002e367211 */ /* 0x000fc400078410ff */
[----:B------:R-:W-:Y:S01]  /*ca30*/  LEA.HI.X.SX32 R87, R22, R2, 0x2, P5 ;  /* 0x0000000216577211 */ /* 0x000fe200028f16ff */
[----:B------:R-:W-:Y:S02]  /*ca40*/  IMAD R137, R248, UR5, RZ ;  /* 0x00000005f8897c24 */ /* 0x000fe4000f8e02ff */
[----:B------:R-:W4:Y:S01]  /*ca50*/  LDL.LU R248, [R1+0x138] ;  /* 0x0001380001f87983 */ /* 0x000f220000300800 */
[----:B------:R-:W-:-:S03]  /*ca60*/  LEA R22, P5, R45, R0, 0x2 ;  /* 0x000000002d167211 */ /* 0x000fc600078a10ff */
[----:B------:R-:W-:Y:S04]  /*ca70*/  STL.64 [R1+0x1f8], R192 ;  /* 0x0001f8c001007387 */ /* 0x000fe80000100a00 */
[----:B------:R-:W-:Y:S01]  /*ca80*/  STL.64 [R1+0x1f0], R160 ;  /* 0x0001f0a001007387 */ /* 0x000fe20000100a00 */
[----:B------:R-:W-:Y:S02]  /*ca90*/  LEA.HI.X.SX32 R55, R46, R2, 0x2, P2 ;  /* 0x000000022e377211 */ /* 0x000fe400010f16ff */
[C---:B------:R-:W-:Y:S02]  /*caa0*/  LEA R194, P2, R36.reuse, R0, 0x2 ;  /* 0x0000000024c27211 */ /* 0x040fe400078410ff */
[-C--:B------:R-:W-:Y:S02]  /*cab0*/  LEA.HI.X.SX32 R23, R45, R2.reuse, 0x2, P5 ;  /* 0x000000022d177211 */ /* 0x080fe400028f16ff */
[----:B------:R-:W-:Y:S01]  /*cac0*/  LEA.HI.X.SX32 R195, R36, R2, 0x2, P2 ;  /* 0x0000000224c37211 */ /* 0x000fe200010f16ff */
[----:B--2---:R-:W-:-:S02]  /*cad0*/  IMAD R136, R249, UR5, RZ ;  /* 0x00000005f9887c24 */ /* 0x004fc4000f8e02ff */
[----:B------:R-:W2:Y:S04]  /*cae0*/  LDL.LU R249, [R1+0x13c] ;  /* 0x00013c0001f97983 */ /* 0x000ea80000300800 */
[----:B------:R-:W-:Y:S04]  /*caf0*/  STL.64 [R1+0x268], R118 ;  /* 0x0002687601007387 */ /* 0x000fe80000100a00 */
[----:B------:R-:W-:Y:S01]  /*cb00*/  STL.64 [R1+0x2e8], R86 ;  /* 0x0002e85601007387 */ /* 0x000fe20000100a00 */
[----:B---3--:R-:W-:-:S03]  /*cb10*/  IMAD R135, R250, UR5, RZ ;  /* 0x00000005fa877c24 */ /* 0x008fc6000f8e02ff */
[----:B------:R-:W3:Y:S04]  /*cb20*/  LDL.LU R250, [R1+0x148] ;  /* 0x0001480001fa7983 */ /* 0x000ee80000300800 */
[----:B------:R-:W-:Y:S04]  /*cb30*/  STL.64 [R1+0x368], R54 ;  /* 0x0003683601007387 */ /* 0x000fe80000100a00 */
[----:B------:R-:W-:Y:S01]  /*cb40*/  STL.64 [R1+0x3e8], R22 ;  /* 0x0003e81601007387 */ /* 0x000fe20000100a00 */
[----:B----4-:R-:W-:-:S03]  /*cb50*/  IMAD R36, R251, UR5, RZ ;  /* 0x00000005fb247c24 */ /* 0x010fc6000f8e02ff */
[----:B------:R-:W4:Y:S01]  /*cb60*/  LDL.LU R251, [R1+0x14c] ;  /* 0x00014c0001fb7983 */ /* 0x000f220000300800 */
[-C--:B------:R-:W-:Y:S02]  /*cb70*/  LEA R222, P5, R44, R0.reuse, 0x2 ;  /* 0x000000002cde7211 */ /* 0x080fe400078a10ff */
[----:B------:R-:W-:Y:S02]  /*cb80*/  LEA R190, P2, R32, R0, 0x2 ;  /* 0x0000000020be7211 */ /* 0x000fe400078410ff */
[----:B------:R-:W-:Y:S02]  /*cb90*/  LEA.HI.X.SX32 R223, R44, R2, 0x2, P5 ;  /* 0x000000022cdf7211 */ /* 0x000fe400028f16ff */
[----:B------:R-:W-:Y:S01]  /*cba0*/  LEA R158, P5, R35, R0, 0x2 ;  /* 0x00000000239e7211 */ /* 0x000fe200078a10ff */
[----:B------:R-:W-:Y:S01]  /*cbb0*/  IMAD R7, R7, UR5, RZ ;  /* 0x0000000507077c24 */ /* 0x000fe2000f8e02ff */
[----:B------:R-:W-:Y:S01]  /*cbc0*/  LEA.HI.X.SX32 R191, R32, R2, 0x2, P2 ;  /* 0x0000000220bf7211 */ /* 0x000fe200010f16ff */
[----:B------:R1:W-:Y:S01]  /*cbd0*/  STL.64 [R1+0x1e8], R194 ;  /* 0x0001e8c201007387 */ /* 0x0003e20000100a00 */
[----:B------:R-:W-:-:S02]  /*cbe0*/  LEA R116, P2, R21, R0, 0x2 ;  /* 0x0000000015747211 */ /* 0x000fc400078410ff */
[----:B------:R-:W-:Y:S01]  /*cbf0*/  LEA.HI.X.SX32 R159, R35, R2, 0x2, P5 ;  /* 0x00000002239f7211 */ /* 0x000fe200028f16ff */
[----:B------:R-:W-:Y:S01]  /*cc00*/  STL.64 [R1+0x1e0], R222 ;  /* 0x0001e0de01007387 */ /* 0x000fe20000100a00 */
[C---:B------:R-:W-:Y:S01]  /*cc10*/  LEA R84, P5, R20.reuse, R0, 0x2 ;  /* 0x0000000014547211 */ /* 0x040fe200078a10ff */
[----:B------:R-:W-:Y:S01]  /*cc20*/  IMAD R11, R11, UR5, RZ ;  /* 0x000000050b0b7c24 */ /* 0x000fe2000f8e02ff */
[----:B------:R-:W-:Y:S02]  /*cc30*/  LEA.HI.X.SX32 R117, R21, R2, 0x2, P2 ;  /* 0x0000000215757211 */ /* 0x000fe400010f16ff */
[----:B------:R-:W-:Y:S02]  /*cc40*/  LEA R52, P2, R7, R0, 0x2 ;  /* 0x0000000007347211 */ /* 0x000fe400078410ff */
[----:B------:R-:W-:Y:S02]  /*cc50*/  LEA.HI.X.SX32 R85, R20, R2, 0x2, P5 ;  /* 0x0000000214557211 */ /* 0x000fe400028f16ff */
[----:B------:R-:W-:Y:S01]  /*cc60*/  LEA R20, P5, R43, R0, 0x2 ;  /* 0x000000002b147211 */ /* 0x000fe200078a10ff */
[----:B------:R-:W-:-:S02]  /*cc70*/  IMAD R32, R248, UR5, RZ ;  /* 0x00000005f8207c24 */ /* 0x000fc4000f8e02ff */
[----:B------:R-:W4:Y:S04]  /*cc80*/  LDL.LU R248, [R1+0x150] ;  /* 0x0001500001f87983 */ /* 0x000f280000300800 */
[----:B------:R-:W-:Y:S04]  /*cc90*/  STL.64 [R1+0x1d8], R190 ;  /* 0x0001d8be01007387 */ /* 0x000fe80000100a00 */
[----:B------:R-:W-:Y:S01]  /*cca0*/  STL.64 [R1+0x1d0], R158 ;  /* 0x0001d09e01007387 */ /* 0x000fe20000100a00 */
[----:B------:R-:W-:Y:S02]  /*ccb0*/  LEA.HI.X.SX32 R53, R7, R2, 0x2, P2 ;  /* 0x0000000207357211 */ /* 0x000fe400010f16ff */
[----:B------:R-:W-:-:S02]  /*ccc0*/  LEA R226, P2, R11, R0, 0x2 ;  /* 0x000000000be27211 */ /* 0x000fc400078410ff */
[-C--:B------:R-:W-:Y:S02]  /*ccd0*/  LEA.HI.X.SX32 R21, R43, R2.reuse, 0x2, P5 ;  /* 0x000000022b157211 */ /* 0x080fe400028f16ff */
[----:B------:R-:W-:Y:S01]  /*cce0*/  LEA.HI.X.SX32 R227, R11, R2, 0x2, P2 ;  /* 0x000000020be37211 */ /* 0x000fe200010f16ff */
[----:B--2---:R-:W-:Y:S02]  /*ccf0*/  IMAD R35, R249, UR5, RZ ;  /* 0x00000005f9237c24 */ /* 0x004fe4000f8e02ff */
        /* <DEDUP_REMOVED lines=13> */
[----:B------:R-:W-:Y:S02]  /*cdd0*/  LEA R188, P2, R6, R0, 0x2 ;  /* 0x0000000006bc7211 */ /* 0x000fe400078410ff */
[----:B------:R-:W-:Y:S02]  /*cde0*/  LEA.HI.X.SX32 R221, R42, R2, 0x2, P5 ;  /* 0x000000022add7211 */ /* 0x000fe400028f16ff */
[----:B------:R-:W-:Y:S02]  /*cdf0*/  LEA R156, P5, R19, R0, 0x2 ;  /* 0x00000000139c7211 */ /* 0x000fe400078a10ff */
[----:B------:R-:W-:Y:S01]  /*ce00*/  LEA.HI.X.SX32 R189, R6, R2, 0x2, P2 ;  /* 0x0000000206bd7211 */ /* 0x000fe200010f16ff */
[----:B------:R1:W-:Y:S01]  /*ce10*/  STL.64 [R1+0x1c8], R226 ;  /* 0x0001c8e201007387 */ /* 0x0003e20000100a00 */
[----:B------:R-:W-:-:S02]  /*ce20*/  LEA R114, P2, R10, R0, 0x2 ;  /* 0x000000000a727211 */ /* 0x000fc400078410ff */
[----:B------:R-:W-:Y:S01]  /*ce30*/  LEA.HI.X.SX32 R157, R19, R2, 0x2, P5 ;  /* 0x00000002139d7211 */ /* 0x000fe200028f16ff */
[----:B------:R-:W-:Y:S01]  /*ce40*/  STL.64 [R1+0x1c0], R220 ;  /* 0x0001c0dc01007387 */ /* 0x000fe20000100a00 */
[----:B------:R-:W-:Y:S02]  /*ce50*/  LEA R82, P5, R18, R0, 0x2 ;  /* 0x0000000012527211 */ /* 0x000fe400078a10ff */
[----:B------:R-:W-:Y:S02]  /*ce60*/  LEA.HI.X.SX32 R115, R10, R2, 0x2, P2 ;  /* 0x000000020a737211 */ /* 0x000fe400010f16ff */
[----:B------:R-:W-:Y:S02]  /*ce70*/  LEA R50, P2, R29, R0, 0x2 ;  /* 0x000000001d327211 */ /* 0x000fe400078410ff */
        /* <DEDUP_REMOVED lines=20> */
[----:B------:R-:W-:Y:S01]  /*cfc0*/  IMAD R17, R244, UR5, RZ ;  /* 0x00000005f4117c24 */ /* 0x000fe2000f8e02ff */
[CC--:B------:R-:W-:Y:S02]  /*cfd0*/  LEA R218, P5, R40.reuse, R0.reuse, 0x2 ;  /* 0x0000000028da7211 */ /* 0x0c0fe400078a10ff */
[----:B------:R-:W-:Y:S02]  /*cfe0*/  LEA R186, P2, R33, R0, 0x2 ;  /* 0x0000000021ba7211 */ /* 0x000fe400078410ff */
[----:B------:R-:W-:Y:S02]  /*cff0*/  LEA.HI.X.SX32 R219, R40, R2, 0x2, P5 ;  /* 0x0000000228db7211 */ /* 0x000fe400028f16ff */
[----:B------:R-:W-:Y:S02]  /*d000*/  LEA R154, P5, R17, R0, 0x2 ;  /* 0x00000000119a7211 */ /* 0x000fe400078a10ff */
[----:B------:R-:W-:Y:S01]  /*d010*/  LEA.HI.X.SX32 R187, R33, R2, 0x2, P2 ;  /* 0x0000000221bb7211 */ /* 0x000fe200010f16ff */
[----:B------:R-:W-:Y:S01]  /*d020*/  IMAD R39, R245, UR5, RZ ;  /* 0x00000005f5277c24 */ /* 0x000fe2000f8e02ff */
[----:B------:R-:W-:Y:S01]  /*d030*/  LEA R112, P2, R9, R0, 0x2 ;  /* 0x0000000009707211 */ /* 0x000fe200078410ff */
[----:B------:R1:W-:Y:S01]  /*d040*/  STL.64 [R1+0x1a8], R26 ;  /* 0x0001a81a01007387 */ /* 0x0003e20000100a00 */
[----:B------:R-:W-:-:S02]  /*d050*/  LEA.HI.X.SX32 R155, R17, R2, 0x2, P5 ;  /* 0x00000002119b7211 */ /* 0x000fc400028f16ff */
[----:B------:R-:W-:Y:S01]  /*d060*/  LEA R80, P5, R16, R0, 0x2 ;  /* 0x0000000010507211 */ /* 0x000fe200078a10ff */
[----:B------:R-:W-:Y:S01]  /*d070*/  STL.64 [R1+0x1a0], R218 ;  /* 0x0001a0da01007387 */ /* 0x000fe20000100a00 */
[----:B------:R-:W-:Y:S02]  /*d080*/  LEA.HI.X.SX32 R113, R9, R2, 0x2, P2 ;  /* 0x0000000209717211 */ /* 0x000fe400010f16ff */
[----:B------:R-:W-:Y:S02]  /*d090*/  LEA R48, P2, R8, R0, 0x2 ;  /* 0x0000000008307211 */ /* 0x000fe400078410ff */
[----:B------:R-:W-:Y:S02]  /*d0a0*/  LEA.HI.X.SX32 R81, R16, R2, 0x2, P5 ;  /* 0x0000000210517211 */ /* 0x000fe400028f16ff */
[----:B------:R-:W-:Y:S01]  /*d0b0*/  LEA R16, P5, R39, R0, 0x2 ;  /* 0x0000000027107211 */ /* 0x000fe200078a10ff */
[----:B------:R-:W-:Y:S02]  /*d0c0*/  IMAD R33, R248, UR5, RZ ;  /* 0x00000005f8217c24 */ /* 0x000fe4000f8e02ff */
[----:B------:R-:W4:Y:S04]  /*d0d0*/  LDL.LU R248, [R1+0x174] ;  /* 0x0001740001f87983 */ /* 0x000f280000300800 */
[----:B------:R-:W-:Y:S04]  /*d0e0*/  STL.64 [R1+0x198], R186 ;  /* 0x000198ba01007387 */ /* 0x000fe80000100a00 */
[----:B------:R-:W-:Y:S01]  /*d0f0*/  STL.64 [R1+0x190], R154 ;  /* 0x0001909a01007387 */ /* 0x000fe20000100a00 */
[----:B------:R-:W-:-:S02]  /*d100*/  LEA.HI.X.SX32 R49, R8, R2, 0x2, P2 ;  /* 0x0000000208317211 */ /* 0x000fc400010f16ff */
        /* <DEDUP_REMOVED lines=13> */
[CC--:B------:R-:W-:Y:S02]  /*d1e0*/  LEA R58, P2, R38.reuse, R0.reuse, 0x2 ;  /* 0x00000000263a7211 */ /* 0x0c0fe400078410ff */
[----:B------:R-:W-:Y:S02]  /*d1f0*/  LEA R216, P5, R3, R0, 0x2 ;  /* 0x0000000003d87211 */ /* 0x000fe400078a10ff */
[----:B------:R-:W-:Y:S02]  /*d200*/  LEA.HI.X.SX32 R59, R38, R2, 0x2, P2 ;  /* 0x00000002263b7211 */ /* 0x000fe400010f16ff */
[----:B------:R-:W-:Y:S02]  /*d210*/  LEA R184, P2, R37, R0, 0x2 ;  /* 0x0000000025b87211 */ /* 0x000fe400078410ff */
[----:B------:R-:W-:Y:S02]  /*d220*/  LEA.HI.X.SX32 R217, R3, R2, 0x2, P5 ;  /* 0x0000000203d97211 */ /* 0x000fe400028f16ff */
[----:B------:R-:W-:-:S02]  /*d230*/  LEA R152, P5, R15, R0, 0x2 ;  /* 0x000000000f987211 */ /* 0x000fc400078a10ff */
[----:B------:R-:W-:Y:S01]  /*d240*/  LEA.HI.X.SX32 R185, R37, R2, 0x2, P2 ;  /* 0x0000000225b97211 */ /* 0x000fe200010f16ff */
[----:B------:R1:W-:Y:S01]  /*d250*/  STL.64 [R1+0x188], R58 ;  /* 0x0001883a01007387 */ /* 0x0003e20000100a00 */
[C---:B------:R-:W-:Y:S02]  /*d260*/  LEA R110, P2, R14.reuse, R0, 0x2 ;  /* 0x000000000e6e7211 */ /* 0x040fe400078410ff */
[----:B------:R-:W-:Y:S01]  /*d270*/  LEA.HI.X.SX32 R153, R15, R2, 0x2, P5 ;  /* 0x000000020f997211 */ /* 0x000fe200028f16ff */
[----:B------:R-:W-:Y:S01]  /*d280*/  STL.64 [R1+0x180], R216 ;  /* 0x000180d801007387 */ /* 0x000fe20000100a00 */
[----:B------:R-:W-:Y:S02]  /*d290*/  LEA R78, P5, R13, R0, 0x2 ;  /* 0x000000000d4e7211 */ /* 0x000fe400078a10ff */
[----:B------:R-:W-:Y:S01]  /*d2a0*/  LEA.HI.X.SX32 R111, R14, R2, 0x2, P2 ;  /* 0x000000020e6f7211 */ /* 0x000fe200010f16ff */
[----:B------:R-:W-:Y:S02]  /*d2b0*/  IMAD R241, R248, UR5, RZ ;  /* 0x00000005f8f17c24 */ /* 0x000fe4000f8e02ff */
[----:B------:R-:W4:Y:S01]  /*d2c0*/  LDL.LU R248, [R1+0x294] ;  /* 0x0002940001f87983 */ /* 0x000f220000300800 */
[----:B------:R-:W-:-:S02]  /*d2d0*/  LEA R46, P2, R12, R0, 0x2 ;  /* 0x000000000c2e7211 */ /* 0x000fc400078410ff */
[----:B------:R-:W-:Y:S01]  /*d2e0*/  LEA.HI.X.SX32 R79, R13, R2, 0x2, P5 ;  /* 0x000000020d4f7211 */ /* 0x000fe200028f16ff */
[----:B------:R-:W-:Y:S01]  /*d2f0*/  STL.64 [R1+0x178], R184 ;  /* 0x000178b801007387 */ /* 0x000fe20000100a00 */
[----:B------:R-:W-:-:S03]  /*d300*/  LEA R14, P5, R142, R0, 0x2 ;  /* 0x000000008e0e7211 */ /* 0x000fc600078a10ff */
[----:B------:R-:W-:Y:S01]  /*d310*/  STL.64 [R1+0x170], R152 ;  /* 0x0001709801007387 */ /* 0x000fe20000100a00 */
[----:B------:R-:W-:Y:S02]  /*d320*/  LEA.HI.X.SX32 R47, R12, R2, 0x2, P2 ;  /* 0x000000020c2f7211 */ /* 0x000fe400010f16ff */
[C---:B------:R-:W-:Y:S02]  /*d330*/  LEA R90, P2, R141.reuse, R0, 0x2 ;  /* 0x000000008d5a7211 */ /* 0x040fe400078410ff */
        /* <DEDUP_REMOVED lines=12> */
[CC--:B------:R-:W-:Y:S02]  /*d400*/  LEA R214, P5, R140.reuse, R0.reuse, 0x2 ;  /* 0x000000008cd67211 */ /* 0x0c0fe400078a10ff */
[C---:B------:R-:W-:Y:S02]  /*d410*/  LEA R182, P2, R139.reuse, R0, 0x2 ;  /* 0x000000008bb67211 */ /* 0x040fe400078410ff */
[----:B------:R-:W-:Y:S02]  /*d420*/  LEA.HI.X.SX32 R215, R140, R2, 0x2, P5 ;  /* 0x000000028cd77211 */ /* 0x000fe400028f16ff */
[----:B------:R-:W-:Y:S02]  /*d430*/  LEA R150, P5, R138, R0, 0x2 ;  /* 0x000000008a967211 */ /* 0x000fe400078a10ff */
[----:B------:R-:W-:Y:S01]  /*d440*/  LEA.HI.X.SX32 R183, R139, R2, 0x2, P2 ;  /* 0x000000028bb77211 */ /* 0x000fe200010f16ff */
[----:B------:R1:W-:Y:S01]  /*d450*/  STL.64 [R1+0x168], R90 ;  /* 0x0001685a01007387 */ /* 0x0003e20000100a00 */
[----:B------:R-:W-:-:S02]  /*d460*/  LEA R108, P2, R137, R0, 0x2 ;  /* 0x00000000896c7211 */ /* 0x000fc400078410ff */
[----:B------:R-:W-:Y:S01]  /*d470*/  LEA.HI.X.SX32 R151, R138, R2, 0x2, P5 ;  /* 0x000000028a977211 */ /* 0x000fe200028f16ff */
[----:B------:R-:W-:Y:S01]  /*d480*/  STL.64 [R1+0x160], R214 ;  /* 0x000160d601007387 */ /* 0x000fe20000100a00 */
[C---:B------:R-:W-:Y:S02]  /*d490*/  LEA R76, P5, R136.reuse, R0, 0x2 ;  /* 0x00000000884c7211 */ /* 0x040fe400078a10ff */
        /* <DEDUP_REMOVED lines=56> */
[----:B------:R-:W-:Y:S02]  /*d820*/  LEA.HI.X.SX32 R211, R9, R2, 0x2, P5 ;  /* 0x0000000209d37211 */ /* 0x000fe400028f16ff */
[----:B------:R-:W-:-:S02]  /*d830*/  LEA R146, P5, R252, R0, 0x2 ;  /* 0x00000000fc927211 */ /* 0x000fc400078a10ff */
[----:B------:R-:W-:Y:S02]  /*d840*/  LEA.HI.X.SX32 R179, R8, R2, 0x2, P2 ;  /* 0x0000000208b37211 */ /* 0x000fe400010f16ff */
[C---:B------:R-:W-:Y:S02]  /*d850*/  LEA R104, P2, R241.reuse, R0, 0x2 ;  /* 0x00000000f1687211 */ /* 0x040fe400078410ff */
[----:B------:R-:W-:Y:S01]  /*d860*/  LEA.HI.X.SX32 R147, R252, R2, 0x2, P5 ;  /* 0x00000002fc937211 */ /* 0x000fe200028f16ff */
[----:B------:R1:W-:Y:S01]  /*d870*/  STL.64 [R1+0x130], R164 ;  /* 0x000130a401007387 */ /* 0x0003e20000100a00 */
[C---:B------:R-:W-:Y:S02]  /*d880*/  LEA R72, P5, R240.reuse, R0, 0x2 ;  /* 0x00000000f0487211 */ /* 0x040fe400078a10ff */
[-C--:B------:R-:W-:Y:S01]  /*d890*/  LEA.HI.X.SX32 R105, R241, R2.reuse, 0x2, P2 ;  /* 0x00000002f1697211 */ /* 0x080fe200010f16ff */
[----:B------:R-:W-:Y:S01]  /*d8a0*/  STL.64 [R1+0x128], R210 ;  /* 0x000128d201007387 */ /* 0x000fe20000100a00 */
[----:B------:R-:W-:-:S03]  /*d8b0*/  LEA.HI.X.SX32 R73, R240, R2, 0x2, P5 ;  /* 0x00000002f0497211 */ /* 0x000fc600028f16ff */
[----:B------:R-:W4:Y:S01]  /*d8c0*/  LDL.LU R247, [R1+0x2cc] ;  /* 0x0002cc0001f77983 */ /* 0x000f220000300800 */
[----:B------:R-:W-:-:S03]  /*d8d0*/  LEA R40, P2, R143, R0, 0x2 ;  /* 0x000000008f287211 */ /* 0x000fc600078410ff */
[----:B------:R-:W-:Y:S01]  /*d8e0*/  STL.64 [R1+0x120], R178 ;  /* 0x000120b201007387 */ /* 0x000fe20000100a00 */
[----:B------:R-:W-:-:S03]  /*d8f0*/  LEA R8, P5, R141, R0, 0x2 ;  /* 0x000000008d087211 */ /* 0x000fc600078a10ff */
[----:B------:R-:W-:Y:S01]  /*d900*/  STL.64 [R1+0x118], R146 ;  /* 0x0001189201007387 */ /* 0x000fe20000100a00 */
[----:B------:R-:W-:Y:S01]  /*d910*/  IMAD R140, R248, UR5, RZ ;  /* 0x00000005f88c7c24 */ /* 0x000fe2000f8e02ff */
[-C--:B------:R-:W-:Y:S02]  /*d920*/  LEA.HI.X.SX32 R41, R143, R2.reuse, 0x2, P2 ;  /* 0x000000028f297211 */ /* 0x080fe400010f16ff */
[----:B------:R-:W-:Y:S01]  /*d930*/  LEA.HI.X.SX32 R9, R141, R2, 0x2, P5 ;  /* 0x000000028d097211 */ /* 0x000fe200028f16ff */
[----:B--2---:R-:W-:Y:S02]  /*d940*/  IMAD R138, R249, UR5, RZ ;  /* 0x00000005f98a7c24 */ /* 0x004fe4000f8e02ff */
[----:B---3--:R-:W-:Y:S01]  /*d950*/  IMAD R136, R250, UR5, RZ ;  /* 0x00000005fa887c24 */ /* 0x008fe2000f8e02ff */
[----:B------:R-:W2:Y:S01]  /*d960*/  LDL.LU R249, [R1+0x32c] ;  /* 0x00032c0001f97983 */ /* 0x000ea20000300800 */
[----:B------:R-:W-:Y:S01]  /*d970*/  ISETP.GT.AND P0, PT, R28, 0x7f, PT ;  /* 0x0000007f1c00780c */ /* 0x000fe20003f04270 */
[----:B------:R-:W3:Y:S02]  /*d980*/  LDC R143, c[0x0][0x3a0] ;  /* 0x0000e800ff8f7b82 */ /* 0x000ee40000000800 */
[----:B------:R-:W-:Y:S04]  /*d990*/  STL.64 [R1+0x2d0], R104 ;  /* 0x0002d06801007387 */ /* 0x000fe80000100a00 */
[----:B------:R-:W-:Y:S04]  /*d9a0*/  STL.64 [R1+0x320], R72 ;  /* 0x0003204801007387 */ /* 0x000fe80000100a00 */
[----:B------:R-:W3:Y:S04]  /*d9b0*/  LDL.LU R248, [R1+0x330] ;  /* 0x0003300001f87983 */ /* 0x000ee80000300800 */
[----:B------:R-:W3:Y:S01]  /*d9c0*/  LDL.LU R250, [R1+0x334] ;  /* 0x0003340001fa7983 */ /* 0x000ee20000300800 */
[----:B----4-:R-:W-:-:S03]  /*d9d0*/  IMAD R135, R251, UR5, RZ ;  /* 0x00000005fb877c24 */ /* 0x010fc6000f8e02ff */
[----:B------:R-:W-:Y:S04]  /*d9e0*/  STL.64 [R1+0x3a0], R40 ;  /* 0x0003a02801007387 */ /* 0x000fe80000100a00 */
[----:B------:R-:W-:Y:S04]  /*d9f0*/  STL.64 [R1+0x420], R8 ;  /* 0x0004200801007387 */ /* 0x000fe80000100a00 */
[----:B------:R-:W4:Y:S01]  /*da00*/  LDL.LU R251, [R1+0x338] ;  /* 0x0003380001fb7983 */ /* 0x000f220000300800 */
[-C--:B------:R-:W-:Y:S02]  /*da10*/  LEA R196, P2, R139, R0.reuse, 0x2 ;  /* 0x000000008bc47211 */ /* 0x080fe400078410ff */
[----:B------:R-:W-:-:S02]  /*da20*/  LEA R208, P5, R137, R0, 0x2 ;  /* 0x0000000089d07211 */ /* 0x000fc400078a10ff */
[----:B------:R-:W-:Y:S02]  /*da30*/  LEA.HI.X.SX32 R197, R139, R2, 0x2, P2 ;  /* 0x000000028bc57211 */ /* 0x000fe400010f16ff */
[----:B------:R-:W-:Y:S02]  /*da40*/  LEA R176, P2, R3, R0, 0x2 ;  /* 0x0000000003b07211 */ /* 0x000fe400078410ff */
[----:B------:R-:W-:Y:S02]  /*da50*/  LEA.HI.X.SX32 R209, R137, R2, 0x2, P5 ;  /* 0x0000000289d17211 */ /* 0x000fe400028f16ff */
[----:B------:R-:W-:Y:S02]  /*da60*/  LEA R144, P5, R32, R0, 0x2 ;  /* 0x0000000020907211 */ /* 0x000fe400078a10ff */
[----:B------:R-:W-:Y:S02]  /*da70*/  LEA.HI.X.SX32 R177, R3, R2, 0x2, P2 ;  /* 0x0000000203b17211 */ /* 0x000fe400010f16ff */
[----:B------:R-:W-:-:S02]  /*da80*/  LEA R102, P2, R7, R0, 0x2 ;  /* 0x0000000007667211 */ /* 0x000fc400078410ff */
[----:B------:R-:W-:Y:S02]  /*da90*/  LEA.HI.X.SX32 R145, R32, R2, 0x2, P5 ;  /* 0x0000000220917211 */ /* 0x000fe400028f16ff */
        /* <DEDUP_REMOVED lines=9> */
[----:B------:R-:W-:Y:S01]  /*db30*/  LEA.HI.X.SX32 R7, R142, R2, 0x2, P5 ;  /* 0x000000028e077211 */ /* 0x000fe200028f16ff */
[----:B------:R-:W-:Y:S01]  /*db40*/  STL.64 [R1+0x100], R176 ;  /* 0x000100b001007387 */ /* 0x000fe20000100a00 */
[----:B------:R-:W-:-:S03]  /*db50*/  LEA R206, P5, R138, R0, 0x2 ;  /* 0x000000008ace7211 */ /* 0x000fc600078a10ff */
[----:B------:R-:W-:Y:S01]  /*db60*/  STL.64 [R1+0xf8], R144 ;  /* 0x0000f89001007387 */ /* 0x000fe20000100a00 */
[----:B------:R-:W-:Y:S02]  /*db70*/  LEA.HI.X.SX32 R229, R140, R2, 0x2, P2 ;  /* 0x000000028ce57211 */ /* 0x000fe400010f16ff */
[----:B------:R-:W-:Y:S02]  /*db80*/  LEA R174, P2, R136, R0, 0x2 ;  /* 0x0000000088ae7211 */ /* 0x000fe400078410ff */
[-C--:B------:R-:W-:Y:S02]  /*db90*/  LEA.HI.X.SX32 R207, R138, R2.reuse, 0x2, P5 ;  /* 0x000000028acf7211 */ /* 0x080fe400028f16ff */
[----:B------:R-:W-:Y:S01]  /*dba0*/  LEA.HI.X.SX32 R175, R136, R2, 0x2, P2 ;  /* 0x0000000288af7211 */ /* 0x000fe200010f16ff */
[----:B--2---:R-:W-:Y:S01]  /*dbb0*/  IMAD R141, R249, UR5, RZ ;  /* 0x00000005f98d7c24 */ /* 0x004fe2000f8e02ff */
[----:B------:R-:W-:Y:S01]  /*dbc0*/  SEL R31, RZ, 0x4, !P0 ;  /* 0x00000004ff1f7807 */ /* 0x000fe20004000000 */
[----:B------:R-:W2:Y:S01]  /*dbd0*/  LDL.LU R249, [R1+0x33c] ;  /* 0x00033c0001f97983 */ /* 0x000ea20000300800 */
[----:B---3--:R-:W-:-:S03]  /*dbe0*/  IMAD R137, R250, UR5, RZ ;  /* 0x00000005fa897c24 */ /* 0x008fc6000f8e02ff */
[----:B------:R-:W-:Y:S01]  /*dbf0*/  STL.64 [R1+0x2c8], R102 ;  /* 0x0002c86601007387 */ /* 0x000fe20000100a00 */
[----:B------:R-:W-:Y:S01]  /*dc00*/  IMAD R3, R247, UR5, RZ ;  /* 0x00000005f7037c24 */ /* 0x000fe2000f8e02ff */
[----:B------:R-:W-:Y:S01]  /*dc10*/  ISETP.GE.U32.AND P6, PT, R30, 0x7fffff01, PT ;  /* 0x7fffff011e00780c */ /* 0x000fe20003fc6070 */
[----:B------:R-:W-:Y:S01]  /*dc20*/  IMAD R139, R248, UR5, RZ ;  /* 0x00000005f88b7c24 */ /* 0x000fe2000f8e02ff */
[----:B------:R-:W-:Y:S01]  /*dc30*/  STL.64 [R1+0x328], R70 ;  /* 0x0003284601007387 */ /* 0x000fe20000100a00 */
[----:B------:R-:W3:Y:S03]  /*dc40*/  LDC R138, c[0x0][0x3a0] ;  /* 0x0000e800ff8a7b82 */ /* 0x000ee60000000800 */
[----:B------:R-:W-:Y:S04]  /*dc50*/  STL.64 [R1+0x3a8], R38 ;  /* 0x0003a82601007387 */ /* 0x000fe80000100a00 */
[----:B------:R-:W-:Y:S04]  /*dc60*/  STL.64 [R1+0x428], R6 ;  /* 0x0004280601007387 */ /* 0x000fe80000100a00 */
[----:B------:R-:W3:Y:S01]  /*dc70*/  LDL.LU R250, [R1+0x340] ;  /* 0x0003400001fa7983 */ /* 0x000ee20000300800 */
[----:B----4-:R-:W-:-:S03]  /*dc80*/  IMAD R136, R251, UR5, RZ ;  /* 0x00000005fb887c24 */ /* 0x010fc6000f8e02ff */
[----:B------:R4:W-:Y:S04]  /*dc90*/  STL.64 [R1+0xf0], R228 ;  /* 0x0000f0e401007387 */ /* 0x0009e80000100a00 */
[----:B------:R-:W-:Y:S04]  /*dca0*/  STL.64 [R1+0xe8], R206 ;  /* 0x0000e8ce01007387 */ /* 0x000fe80000100a00 */
[----:B------:R-:W4:Y:S01]  /*dcb0*/  LDL.LU R251, [R1+0x344] ;  /* 0x0003440001fb7983 */ /* 0x000f220000300800 */
[-C--:B------:R-:W-:Y:S02]  /*dcc0*/  LEA R130, P5, R135, R0.reuse, 0x2 ;  /* 0x0000000087827211 */ /* 0x080fe400078a10ff */
[----:B------:R-:W-:Y:S01]  /*dcd0*/  LEA R100, P2, R3, R0, 0x2 ;  /* 0x0000000003647211 */ /* 0x000fe200078410ff */
[----:B------:R-:W4:Y:S01]  /*dce0*/  LDL.LU R29, [R1+0x350] ;  /* 0x00035000011d7983 */ /* 0x000f220000300800 */
[----:B------:R-:W-:-:S02]  /*dcf0*/  LEA.HI.X.SX32 R131, R135, R2, 0x2, P5 ;  /* 0x0000000287837211 */ /* 0x000fc400028f16ff */
[----:B------:R-:W-:Y:S01]  /*dd00*/  LEA R68, P5, R141, R0, 0x2 ;  /* 0x000000008d447211 */ /* 0x000fe200078a10ff */
[----:B------:R-:W-:Y:S01]  /*dd10*/  STL.64 [R1+0xe0], R174 ;  /* 0x0000e0ae01007387 */ /* 0x000fe20000100a00 */
[-C--:B------:R-:W-:Y:S02]  /*dd20*/  LEA.HI.X.SX32 R101, R3, R2.reuse, 0x2, P2 ;  /* 0x0000000203657211 */ /* 0x080fe400010f16ff */
[----:B------:R-:W-:Y:S01]  /*dd30*/  LEA.HI.X.SX32 R69, R141, R2, 0x2, P5 ;  /* 0x000000028d457211 */ /* 0x000fe200028f16ff */
[----:B------:R-:W-:Y:S01]  /*dd40*/  STL.64 [R1+0xd8], R130 ;  /* 0x0000d88201007387 */ /* 0x000fe20000100a00 */
[----:B------:R-:W-:-:S03]  /*dd50*/  LEA R36, P2, R139, R0, 0x2 ;  /* 0x000000008b247211 */ /* 0x000fc600078410ff */
[----:B------:R-:W4:Y:S01]  /*dd60*/  LDL.LU R246, [R1+0x354] ;  /* 0x0003540001f67983 */ /* 0x000f220000300800 */
[----:B------:R-:W-:Y:S02]  /*dd70*/  LEA R244, P5, R137, R0, 0x2 ;  /* 0x0000000089f47211 */ /* 0x000fe400078a10ff */
[----:B------:R-:W-:Y:S01]  /*dd80*/  LEA.HI.X.SX32 R37, R139, R2, 0x2, P2 ;  /* 0x000000028b257211 */ /* 0x000fe200010f16ff */
[----:B------:R-:W-:Y:S01]  /*dd90*/  STL.64 [R1+0x2c0], R100 ;  /* 0x0002c06401007387 */ /* 0x000fe20000100a00 */
[----:B------:R-:W-:-:S03]  /*dda0*/  LEA R242, P2, R136, R0, 0x2 ;  /* 0x0000000088f27211 */ /* 0x000fc600078410ff */
[----:B------:R-:W-:Y:S01]  /*ddb0*/  STL.64 [R1+0x348], R68 ;  /* 0x0003484401007387 */ /* 0x000fe20000100a00 */
[----:B------:R-:W-:-:S03]  /*ddc0*/  LEA.HI.X.SX32 R245, R137, R2, 0x2, P5 ;  /* 0x0000000289f57211 */ /* 0x000fc600028f16ff */
[----:B------:R-:W4:Y:S01]  /*ddd0*/  LDL.LU R247, [R1+0x3b8] ;  /* 0x0003b80001f77983 */ /* 0x000f220000300800 */
[----:B------:R-:W-:Y:S02]  /*dde0*/  SEL R135, R31, RZ, !P3 ;  /* 0x000000ff1f877207 */ /* 0x000fe40005800000 */
[----:B------:R-:W-:Y:S01]  /*ddf0*/  LEA.HI.X.SX32 R243, R136, R2, 0x2, P2 ;  /* 0x0000000288f37211 */ /* 0x000fe200010f16ff */
[----:B------:R-:W4:Y:S01]  /*de00*/  LDL.LU R248, [R1+0x3bc] ;  /* 0x0003bc0001f87983 */ /* 0x000f220000300800 */
[----:B------:R-:W-:-:S03]  /*de10*/  ISETP.NE.U32.AND P3, PT, R135, RZ, PT ;  /* 0x000000ff8700720c */ /* 0x000fc60003f65070 */
[----:B------:R-:W-:Y:S01]  /*de20*/  STL.64 [R1+0x3b0], R36 ;  /* 0x0003b02401007387 */ /* 0x000fe20000100a00 */
[----:B--2---:R-:W-:-:S03]  /*de30*/  IMAD R3, R249, UR5, RZ ;  /* 0x00000005f9037c24 */ /* 0x004fc6000f8e02ff */
[----:B------:R-:W2:Y:S02]  /*de40*/  LDL.LU R249, [R1+0x3c0] ;  /* 0x0003c00001f97983 */ /* 0x000ea40000300800 */
[C---:B------:R-:W-:Y:S02]  /*de50*/  LEA R204, P5, R3.reuse, R0, 0x2 ;  /* 0x0000000003cc7211 */ /* 0x040fe400078a10ff */
[----:B------:R-:W-:Y:S04]  /*de60*/  STL.64 [R1+0x430], R244 ;  /* 0x000430f401007387 */ /* 0x000fe80000100a00 */
[----:B------:R1:W-:Y:S01]  /*de70*/  STL.64 [R1+0xd0], R242 ;  /* 0x0000d0f201007387 */ /* 0x0003e20000100a00 */
[----:B------:R-:W-:Y:S01]  /*de80*/  LEA.HI.X.SX32 R205, R3, R2, 0x2, P5 ;  /* 0x0000000203cd7211 */ /* 0x000fe200028f16ff */
[----:B---3--:R-:W-:-:S02]  /*de90*/  IMAD R135, R250, UR5, RZ ;  /* 0x00000005fa877c24 */ /* 0x008fc4000f8e02ff */
[----:B------:R-:W3:Y:S01]  /*dea0*/  LDL.LU R250, [R1+0x3c4] ;  /* 0x0003c40001fa7983 */ /* 0x000ee20000300800 */
[----:B----4-:R-:W-:-:S03]  /*deb0*/  IMAD R3, R251, UR5, RZ ;  /* 0x00000005fb037c24 */ /* 0x010fc6000f8e02ff */
[----:B------:R-:W4:Y:S01]  /*dec0*/  LDL.LU R251, [R1+0x3c8] ;  /* 0x0003c80001fb7983 */ /* 0x000f220000300800 */
[----:B------:R-:W-:Y:S02]  /*ded0*/  ISETP.GE.AND P2, PT, R132, R30, PT ;  /* 0x0000001e8400720c */ /* 0x000fe40003f46270 */
[----:B------:R-:W-:Y:S01]  /*dee0*/  ISETP.GT.AND P5, PT, R28, 0xff, PT ;  /* 0x000000ff1c00780c */ /* 0x000fe20003fa4270 */
[----:B------:R-:W-:Y:S01]  /*def0*/  STL.64 [R1+0xc8], R204 ;  /* 0x0000c8cc01007387 */ /* 0x000fe20000100a00 */
[----:B------:R-:W-:Y:S02]  /*df00*/  SEL R136, RZ, 0x4, P2 ;  /* 0x00000004ff887807 */ /* 0x000fe40001000000 */
[-C--:B------:R-:W-:Y:S01]  /*df10*/  LEA R172, P2, R135, R0.reuse, 0x2 ;  /* 0x0000000087ac7211 */ /* 0x080fe200078410ff */
[----:B------:R-:W4:Y:S01]  /*df20*/  LDL.LU R31, [R1+0x3cc] ;  /* 0x0003cc00011f7983 */ /* 0x000f220000300800 */
[----:B------:R-:W-:Y:S01]  /*df30*/  SEL R137, R136, RZ, P5 ;  /* 0x000000ff88897207 */ /* 0x000fe20002800000 */
[----:B------:R-:W-:Y:S01]  /*df40*/  IMAD R136, R29, UR5, RZ ;  /* 0x000000051d887c24 */ /* 0x000fe2000f8e02ff */
[----:B------:R-:W-:Y:S01]  /*df50*/  LEA R128, P5, R3, R0, 0x2 ;  /* 0x0000000003807211 */ /* 0x000fe200078a10ff */
[----:B------:R-:W4:Y:S01]  /*df60*/  LDL.LU R28, [R1+0x3d0] ;  /* 0x0003d000011c7983 */ /* 0x000f220000300800 */
[-C--:B------:R-:W-:Y:S01]  /*df70*/  LEA.HI.X.SX32 R173, R135, R2.reuse, 0x2, P2 ;  /* 0x0000000287ad7211 */ /* 0x080fe200010f16ff */
[----:B------:R-:W-:Y:S01]  /*df80*/  IMAD R135, R246, UR5, RZ ;  /* 0x00000005f6877c24 */ /* 0x000fe2000f8e02ff */
[----:B------:R-:W-:-:S02]  /*df90*/  LEA.HI.X.SX32 R129, R3, R2, 0x2, P5 ;  /* 0x0000000203817211 */ /* 0x000fc400028f16ff */
[C---:B------:R-:W-:Y:S01]  /*dfa0*/  LEA R98, P5, R136.reuse, R0, 0x2 ;  /* 0x0000000088627211 */ /* 0x040fe200078a10ff */
[----:B------:R-:W-:Y:S04]  /*dfb0*/  STL.64 [R1+0xc0], R172 ;  /* 0x0000c0ac01007387 */ /* 0x000fe80000100a00 */
[----:B------:R-:W4:Y:S01]  /*dfc0*/  LDL.LU R29, [R1+0x3d4] ;  /* 0x0003d400011d7983 */ /* 0x000f220000300800 */
[----:B------:R-:W-:Y:S02]  /*dfd0*/  LEA.HI.X.SX32 R99, R136, R2, 0x2, P5 ;  /* 0x0000000288637211 */ /* 0x000fe400028f16ff */
[----:B------:R-:W-:Y:S01]  /*dfe0*/  LEA R66, P5, R135, R0, 0x2 ;  /* 0x0000000087427211 */ /* 0x000fe200078a10ff */
[----:B------:R-:W-:Y:S01]  /*dff0*/  IMAD R3, R247, UR5, RZ ;  /* 0x00000005f7037c24 */ /* 0x000fe2000f8e02ff */
[----:B------:R-:W-:Y:S02]  /*e000*/  STL.64 [R1+0xb8], R128 ;  /* 0x0000b88001007387 */ /* 0x000fe40000100a00 */
[----:B------:R-:W-:Y:S01]  /*e010*/  LEA.HI.X.SX32 R67, R135, R2, 0x2, P5 ;  /* 0x0000000287437211 */ /* 0x000fe200028f16ff */
[----:B------:R-:W-:Y:S01]  /*e020*/  IMAD R136, R248, UR5, RZ ;  /* 0x00000005f8887c24 */ /* 0x000fe2000f8e02ff */
[C---:B------:R-:W-:Y:S01]  /*e030*/  LEA R34, P5, R3.reuse, R0, 0x2 ;  /* 0x0000000003227211 */ /* 0x040fe200078a10ff */
[----:B------:R-:W4:Y:S03]  /*e040*/  LDL.LU R248, [R1+0x440] ;  /* 0x0004400001f87983 */ /* 0x000f260000300800 */
[----:B------:R-:W-:Y:S01]  /*e050*/  LEA.HI.X.SX32 R35, R3, R2, 0x2, P5 ;  /* 0x0000000203237211 */ /* 0x000fe200028f16ff */
[----:B------:R-:W-:Y:S01]  /*e060*/  STL.64 [R1+0x2b8], R98 ;  /* 0x0002b86201007387 */ /* 0x000fe20000100a00 */
[----:B------:R-:W-:-:S04]  /*e070*/  LEA R246, P5, R136, R0, 0x2 ;  /* 0x0000000088f67211 */ /* 0x000fc800078a10ff */
[----:B------:R-:W-:Y:S01]  /*e080*/  LEA.HI.X.SX32 R247, R136, R2, 0x2, P5 ;  /* 0x0000000288f77211 */ /* 0x000fe200028f16ff */
[----:B--2---:R-:W-:Y:S02]  /*e090*/  IMAD R135, R249, UR5, RZ ;  /* 0x00000005f9877c24 */ /* 0x004fe4000f8e02ff */
[----:B------:R-:W2:Y:S04]  /*e0a0*/  LDL.LU R249, [R1+0x444] ;  /* 0x0004440001f97983 */ /* 0x000ea80000300800 */
[----:B------:R-:W-:Y:S01]  /*e0b0*/  STL.64 [R1+0x340], R66 ;  /* 0x0003404201007387 */ /* 0x000fe20000100a00 */
[----:B---3--:R-:W-:-:S03]  /*e0c0*/  IMAD R3, R250, UR5, RZ ;  /* 0x00000005fa037c24 */ /* 0x008fc6000f8e02ff */
[----:B------:R-:W3:Y:S04]  /*e0d0*/  LDL.LU R250, [R1+0x448] ;  /* 0x0004480001fa7983 */ /* 0x000ee80000300800 */
[----:B------:R-:W-:Y:S01]  /*e0e0*/  STL.64 [R1+0x3b8], R34 ;  /* 0x0003b82201007387 */ /* 0x000fe20000100a00 */
[----:B----4-:R-:W-:-:S03]  /*e0f0*/  IMAD R136, R251, UR5, RZ ;  /* 0x00000005fb887c24 */ /* 0x010fc6000f8e02ff */
[----:B------:R-:W4:Y:S01]  /*e100*/  LDL.LU R251, [R1+0x44c] ;  /* 0x00044c0001fb7983 */ /* 0x000f220000300800 */
[----:B------:R-:W-:-:S04]  /*e110*/  LEA R234, P5, R135, R0, 0x2 ;  /* 0x0000000087ea7211 */ /* 0x000fc800078a10ff */
[----:B------:R-:W-:Y:S02]  /*e120*/  LEA.HI.X.SX32 R235, R135, R2, 0x2, P5 ;  /* 0x0000000287eb7211 */ /* 0x000fe400028f16ff */
[----:B------:R-:W-:Y:S01]  /*e130*/  LEA R202, P5, R3, R0, 0x2 ;  /* 0x0000000003ca7211 */ /* 0x000fe200078a10ff */
[----:B------:R-:W-:Y:S01]  /*e140*/  STL.64 [R1+0x438], R246 ;  /* 0x000438f601007387 */ /* 0x000fe20000100a00 */
[----:B------:R-:W-:Y:S02]  /*e150*/  IMAD R135, R31, UR5, RZ ;  /* 0x000000051f877c24 */ /* 0x000fe4000f8e02ff */
[----:B------:R-:W-:Y:S01]  /*e160*/  LEA.HI.X.SX32 R203, R3, R2, 0x2, P5 ;  /* 0x0000000203cb7211 */ /* 0x000fe200028f16ff */
[----:B------:R-:W4:Y:S01]  /*e170*/  LDL.LU R61, [R1+0x458] ;  /* 0x00045800013d7983 */ /* 0x000f220000300800 */
[----:B------:R-:W-:Y:S01]  /*e180*/  LEA R170, P5, R136, R0, 0x2 ;  /* 0x0000000088aa7211 */ /* 0x000fe200078a10ff */
[----:B------:R-:W-:Y:S02]  /*e190*/  IMAD R3, R28, UR5, RZ ;  /* 0x000000051c037c24 */ /* 0x000fe4000f8e02ff */
[----:B------:R1:W-:Y:S01]  /*e1a0*/  STL.64 [R1+0xb0], R234 ;  /* 0x0000b0ea01007387 */ /* 0x0003e20000100a00 */
[----:B------:R-:W-:-:S02]  /*e1b0*/  LEA.HI.X.SX32 R171, R136, R2, 0x2, P5 ;  /* 0x0000000288ab7211 */ /* 0x000fc400028f16ff */
[----:B------:R-:W-:Y:S01]  /*e1c0*/  LEA R126, P5, R135, R0, 0x2 ;  /* 0x00000000877e7211 */ /* 0x000fe200078a10ff */
[----:B------:R-:W4:Y:S01]  /*e1d0*/  LDL.LU R30, [R1+0x45c] ;  /* 0x00045c00011e7983 */ /* 0x000f220000300800 */
[----:B------:R-:W-:Y:S02]  /*e1e0*/  IMAD R136, R29, UR5, RZ ;  /* 0x000000051d887c24 */ /* 0x000fe4000f8e02ff */
[----:B------:R-:W-:Y:S01]  /*e1f0*/  LEA.HI.X.SX32 R127, R135, R2, 0x2, P5 ;  /* 0x00000002877f7211 */ /* 0x000fe200028f16ff */
[----:B------:R-:W-:Y:S01]  /*e200*/  STL.64 [R1+0xa8], R202 ;  /* 0x0000a8ca01007387 */ /* 0x000fe20000100a00 */
[----:B------:R-:W-:-:S03]  /*e210*/  LEA R96, P5, R3, R0, 0x2 ;  /* 0x0000000003607211 */ /* 0x000fc600078a10ff */
[----:B------:R-:W4:Y:S01]  /*e220*/  LDL.LU R31, [R1+0x460] ;  /* 0x00046000011f7983 */ /* 0x000f220000300800 */
[----:B------:R-:W-:-:S03]  /*e230*/  LEA.HI.X.SX32 R97, R3, R2, 0x2, P5 ;  /* 0x0000000203617211 */ /* 0x000fc600028f16ff */
[----:B------:R-:W-:Y:S01]  /*e240*/  STL.64 [R1+0xa0], R170 ;  /* 0x0000a0aa01007387 */ /* 0x000fe20000100a00 */
[----:B------:R-:W-:-:S03]  /*e250*/  LEA R64, P5, R136, R0, 0x2 ;  /* 0x0000000088407211 */ /* 0x000fc600078a10ff */
[----:B------:R-:W-:Y:S04]  /*e260*/  STL.64 [R1+0x98], R126 ;  /* 0x0000987e01007387 */ /* 0x000fe80000100a00 */
[----:B------:R-:W4:Y:S01]  /*e270*/  LDL.LU R28, [R1+0x464] ;  /* 0x00046400011c7983 */ /* 0x000f220000300800 */
[----:B------:R-:W-:Y:S01]  /*e280*/  IMAD R135, R248, UR5, RZ ;  /* 0x00000005f8877c24 */ /* 0x000fe2000f8e02ff */
[----:B------:R-:W-:Y:S02]  /*e290*/  LEA.HI.X.SX32 R65, R136, R2, 0x2, P5 ;  /* 0x0000000288417211 */ /* 0x000fe400028f16ff */
[----:B------:R-:W4:Y:S02]  /*e2a0*/  LDL.LU R29, [R1+0x468] ;  /* 0x00046800011d7983 */ /* 0x000f240000300800 */
[----:B------:R-:W-:-:S02]  /*e2b0*/  LEA R32, P5, R135, R0, 0x2 ;  /* 0x0000000087207211 */ /* 0x000fc400078a10ff */
[----:B------:R-:W-:Y:S04]  /*e2c0*/  STL.64 [R1+0x2b0], R96 ;  /* 0x0002b06001007387 */ /* 0x000fe80000100a00 */
[----:B------:R-:W-:Y:S01]  /*e2d0*/  STL.64 [R1+0x338], R64 ;  /* 0x0003384001007387 */ /* 0x000fe20000100a00 */
[----:B------:R-:W-:Y:S01]  /*e2e0*/  LEA.HI.X.SX32 R33, R135, R2, 0x2, P5 ;  /* 0x0000000287217211 */ /* 0x000fe200028f16ff */
[----:B--2---:R-:W-:-:S05]  /*e2f0*/  IMAD R3, R249, UR5, RZ ;  /* 0x00000005f9037c24 */ /* 0x004fca000f8e02ff */
[----:B------:R-:W-:-:S04]  /*e300*/  LEA R248, P5, R3, R0, 0x2 ;  /* 0x0000000003f87211 */ /* 0x000fc800078a10ff */
[----:B------:R-:W-:Y:S01]  /*e310*/  LEA.HI.X.SX32 R249, R3, R2, 0x2, P5 ;  /* 0x0000000203f97211 */ /* 0x000fe200028f16ff */
[----:B---3--:R-:W-:Y:S02]  /*e320*/  IMAD R136, R250, UR5, RZ ;  /* 0x00000005fa887c24 */ /* 0x008fe4000f8e02ff */
[----:B------:R-:W2:Y:S01]  /*e330*/  LDL.LU R250, [R1+0x46c] ;  /* 0x00046c0001fa7983 */ /* 0x000ea20000300800 */
[----:B----4-:R-:W-:-:S03]  /*e340*/  IMAD R135, R251, UR5, RZ ;  /* 0x00000005fb877c24 */ /* 0x010fc6000f8e02ff */
[----:B------:R-:W3:Y:S04]  /*e350*/  LDL.LU R251, [R1+0x470] ;  /* 0x0004700001fb7983 */ /* 0x000ee80000300800 */
[----:B------:R-:W-:Y:S04]  /*e360*/  STL.64 [R1+0x3c0], R32 ;  /* 0x0003c02001007387 */ /* 0x000fe80000100a00 */
[----:B------:R-:W4:Y:S04]  /*e370*/  LDL.LU R92, [R1+0x474] ;  /* 0x00047400015c7983 */ /* 0x000f280000300800 */
[----:B------:R-:W-:Y:S04]  /*e380*/  STL.64 [R1+0x440], R248 ;  /* 0x000440f801007387 */ /* 0x000fe80000100a00 */
[----:B------:R-:W4:Y:S01]  /*e390*/  LDL.LU R93, [R1+0x478] ;  /* 0x00047800015d7983 */ /* 0x000f220000300800 */
[----:B------:R-:W-:Y:S01]  /*e3a0*/  LEA R232, P5, R136, R0, 0x2 ;  /* 0x0000000088e87211 */ /* 0x000fe200078a10ff */
[----:B------:R-:W-:-:S03]  /*e3b0*/  IMAD R3, R61, UR5, RZ ;  /* 0x000000053d037c24 */ /* 0x000fc6000f8e02ff */
[----:B------:R-:W-:Y:S02]  /*e3c0*/  LEA.HI.X.SX32 R233, R136, R2, 0x2, P5 ;  /* 0x0000000288e97211 */ /* 0x000fe400028f16ff */
[----:B------:R-:W-:Y:S01]  /*e3d0*/  LEA R200, P5, R135, R0, 0x2 ;  /* 0x0000000087c87211 */ /* 0x000fe200078a10ff */
[----:B------:R-:W-:-:S03]  /*e3e0*/  IMAD R136, R30, UR5, RZ ;  /* 0x000000051e887c24 */ /* 0x000fc6000f8e02ff */
[----:B------:R-:W-:Y:S02]  /*e3f0*/  LEA.HI.X.SX32 R201, R135, R2, 0x2, P5 ;  /* 0x0000000287c97211 */ /* 0x000fe400028f16ff */
[----:B------:R-:W-:Y:S01]  /*e400*/  LEA R168, P5, R3, R0, 0x2 ;  /* 0x0000000003a87211 */ /* 0x000fe200078a10ff */
[----:B------:R-:W-:-:S03]  /*e410*/  IMAD R135, R31, UR5, RZ ;  /* 0x000000051f877c24 */ /* 0x000fc6000f8e02ff */
[----:B------:R-:W-:Y:S02]  /*e420*/  LEA.HI.X.SX32 R169, R3, R2, 0x2, P5 ;  /* 0x0000000203a97211 */ /* 0x000fe400028f16ff */
[----:B------:R-:W-:Y:S01]  /*e430*/  LEA R124, P5, R136, R0, 0x2 ;  /* 0x00000000887c7211 */ /* 0x000fe200078a10ff */
[----:B------:R1:W-:Y:S01]  /*e440*/  STL.64 [R1+0x90], R232 ;  /* 0x000090e801007387 */ /* 0x0003e20000100a00 */
[----:B------:R-:W-:Y:S02]  /*e450*/  IMAD R3, R28, UR5, RZ ;  /* 0x000000051c037c24 */ /* 0x000fe4000f8e02ff */
[----:B------:R-:W-:Y:S01]  /*e460*/  LEA.HI.X.SX32 R125, R136, R2, 0x2, P5 ;  /* 0x00000002887d7211 */ /* 0x000fe200028f16ff */
[----:B------:R-:W4:Y:S01]  /*e470*/  LDL.LU R60, [R1+0x47c] ;  /* 0x00047c00013c7983 */ /* 0x000f220000300800 */
[----:B------:R-:W-:Y:S01]  /*e480*/  LEA R94, P5, R135, R0, 0x2 ;  /* 0x00000000875e7211 */ /* 0x000fe200078a10ff */
[----:B------:R-:W-:Y:S02]  /*e490*/  IMAD R136, R29, UR5, RZ ;  /* 0x000000051d887c24 */ /* 0x000fe4000f8e02ff */
[----:B------:R-:W4:Y:S01]  /*e4a0*/  LDL.LU R61, [R1+0x480] ;  /* 0x00048000013d7983 */ /* 0x000f220000300800 */
[----:B------:R-:W-:-:S02]  /*e4b0*/  LEA.HI.X.SX32 R95, R135, R2, 0x2, P5 ;  /* 0x00000002875f7211 */ /* 0x000fc400028f16ff */
[C---:B------:R-:W-:Y:S01]  /*e4c0*/  LEA R62, P5, R3.reuse, R0, 0x2 ;  /* 0x00000000033e7211 */ /* 0x040fe200078a10ff */
[----:B------:R-:W-:Y:S03]  /*e4d0*/  STL.64 [R1+0x88], R200 ;  /* 0x000088c801007387 */ /* 0x000fe60000100a00 */
[----:B------:R-:W-:Y:S01]  /*e4e0*/  LEA.HI.X.SX32 R63, R3, R2, 0x2, P5 ;  /* 0x00000002033f7211 */ /* 0x000fe200028f16ff */
[----:B------:R-:W-:Y:S01]  /*e4f0*/  STL.64 [R1+0x80], R168 ;  /* 0x000080a801007387 */ /* 0x000fe20000100a00 */
[----:B------:R-:W-:-:S03]  /*e500*/  LEA R30, P5, R136, R0, 0x2 ;  /* 0x00000000881e7211 */ /* 0x000fc600078a10ff */
[----:B------:R-:W4:Y:S01]  /*e510*/  LDL.LU R28, [R1+0x484] ;  /* 0x00048400011c7983 */ /* 0x000f220000300800 */
[----:B------:R-:W-:-:S03]  /*e520*/  LEA.HI.X.SX32 R31, R136, R2, 0x2, P5 ;  /* 0x00000002881f7211 */ /* 0x000fc600028f16ff */
[----:B------:R-:W4:Y:S04]  /*e530*/  LDL.LU R29, [R1+0x488] ;  /* 0x00048800011d7983 */ /* 0x000f280000300800 */
[----:B------:R-:W-:Y:S04]  /*e540*/  STL.64 [R1+0x78], R124 ;  /* 0x0000787c01007387 */ /* 0x000fe80000100a00 */
[----:B------:R-:W-:Y:S04]  /*e550*/  STL.64 [R1+0x2a8], R94 ;  /* 0x0002a85e01007387 */ /* 0x000fe80000100a00 */
[----:B------:R-:W-:Y:S04]  /*e560*/  STL.64 [R1+0x330], R62 ;  /* 0x0003303e01007387 */ /* 0x000fe80000100a00 */
[----:B------:R-:W-:Y:S01]  /*e570*/  STL.64 [R1+0x3d0], R30 ;  /* 0x0003d01e01007387 */ /* 0x000fe20000100a00 */
[----:B--2---:R-:W-:-:S05]  /*e580*/  IMAD R135, R250, UR5, RZ ;  /* 0x00000005fa877c24 */ /* 0x004fca000f8e02ff */
[----:B------:R-:W-:Y:S01]  /*e590*/  LEA R250, P5, R135, R0, 0x2 ;  /* 0x0000000087fa7211 */ /* 0x000fe200078a10ff */
[----:B---3--:R-:W-:-:S03]  /*e5a0*/  IMAD R3, R251, UR5, RZ ;  /* 0x00000005fb037c24 */ /* 0x008fc6000f8e02ff */
[----:B------:R-:W-:Y:S02]  /*e5b0*/  LEA.HI.X.SX32 R251, R135, R2, 0x2, P5 ;  /* 0x0000000287fb7211 */ /* 0x000fe400028f16ff */
[----:B------:R-:W-:Y:S01]  /*e5c0*/  LEA R230, P5, R3, R0, 0x2 ;  /* 0x0000000003e67211 */ /* 0x000fe200078a10ff */
[----:B----4-:R-:W-:-:S03]  /*e5d0*/  IMAD R136, R92, UR5, RZ ;  /* 0x000000055c887c24 */ /* 0x010fc6000f8e02ff */
[----:B------:R-:W-:Y:S02]  /*e5e0*/  LEA.HI.X.SX32 R231, R3, R2, 0x2, P5 ;  /* 0x0000000203e77211 */ /* 0x000fe400028f16ff */
[----:B------:R-:W-:Y:S01]  /*e5f0*/  LEA R198, P5, R136, R0, 0x2 ;  /* 0x0000000088c67211 */ /* 0x000fe200078a10ff */
[----:B------:R-:W-:-:S03]  /*e600*/  IMAD R135, R93, UR5, RZ ;  /* 0x000000055d877c24 */ /* 0x000fc6000f8e02ff */
[----:B------:R-:W-:Y:S02]  /*e610*/  LEA.HI.X.SX32 R199, R136, R2, 0x2, P5 ;  /* 0x0000000288c77211 */ /* 0x000fe400028f16ff */
[C---:B------:R-:W-:Y:S01]  /*e620*/  LEA R166, P5, R135.reuse, R0, 0x2 ;  /* 0x0000000087a67211 */ /* 0x040fe200078a10ff */
[----:B------:R-:W-:Y:S03]  /*e630*/  STL.64 [R1+0x448], R250 ;  /* 0x000448fa01007387 */ /* 0x000fe60000100a00 */
[----:B------:R-:W-:Y:S01]  /*e640*/  LEA.HI.X.SX32 R167, R135, R2, 0x2, P5 ;  /* 0x0000000287a77211 */ /* 0x000fe200028f16ff */
[----:B------:R2:W-:Y:S04]  /*e650*/  STL.64 [R1+0x70], R230 ;  /* 0x000070e601007387 */ /* 0x0005e80000100a00 */
[----:B------:R3:W-:Y:S04]  /*e660*/  STL.64 [R1+0x68], R198 ;  /* 0x000068c601007387 */ /* 0x0007e80000100a00 */
[----:B------:R4:W-:Y:S04]  /*e670*/  STL.64 [R1+0x60], R166 ;  /* 0x000060a601007387 */ /* 0x0009e80000100a00 */
[----:B------:R-:W2:Y:S04]  /*e680*/  LDL.64 R88, [R1+0x248] ;  /* 0x0002480001587983 */ /* 0x000ea80000100a00 */
[----:B------:R-:W3:Y:S01]  /*e690*/  LDL.64 R120, [R1+0x228] ;  /* 0x0002280001787983 */ /* 0x000ee20000100a00 */
[----:B------:R-:W1:Y:S01]  /*e6a0*/  S2R R252, SR_TID.X ;  /* 0x0000000000fc7919 */ /* 0x000e620000002100 */
[----:B------:R-:W-:-:S02]  /*e6b0*/  IMAD R3, R60, UR5, RZ ;  /* 0x000000053c037c24 */ /* 0x000fc4000f8e02ff */
[----:B------:R-:W-:-:S03]  /*e6c0*/  IMAD R136, R61, UR5, RZ ;  /* 0x000000053d887c24 */ /* 0x000fc6000f8e02ff */
[----:B------:R-:W-:-:S04]  /*e6d0*/  LEA R240, P5, R3, R0, 0x2 ;  /* 0x0000000003f07211 */ /* 0x000fc800078a10ff */
[----:B------:R-:W-:Y:S01]  /*e6e0*/  LEA.HI.X.SX32 R241, R3, R2, 0x2, P5 ;  /* 0x0000000203f17211 */ /* 0x000fe200028f16ff */
[----:B------:R-:W-:Y:S01]  /*e6f0*/  IMAD R3, R28, UR5, RZ ;  /* 0x000000051c037c24 */ /* 0x000fe2000f8e02ff */
[----:B------:R-:W-:-:S04]  /*e700*/  LEA R92, P5, R136, R0, 0x2 ;  /* 0x00000000885c7211 */ /* 0x000fc800078a10ff */
[----:B------:R-:W-:Y:S02]  /*e710*/  LEA.HI.X.SX32 R93, R136, R2, 0x2, P5 ;  /* 0x00000002885d7211 */ /* 0x000fe400028f16ff */
[----:B------:R-:W-:Y:S01]  /*e720*/  LEA R60, P5, R3, R0, 0x2 ;  /* 0x00000000033c7211 */ /* 0x000fe200078a10ff */
[----:B------:R-:W-:Y:S01]  /*e730*/  IMAD R135, R29, UR5, RZ ;  /* 0x000000051d877c24 */ /* 0x000fe2000f8e02ff */
[----:B------:R-:W2:Y:S02]  /*e740*/  LDC R136, c[0x0][0x3a0] ;  /* 0x0000e800ff887b82 */ /* 0x000ea40000000800 */
[----:B------:R-:W-:Y:S02]  /*e750*/  LEA.HI.X.SX32 R61, R3, R2, 0x2, P5 ;  /* 0x00000002033d7211 */ /* 0x000fe400028f16ff */
[----:B-1----:R-:W-:-:S05]  /*e760*/  LEA R3, R252, R252, 0x7 ;  /* 0x000000fcfc037211 */ /* 0x002fca00078e38ff */
[----:B------:R-:W-:Y:S01]  /*e770*/  IMAD.SHL.U32 R3, R3, 0x4, RZ ;  /* 0x0000000403037824 */ /* 0x000fe200078e00ff */
[----:B------:R-:W-:Y:S01]  /*e780*/  LEA R28, P5, R135, R0, 0x2 ;  /* 0x00000000871c7211 */ /* 0x000fe200078a10ff */
[----:B------:R-:W-:-:S03]  /*e790*/  VIADD R0, R134, 0x100000 ;  /* 0x0010000086007836 */ /* 0x000fc60000000000 */
[----:B------:R-:W-:Y:S02]  /*e7a0*/  LOP3.LUT R3, R3, 0xc07c, RZ, 0xc0, !PT ;  /* 0x0000c07c03037812 */ /* 0x000fe400078ec0ff */
[----:B------:R-:W-:Y:S01]  /*e7b0*/  LEA.HI.X.SX32 R29, R135, R2, 0x2, P5 ;  /* 0x00000002871d7211 */ /* 0x000fe200028f16ff */
[----:B------:R-:W-:Y:S01]  /*e7c0*/  LDGSTS.E [R0+-0x7fe08], desc[UR22][R236.64], !P4 ;  /* 0x801f8000ec007fae */ /* 0x000fe2000e1a1016 */
[----:B------:R-:W-:-:S03]  /*e7d0*/  IADD3 R252, PT, PT, R3, UR9, RZ ;  /* 0x0000000903fc7c10 */ /* 0x000fc6000fffe0ff */
[----:B------:R1:W-:Y:S04]  /*e7e0*/  STL.64 [R1+0x2a0], R92 ;  /* 0x0002a05c01007387 */ /* 0x0003e80000100a00 */
[----:B------:R1:W-:Y:S04]  /*e7f0*/  LDGSTS.E [R0+-0x7fe04], desc[UR22][R238.64], !P6 ;  /* 0x801fc000ee007fae */ /* 0x0003e8000f1a1016 */
[----:B------:R1:W-:Y:S04]  /*e800*/  STL.64 [R1+0x350], R60 ;  /* 0x0003503c01007387 */ /* 0x0003e80000100a00 */
[----:B------:R-:W0:Y:S04]  /*e810*/  LDGDEPBAR ;  /* 0x00000000000079af */ /* 0x000e280000000000 */
[----:B------:R1:W-:Y:S04]  /*e820*/  STL.64 [R1+0x3c8], R28 ;  /* 0x0003c81c01007387 */ /* 0x0003e80000100a00 */
[----:B--2---:R-:W-:Y:S04]  /*e830*/  LDGSTS.E [R252], desc[UR22][R88.64], P3 ;  /* 0x0000000058fc7fae */ /* 0x004fe800099a1016 */
[----:B---3--:R-:W-:Y:S04]  /*e840*/  LDGSTS.E [R252+0x400], desc[UR22][R120.64], P3 ;  /* 0x0040000078fc7fae */ /* 0x008fe800099a1016 */
[----:B------:R-:W-:Y:S04]  /*e850*/  LDGSTS.E [R252+0x800], desc[UR22][R162.64], P3 ;  /* 0x00800000a2fc7fae */ /* 0x000fe800099a1016 */
[----:B------:R-:W2:Y:S04]  /*e860*/  LDL.LU.64 R88, [R1+0xf98] ;  /* 0x000f980001587983 */ /* 0x000ea80000300a00 */
[----:B------:R-:W3:Y:S04]  /*e870*/  LDL.LU.64 R120, [R1+0xf90] ;  /* 0x000f900001787983 */ /* 0x000ee80000300a00 */
[----:B------:R-:W2:Y:S04]  /*e880*/  LDL.LU.64 R162, [R1+0xf88] ;  /* 0x000f880001a27983 */ /* 0x000ea80000300a00 */
[----:B------:R-:W-:Y:S04]  /*e890*/  LDGSTS.E [R252+0xc00], desc[UR22][R194.64], P3 ;  /* 0x00c00000c2fc7fae */ /* 0x000fe800099a1016 */
[----:B------:R-:W-:Y:S04]  /*e8a0*/  LDGSTS.E [R252+0x1000], desc[UR22][R226.64], P3 ;  /* 0x01000000e2fc7fae */ /* 0x000fe800099a1016 */
[----:B------:R-:W-:Y:S04]  /*e8b0*/  LDGSTS.E [R252+0x1400], desc[UR22][R26.64], P3 ;  /* 0x014000001afc7fae */ /* 0x000fe800099a1016 */
[----:B------:R-:W2:Y:S04]  /*e8c0*/  LDL.LU.64 R194, [R1+0xf80] ;  /* 0x000f800001c27983 */ /* 0x000ea80000300a00 */
[----:B------:R-:W2:Y:S04]  /*e8d0*/  LDL.LU.64 R226, [R1+0xf78] ;  /* 0x000f780001e27983 */ /* 0x000ea80000300a00 */
        /* <DEDUP_REMOVED lines=13> */
[----:B------:R-:W-:Y:S01]  /*e9b0*/  LDGSTS.E [R252+0x3000], desc[UR22][R242.64], P3 ;  /* 0x03000000f2fc7fae */ /* 0x000fe200099a1016 */
[----:B------:R-:W-:-:S02]  /*e9c0*/  ISETP.NE.U32.AND P2, PT, R137, RZ, PT ;  /* 0x000000ff8900720c */ /* 0x000fc40003f45070 */
[----:B------:R-:W1:Y:S01]  /*e9d0*/  LDC R137, c[0x0][0x3a0] ;  /* 0x0000e800ff897b82 */ /* 0x000e620000000800 */
[----:B------:R-:W-:Y:S01]  /*e9e0*/  VIADD R2, R138, 0xffffff7f ;  /* 0xffffff7f8a027836 */ /* 0x000fe20000000000 */
[----:B------:R-:W-:Y:S04]  /*e9f0*/  LDGSTS.E [R252+0x3400], desc[UR22][R234.64], P3 ;  /* 0x03400000eafc7fae */ /* 0x000fe800099a1016 */
[----:B------:R-:W3:Y:S01]  /*ea00*/  LDL.LU.64 R242, [R1+0xf38] ;  /* 0x000f380001f27983 */ /* 0x000ee20000300a00 */
[----:B------:R-:W-:Y:S01]  /*ea10*/  ISETP.GE.U32.AND P5, PT, R2, 0x7fffff00, PT ;  /* 0x7fffff000200780c */ /* 0x000fe20003fa6070 */
[----:B------:R-:W-:Y:S01]  /*ea20*/  VIADD R2, R136, 0xffffff7e ;  /* 0xffffff7e88027836 */ /* 0x000fe20000000000 */
[----:B------:R-:W-:Y:S01]  /*ea30*/  LOP3.LUT R136, R3, 0x10, RZ, 0x3c, !PT ;  /* 0x0000001003887812 */ /* 0x000fe200078e3cff */
[----:B------:R-:W4:Y:S01]  /*ea40*/  LDC R138, c[0x0][0x3a0] ;  /* 0x0000e800ff8a7b82 */ /* 0x000f220000000800 */
[----:B------:R-:W-:Y:S03]  /*ea50*/  LDGSTS.E [R252+0x3800], desc[UR22][R232.64], P3 ;  /* 0x03800000e8fc7fae */ /* 0x000fe600099a1016 */
[----:B------:R-:W-:Y:S01]  /*ea60*/  VIADD R136, R136, UR9 ;  /* 0x0000000988887c36 */ /* 0x000fe20008000000 */
[----:B------:R-:W3:Y:S04]  /*ea70*/  LDL.LU.64 R234, [R1+0xf30] ;  /* 0x000f300001ea7983 */ /* 0x000ee80000300a00 */
[----:B------:R-:W-:Y:S04]  /*ea80*/  LDGSTS.E [R252+0x3c00], desc[UR22][R230.64], P3 ;  /* 0x03c00000e6fc7fae */ /* 0x000fe800099a1016 */
[----:B------:R-:W3:Y:S01]  /*ea90*/  LDL.LU.64 R232, [R1+0xf28] ;  /* 0x000f280001e87983 */ /* 0x000ee20000300a00 */
[----:B-1----:R-:W-:Y:S01]  /*eaa0*/  VIADD R0, R137, 0xffffff7d ;  /* 0xffffff7d89007836 */ /* 0x002fe20000000000 */
[----:B------:R-:W-:-:S02]  /*eab0*/  LOP3.LUT R137, R3, 0x20, RZ, 0x3c, !PT ;  /* 0x0000002003897812 */ /* 0x000fc400078e3cff */
[----:B------:R-:W3:Y:S03]  /*eac0*/  LDL.LU.64 R230, [R1+0xf20] ;  /* 0x000f200001e67983 */ /* 0x000ee60000300a00 */
[----:B------:R-:W-:Y:S01]  /*ead0*/  VIADD R137, R137, UR9 ;  /* 0x0000000989897c36 */ /* 0x000fe20008000000 */
[----:B------:R-:W-:Y:S02]  /*eae0*/  ISETP.GE.U32.AND P4, PT, R0, 0x7ffffefe, PT ;  /* 0x7ffffefe0000780c */ /* 0x000fe40003f86070 */
[----:B----4-:R-:W-:Y:S02]  /*eaf0*/  IADD3 R0, PT, PT, R138, -0x84, RZ ;  /* 0xffffff7c8a007810 */ /* 0x010fe40007ffe0ff */
[----:B------:R-:W-:-:S05]  /*eb00*/  LOP3.LUT R138, R3, 0x30, RZ, 0x3c, !PT ;  /* 0x00000030038a7812 */ /* 0x000fca00078e3cff */
[----:B------:R-:W-:Y:S01]  /*eb10*/  VIADD R138, R138, UR9 ;  /* 0x000000098a8a7c36 */ /* 0x000fe20008000000 */
[----:B------:R-:W-:-:S04]  /*eb20*/  LOP3.LUT R139, R3, 0x40, RZ, 0x3c, !PT ;  /* 0x00000040038b7812 */ /* 0x000fc800078e3cff */
[----:B------:R-:W-:Y:S02]  /*eb30*/  IADD3 R139, PT, PT, R139, UR9, RZ ;  /* 0x000000098b8b7c10 */ /* 0x000fe4000fffe0ff */
[----:B------:R-:W-:-:S05]  /*eb40*/  LOP3.LUT R140, R3, 0x50, RZ, 0x3c, !PT ;  /* 0x00000050038c7812 */ /* 0x000fca00078e3cff */
[----:B------:R-:W-:Y:S01]  /*eb50*/  VIADD R140, R140, UR9 ;  /* 0x000000098c8c7c36 */ /* 0x000fe20008000000 */
[----:B------:R-:W-:-:S05]  /*eb60*/  LOP3.LUT R141, R3, 0x60, RZ, 0x3c, !PT ;  /* 0x00000060038d7812 */ /* 0x000fca00078e3cff */
[----:B------:R-:W-:Y:S01]  /*eb70*/  VIADD R141, R141, UR9 ;  /* 0x000000098d8d7c36 */ /* 0x000fe20008000000 */
[----:B------:R-:W-:-:S05]  /*eb80*/  LOP3.LUT R142, R3, 0x70, RZ, 0x3c, !PT ;  /* 0x00000070038e7812 */ /* 0x000fca00078e3cff */
[----:B------:R-:W-:Y:S01]  /*eb90*/  VIADD R142, R142, UR9 ;  /* 0x000000098e8e7c36 */ /* 0x000fe20008000000 */
[----:B--2---:R-:W-:Y:S04]  /*eba0*/  LDGSTS.E [R136+0x80], desc[UR22][R228.64], P3 ;  /* 0x00080000e4887fae */ /* 0x004fe800099a1016 */
[----:B------:R-:W-:Y:S04]  /*ebb0*/  LDGSTS.E [R136+0x480], desc[UR22][R226.64], P3 ;  /* 0x00480000e2887fae */ /* 0x000fe800099a1016 */
[----:B------:R-:W-:Y:S04]  /*ebc0*/  LDGSTS.E [R136+0x880], desc[UR22][R224.64], P3 ;  /* 0x00880000e0887fae */ /* 0x000fe800099a1016 */
[----:B------:R-:W2:Y:S04]  /*ebd0*/  LDL.LU.64 R228, [R1+0xf18] ;  /* 0x000f180001e47983 */ /* 0x000ea80000300a00 */
[----:B------:R-:W4:Y:S04]  /*ebe0*/  LDL.LU.64 R226, [R1+0xf10] ;  /* 0x000f100001e27983 */ /* 0x000f280000300a00 */
[----:B------:R-:W-:Y:S04]  /*ebf0*/  LDGSTS.E [R136+0xc80], desc[UR22][R222.64], P3 ;  /* 0x00c80000de887fae */ /* 0x000fe800099a1016 */
[----:B------:R-:W2:Y:S04]  /*ec00*/  LDL.LU.64 R224, [R1+0xf08] ;  /* 0x000f080001e07983 */ /* 0x000ea80000300a00 */
        /* <DEDUP_REMOVED lines=89> */
[----:B---3--:R-:W-:Y:S04]  /*f1a0*/  LDGSTS.E [R139+0x600], desc[UR22][R120.64], P3 ;  /* 0x00600000788b7fae */ /* 0x008fe800099a1016 */
[----:B------:R-:W-:Y:S04]  /*f1b0*/  LDGSTS.E [R139+0xa00], desc[UR22][R118.64], P3 ;  /* 0x00a00000768b7fae */ /* 0x000fe800099a1016 */
[----:B------:R-:W3:Y:S04]  /*f1c0*/  LDL.LU.64 R122, [R1+0xda0] ;  /* 0x000da000017a7983 */ /* 0x000ee80000300a00 */
        /* <DEDUP_REMOVED lines=122> */
[----:B------:R1:W-:Y:S01]  /*f970*/  LDGSTS.E [R142+0x3f80], desc[UR22][R242.64], P3 ;  /* 0x03f80000f28e7fae */ /* 0x0003e200099a1016 */
[----:B------:R-:W-:-:S03]  /*f980*/  IMAD.SHL.U32 R135, R4, 0x80, RZ ;  /* 0x0000008004877824 */ /* 0x000fc600078e00ff */
[----:B------:R-:W1:Y:S01]  /*f990*/  LDL.LU.64 R242, [R1+0xba8] ;  /* 0x000ba80001f27983 */ /* 0x000e620000300a00 */
[----:B------:R-:W-:Y:S01]  /*f9a0*/  ISETP.GE.U32.AND P3, PT, R0, 0x7ffffefd, PT ;  /* 0x7ffffefd0000780c */ /* 0x000fe20003f66070 */
[----:B------:R-:W1:Y:S02]  /*f9b0*/  LDC R4, c[0x0][0x3a0] ;  /* 0x0000e800ff047b82 */ /* 0x000e640000000800 */
[----:B------:R-:W0:Y:S01]  /*f9c0*/  LDGDEPBAR ;  /* 0x00000000000079af */ /* 0x000e220000000000 */
[----:B-1----:R-:W-:-:S05]  /*f9d0*/  IMAD.WIDE R242, R135, 0x4, R242 ;  /* 0x0000000487f27825 */ /* 0x002fca00078e02f2 */
[----:B------:R1:W-:Y:S04]  /*f9e0*/  STL.64 [R1+0x7f0], R242 ;  /* 0x0007f0f201007387 */ /* 0x0003e80000100a00 */
[----:B-1----:R-:W2:Y:S04]  /*f9f0*/  LDL.LU.64 R242, [R1+0x58] ;  /* 0x0000580001f27983 */ /* 0x002ea80000300a00 */
[----:B------:R1:W-:Y:S04]  /*fa00*/  STL.64 [R1+0x1368], R236 ;  /* 0x001368ec01007387 */ /* 0x0003e80000100a00 */
[----:B-1----:R-:W2:Y:S04]  /*fa10*/  LDL.LU.64 R236, [R1+0x50] ;  /* 0x0000500001ec7983 */ /* 0x002ea80000300a00 */
[----:B------:R1:W-:Y:S04]  /*fa20*/  STL.64 [R1+0x1360], R238 ;  /* 0x001360ee01007387 */ /* 0x0003e80000100a00 */
[----:B-1----:R-:W2:Y:S04]  /*fa30*/  LDL.LU.64 R238, [R1+0x48] ;  /* 0x0000480001ee7983 */ /* 0x002ea80000300a00 */
[----:B------:R1:W-:Y:S04]  /*fa40*/  STL.64 [R1+0x1358], R240 ;  /* 0x001358f001007387 */ /* 0x0003e80000100a00 */
[----:B-1----:R-:W2:Y:S04]  /*fa50*/  LDL.LU.64 R240, [R1+0x40] ;  /* 0x0000400001f07983 */ /* 0x002ea80000300a00 */
[----:B------:R1:W-:Y:S04]  /*fa60*/  STL.64 [R1+0x1310], R136 ;  /* 0x0013108801007387 */ /* 0x0003e80000100a00 */
[----:B-1----:R-:W2:Y:S01]  /*fa70*/  LDL.64 R136, [R1+0x7f0] ;  /* 0x0007f00001887983 */ /* 0x002ea20000100a00 */
[----:B------:R-:W-:Y:S01]  /*fa80*/  VIADD R0, R134, 0x100000 ;  /* 0x0010000086007836 */ /* 0x000fe20000000000 */
[----:B------:R-:W-:Y:S06]  /*fa90*/  BAR.SYNC.DEFER_BLOCKING 0x0 ;  /* 0x0000000000007b1d */ /* 0x000fec0000010000 */
[----:B------:R1:W-:Y:S04]  /*faa0*/  STL.64 [R1+0x12f8], R138 ;  /* 0x0012f88a01007387 */ /* 0x0003e80000100a00 */
[----:B-1----:R-:W3:Y:S04]  /*fab0*/  LDL.LU.64 R138, [R1+0x38] ;  /* 0x00003800018a7983 */ /* 0x002ee80000300a00 */
[----:B------:R1:W-:Y:S01]  /*fac0*/  STL.64 [R1+0x12f0], R140 ;  /* 0x0012f08c01007387 */ /* 0x0003e20000100a00 */
[----:B------:R-:W-:-:S02]  /*fad0*/  ISETP.GE.U32.AND P6, PT, R2, 0x7ffffeff, PT ;  /* 0x7ffffeff0200780c */ /* 0x000fc40003fc6070 */
[----:B------:R-:W1:Y:S01]  /*fae0*/  LDC R2, c[0x0][0x3a0] ;  /* 0x0000e800ff027b82 */ /* 0x000e620000000800 */
[----:B------:R-:W-:Y:S01]  /*faf0*/  @!PT LDS RZ, [RZ] ;  /* 0x00000000fffff984 */ /* 0x000fe20000000800 */
[----:B------:R-:W-:Y:S01]  /*fb00*/  @!PT LDS RZ, [RZ] ;  /* 0x00000000fffff984 */ /* 0x000fe20000000800 */
[----:B------:R-:W-:Y:S01]  /*fb10*/  @!PT LDS RZ, [RZ] ;  /* 0x00000000fffff984 */ /* 0x000fe20000000800 */
[----:B--2---:R-:W-:Y:S04]  /*fb20*/  LDGSTS.E [R0+-0x70000], desc[UR22][R136.64], !P5 ;  /* 0x9000000088007fae */ /* 0x004fe8000e9a1016 */
[----:B------:R-:W2:Y:S01]  /*fb30*/  LDL.LU.64 R136, [R1+0x30] ;  /* 0x0000300001887983 */ /* 0x000ea20000300a00 */
[C---:B-1----:R-:W-:Y:S02]  /*fb40*/  IMAD.WIDE R140, R135.reuse, 0x4, R242 ;  /* 0x00000004878c7825 */ /* 0x042fe400078e02f2 */
[----:B------:R-:W1:Y:S03]  /*fb50*/  LDC R242, c[0x0][0x3a0] ;  /* 0x0000e800fff27b82 */ /* 0x000e660000000800 */
[----:B------:R3:W-:Y:S04]  /*fb60*/  STL.64 [R1+0x7e8], R140 ;  /* 0x0007e88c01007387 */ /* 0x0007e80000100a00 */
[----:B------:R3:W-:Y:S02]  /*fb70*/  LDGSTS.E [R0+-0x6fffc], desc[UR22][R140.64], !P6 ;  /* 0x900040008c007fae */ /* 0x0007e4000f1a1016 */
[----:B---3--:R-:W-:-:S05]  /*fb80*/  IMAD.WIDE R140, R135, 0x4, R236 ;  /* 0x00000004878c7825 */ /* 0x008fca00078e02ec */
[----:B------:R3:W-:Y:S04]  /*fb90*/  STL.64 [R1+0x7e0], R140 ;  /* 0x0007e08c01007387 */ /* 0x0007e80000100a00 */
[----:B------:R-:W4:Y:S01]  /*fba0*/  LDL.LU.64 R236, [R1+0x28] ;  /* 0x0000280001ec7983 */ /* 0x000f220000300a00 */
[----:B------:R-:W-:-:S03]  /*fbb0*/  VIADD R2, R2, 0xffffff7b ;  /* 0xffffff7b02027836 */ /* 0x000fc60000000000 */
[----:B------:R3:W-:Y:S02]  /*fbc0*/  LDGSTS.E [R0+-0x6fff8], desc[UR22][R140.64], !P4 ;  /* 0x900080008c007fae */ /* 0x0007e4000e1a1016 */
[----:B------:R-:W-:Y:S01]  /*fbd0*/  ISETP.GE.U32.AND P5, PT, R2, 0x7ffffefc, PT ;  /* 0x7ffffefc0200780c */ /* 0x000fe20003fa6070 */
[----:B------:R-:W-:Y:S02]  /*fbe0*/  VIADD R2, R4, 0xffffff7a ;  /* 0xffffff7a04027836 */ /* 0x000fe40000000000 */
[C---:B------:R-:W-:Y:S01]  /*fbf0*/  IMAD.WIDE R138, R135.reuse, 0x4, R138 ;  /* 0x00000004878a7825 */ /* 0x040fe200078e028a */
[----:B------:R-:W1:Y:S03]  /*fc00*/  LDC R4, c[0x0][0x3a0] ;  /* 0x0000e800ff047b82 */ /* 0x000e660000000800 */
[----:B---3--:R-:W-:Y:S02]  /*fc10*/  IMAD.WIDE R140, R135, 0x4, R238 ;  /* 0x00000004878c7825 */ /* 0x008fe400078e02ee */
[----:B------:R-:W3:Y:S04]  /*fc20*/  LDL.LU.64 R238, [R1+0x20] ;  /* 0x0000200001ee7983 */ /* 0x000ee80000300a00 */
[----:B------:R1:W-:Y:S04]  /*fc30*/  STL.64 [R1+0x7d8], R140 ;  /* 0x0007d88c01007387 */ /* 0x0003e80000100a00 */
[----:B------:R1:W-:Y:S01]  /*fc40*/  LDGSTS.E [R0+-0x6fff4], desc[UR22][R140.64], !P3 ;  /* 0x9000c0008c007fae */ /* 0x0003e2000d9a1016 */
[----:B------:R-:W-:-:S02]  /*fc50*/  ISETP.GE.U32.AND P6, PT, R2, 0x7ffffefb, PT ;  /* 0x7ffffefb0200780c */ /* 0x000fc40003fc6070 */
[----:B------:R-:W-:Y:S02]  /*fc60*/  IADD3 R2, PT, PT, R143, -0x87, RZ ;  /* 0xffffff798f027810 */ /* 0x000fe40007ffe0ff */
[----:B------:R-:W2:Y:S01]  /*fc70*/  LDC R143, c[0x0][0x3a0] ;  /* 0x0000e800ff8f7b82 */ /* 0x000ea20000000800 */
[----:B-1----:R-:W-:Y:S02]  /*fc80*/  IMAD.WIDE R140, R135, 0x4, R240 ;  /* 0x00000004878c7825 */ /* 0x002fe400078e02f0 */
[----:B------:R-:W3:Y:S01]  /*fc90*/  LDL.LU.64 R240, [R1+0x18] ;  /* 0x0000180001f07983 */ /* 0x000ee20000300a00 */
[----:B------:R-:W-:-:S03]  /*fca0*/  ISETP.GE.U32.AND P4, PT, R2, 0x7ffffefa, PT ;  /* 0x7ffffefa0200780c */ /* 0x000fc60003f86070 */
[----:B------:R1:W-:Y:S04]  /*fcb0*/  STL.64 [R1+0x7d0], R140 ;  /* 0x0007d08c01007387 */ /* 0x0003e80000100a00 */
[----:B------:R1:W-:Y:S04]  /*fcc0*/  LDGSTS.E [R0+-0x6fff0], desc[UR22][R140.64], !P5 ;  /* 0x900100008c007fae */ /* 0x0003e8000e9a1016 */
[----:B------:R2:W-:Y:S04]  /*fcd0*/  LDGSTS.E [R0+-0x6ffec], desc[UR22][R138.64], !P6 ;  /* 0x900140008a007fae */ /* 0x0005e8000f1a1016 */
[----:B-1----:R-:W3:Y:S04]  /*fce0*/  LDL.LU.64 R140, [R1+0x10] ;  /* 0x00001000018c7983 */ /* 0x002ee80000300a00 */
[----:B------:R1:W-:Y:S04]  /*fcf0*/  STL.64 [R1+0x7c8], R138 ;  /* 0x0007c88a01007387 */ /* 0x0003e80000100a00 */
[----:B-1----:R-:W3:Y:S01]  /*fd00*/  LDL.LU.64 R138, [R1+0x8] ;  /* 0x00000800018a7983 */ /* 0x002ee20000300a00 */
[----:B--2---:R-:W-:-:S05]  /*fd10*/  IMAD.WIDE R136, R135, 0x4, R136 ;  /* 0x0000000487887825 */ /* 0x004fca00078e0288 */
[----:B------:R1:W-:Y:S04]  /*fd20*/  STL.64 [R1+0x7c0], R136 ;  /* 0x0007c08801007387 */ /* 0x0003e80000100a00 */
[----:B------:R2:W-:Y:S04]  /*fd30*/  LDGSTS.E [R0+-0x6ffe8], desc[UR22][R136.64], !P4 ;  /* 0x9001800088007fae */ /* 0x0005e8000e1a1016 */
[----:B-1----:R-:W2:Y:S01]  /*fd40*/  LDL.LU.64 R136, [R1] ;  /* 0x0000000001887983 */ /* 0x002ea20000300a00 */
[----:B------:R-:W-:Y:S02]  /*fd50*/  VIADD R2, R242, 0xffffff78 ;  /* 0xffffff78f2027836 */ /* 0x000fe40000000000 */
[----:B------:R-:W1:Y:S03]  /*fd60*/  LDC R242, c[0x0][0x3a0] ;  /* 0x0000e800fff27b82 */ /* 0x000e660000000800 */
[----:B------:R-:W-:Y:S01]  /*fd70*/  ISETP.GE.U32.AND P3, PT, R2, 0x7ffffef9, PT ;  /* 0x7ffffef90200780c */ /* 0x000fe20003f66070 */
[----:B------:R-:W-:-:S04]  /*fd80*/  VIADD R2, R4, 0xffffff77 ;  /* 0xffffff7704027836 */ /* 0x000fc80000000000 */
[----:B------:R-:W4:Y:S01]  /*fd90*/  LDC R4, c[0x0][0x3a0] ;  /* 0x0000e800ff047b82 */ /* 0x000f220000000800 */
[----:B------:R-:W-:Y:S01]  /*fda0*/  ISETP.GE.U32.AND P5, PT, R2, 0x7ffffef8, PT ;  /* 0x7ffffef80200780c */ /* 0x000fe20003fa6070 */
[----:B------:R-:W-:-:S06]  /*fdb0*/  VIADD R2, R143, 0xffffff76 ;  /* 0xffffff768f027836 */ /* 0x000fcc0000000000 */
[----:B------:R-:W3:Y:S01]  /*fdc0*/  LDC R143, c[0x0][0x3a0] ;  /* 0x0000e800ff8f7b82 */ /* 0x000ee20000000800 */
[----:B------:R-:W-:Y:S02]  /*fdd0*/  ISETP.GE.U32.AND P6, PT, R2, 0x7ffffef7, PT ;  /* 0x7ffffef70200780c */ /* 0x000fe40003fc6070 */
[----:B-1----:R-:W-:-:S05]  /*fde0*/  IADD3 R2, PT, PT, R242, -0x8b, RZ ;  /* 0xffffff75f2027810 */ /* 0x002fca0007ffe0ff */
[----:B------:R-:W1:Y:S01]  /*fdf0*/  LDC R242, c[0x0][0x3a0] ;  /* 0x0000e800fff27b82 */ /* 0x000e620000000800 */
[----:B------:R-:W-:Y:S01]  /*fe00*/  ISETP.GE.U32.AND P4, PT, R2, 0x7ffffef6, PT ;  /* 0x7ffffef60200780c */ /* 0x000fe20003f86070 */
[----:B----4-:R-:W-:-:S06]  /*fe10*/  VIADD R2, R4, 0xffffff74 ;  /* 0xffffff7404027836 */ /* 0x010fcc0000000000 */
[----:B------:R-:W4:Y:S01]  /*fe20*/  LDC R4, c[0x0][0x3a0] ;  /* 0x0000e800ff047b82 */ /* 0x000f220000000800 */
[----:B------:R-:W-:-:S04]  /*fe30*/  IMAD.WIDE R236, R135, 0x4, R236 ;  /* 0x0000000487ec7825 */ /* 0x000fc800078e02ec */
[----:B---3--:R-:W-:Y:S01]  /*fe40*/  IMAD.WIDE R238, R135, 0x4, R238 ;  /* 0x0000000487ee7825 */ /* 0x008fe200078e02ee */
[----:B------:R-:W-:Y:S01]  /*fe50*/  LDGSTS.E [R0+-0x6ffe4], desc[UR22][R236.64], !P3 ;  /* 0x9001c000ec007fae */ /* 0x000fe2000d9a1016 */
[----:B------:R-:W-:Y:S02]  /*fe60*/  ISETP.GE.U32.AND P3, PT, R2, 0x7ffffef5, PT ;  /* 0x7ffffef50200780c */ /* 0x000fe40003f66070 */
[----:B------:R-:W-:Y:S01]  /*fe70*/  VIADD R2, R143, 0xffffff73 ;  /* 0xffffff738f027836 */ /* 0x000fe20000000000 */
[----:B------:R-:W-:Y:S01]  /*fe80*/  LDGSTS.E [R0+-0x6ffe0], desc[UR22][R238.64], !P5 ;  /* 0x90020000ee007fae */ /* 0x000fe2000e9a1016 */
[----:B------:R-:W3:Y:S01]  /*fe90*/  LDC R143, c[0x0][0x3a0] ;  /* 0x0000e800ff8f7b82 */ /* 0x000ee20000000800 */
[----:B------:R-:W-:Y:S02]  /*fea0*/  IMAD.WIDE R240, R135, 0x4, R240 ;  /* 0x0000000487f07825 */ /* 0x000fe400078e02f0 */
[----:B------:R-:W-:Y:S02]  /*feb0*/  ISETP.GE.U32.AND P5, PT, R2, 0x7ffffef4, PT ;  /* 0x7ffffef40200780c */ /* 0x000fe40003fa6070 */
[----:B-1----:R-:W-:Y:S01]  /*fec0*/  VIADD R2, R242, 0xffffff72 ;  /* 0xffffff72f2027836 */ /* 0x002fe20000000000 */
[----:B------:R-:W-:Y:S02]  /*fed0*/  LDGSTS.E [R0+-0x6ffdc], desc[UR22][R240.64], !P6 ;  /* 0x90024000f0007fae */ /* 0x000fe4000f1a1016 */
[----:B------:R-:W1:Y:S02]  /*fee0*/  LDC R242, c[0x0][0x3a0] ;  /* 0x0000e800fff27b82 */ /* 0x000e640000000800 */
[----:B------:R-:W-:-:S02]  /*fef0*/  ISETP.GE.U32.AND P6, PT, R2, 0x7ffffef3, PT ;  /* 0x7ffffef30200780c */ /* 0x000fc40003fc6070 */
[----:B----4-:R-:W-:-:S04]  /*ff00*/  IADD3 R2, PT, PT, R4, -0x8f, RZ ;  /* 0xffffff7104027810 */ /* 0x010fc80007ffe0ff */
[----:B------:R-:W4:Y:S01]  /*ff10*/  LDC R4, c[0x0][0x3a0] ;  /* 0x0000e800ff047b82 */ /* 0x000f220000000800 */
[----:B------:R-:W-:-:S05]  /*ff20*/  IMAD.WIDE R140, R135, 0x4, R140 ;  /* 0x00000004878c7825 */ /* 0x000fca00078e028c */
[----:B------:R-:W-:Y:S01]  /*ff30*/  LDGSTS.E [R0+-0x6ffd8], desc[UR22][R140.64], !P4 ;  /* 0x900280008c007fae */ /* 0x000fe2000e1a1016 */
[----:B------:R-:W-:Y:S01]  /*ff40*/  ISETP.GE.U32.AND P4, PT, R2, 0x7ffffef2, PT ;  /* 0x7ffffef20200780c */ /* 0x000fe20003f86070 */
[----:B---3--:R-:W-:Y:S02]  /*ff50*/  VIADD R2, R143, 0xffffff70 ;  /* 0xffffff708f027836 */ /* 0x008fe40000000000 */
[----:B------:R-:W3:Y:S01]  /*ff60*/  LDC R143, c[0x0][0x3a0] ;  /* 0x0000e800ff8f7b82 */ /* 0x000ee20000000800 */
[----:B------:R-:W-:-:S05]  /*ff70*/  IMAD.WIDE R138, R135, 0x4, R138 ;  /* 0x00000004878a7825 */ /* 0x000fca00078e028a */
[----:B------:R-:W-:Y:S01]  /*ff80*/  LDGSTS.E [R0+-0x6ffd4], desc[UR22][R138.64], !P3 ;  /* 0x9002c0008a007fae */ /* 0x000fe2000d9a1016 */
[----:B------:R-:W-:Y:S01]  /*ff90*/  ISETP.GE.U32.AND P3, PT, R2, 0x7ffffef1, PT ;  /* 0x7ffffef10200780c */ /* 0x000fe20003f66070 */
[----:B-1----:R-:W-:Y:S02]  /*ffa0*/  VIADD R2, R242, 0xffffff6f ;  /* 0xffffff6ff2027836 */ /* 0x002fe40000000000 */
[----:B------:R-:W1:Y:S01]  /*ffb0*/  LDC R242, c[0x0][0x3a0] ;  /* 0x0000e800fff27b82 */ /* 0x000e620000000800 */
[----:B------:R4:W-:Y:S04]  /*ffc0*/  STL.64 [R1+0x7b8], R236 ;  /* 0x0007b8ec01007387 */ /* 0x0009e80000100a00 */
[----:B----4-:R-:W4:Y:S04]  /*ffd0*/  LDL.LU.64 R236, [R1+0x1368] ;  /* 0x0013680001ec7983 */ /* 0x010f280000300a00 */
[----:B------:R3:W-:Y:S04]  /*ffe0*/  STL.64 [R1+0x7b0], R238 ;  /* 0x0007b0ee01007387 */ /* 0x0007e80000100a00 */
[----:B---3--:R-:W3:Y:S04]  /*fff0*/  LDL.LU.64 R238, [R1+0x1360] ;  /* 0x0013600001ee7983 */ /* 0x008ee80000300a00 */
[----:B------:R1:W-:Y:S04]  /*10000*/  STL.64 [R1+0x7a8], R240 ;  /* 0x0007a8f001007387 */ /* 0x0003e80000100a00 */
[----:B-1----:R-:W3:Y:S04]  /*10010*/  LDL.LU.64 R240, [R1+0x1358] ;  /* 0x0013580001f07983 */ /* 0x002ee80000300a00 */
[----:B------:R-:W-:Y:S04]  /*10020*/  STL.64 [R1+0x7a0], R140 ;  /* 0x0007a08c01007387 */ /* 0x000fe80000100a00 */
[----:B------:R-:W-:Y:S01]  /*10030*/  STL.64 [R1+0x798], R138 ;  /* 0x0007988a01007387 */ /* 0x000fe20000100a00 */
[----:B------:R-:W-:-:S04]  /*10040*/  IMAD.WIDE R6, R135, 0x4, R6 ;  /* 0x0000000487067825 */ /* 0x000fc800078e0206 */
[----:B------:R-:W-:-:S04]  /*10050*/  IMAD.WIDE R8, R135, 0x4, R8 ;  /* 0x0000000487087825 */ /* 0x000fc800078e0208 */
[----:B--2---:R-:W-:-:S05]  /*10060*/  IMAD.WIDE R136, R135, 0x4, R136 ;  /* 0x0000000487887825 */ /* 0x004fca00078e0288 */
[----:B------:R1:W-:Y:S01]  /*10070*/  LDGSTS.E [R0+-0x6ffd0], desc[UR22][R136.64], !P5 ;  /* 0x9003000088007fae */ /* 0x0003e2000e9a1016 */
[----:B------:R-:W-:Y:S01]  /*10080*/  ISETP.GE.U32.AND P5, PT, R2, 0x7ffffef0, PT ;  /* 0x7ffffef00200780c */ /* 0x000fe20003fa6070 */
[----:B------:R-:W-:Y:S02]  /*10090*/  VIADD R2, R4, 0xffffff6e ;  /* 0xffffff6e04027836 */ /* 0x000fe40000000000 */
[----:B------:R-:W2:Y:S01]  /*100a0*/  LDC R4, c[0x0][0x3a0] ;  /* 0x0000e800ff047b82 */ /* 0x000ea20000000800 */
[----:B------:R1:W-:Y:S02]  /*100b0*/  STL.64 [R1+0x790], R136 ;  /* 0x0007908801007387 */ /* 0x0003e40000100a00 */
[----:B-1----:R-:W-:-:S05]  /*100c0*/  IMAD.WIDE R136, R135, 0x4, R250 ;  /* 0x0000000487887825 */ /* 0x002fca00078e02fa */
[----:B------:R1:W-:Y:S04]  /*100d0*/  STL.64 [R1+0x788], R136 ;  /* 0x0007888801007387 */ /* 0x0003e80000100a00 */
[----:B------:R1:W-:Y:S01]  /*100e0*/  LDGSTS.E [R0+-0x6ffcc], desc[UR22][R136.64], !P6 ;  /* 0x9003400088007fae */ /* 0x0003e2000f1a1016 */
[----:B------:R-:W-:Y:S02]  /*100f0*/  ISETP.GE.U32.AND P6, PT, R2, 0x7ffffeef, PT ;  /* 0x7ffffeef0200780c */ /* 0x000fe40003fc6070 */
[----:B------:R-:W-:Y:S02]  /*10100*/  IADD3 R2, PT, PT, R143, -0x93, RZ ;  /* 0xffffff6d8f027810 */ /* 0x000fe40007ffe0ff */
[----:B------:R-:W2:Y:S01]  /*10110*/  LDC R143, c[0x0][0x3a0] ;  /* 0x0000e800ff8f7b82 */ /* 0x000ea20000000800 */
[----:B-1----:R-:W-:-:S05]  /*10120*/  IMAD.WIDE R136, R135, 0x4, R248 ;  /* 0x0000000487887825 */ /* 0x002fca00078e02f8 */
[----:B------:R1:W-:Y:S04]  /*10130*/  STL.64 [R1+0x780], R136 ;  /* 0x0007808801007387 */ /* 0x0003e80000100a00 */
[----:B------:R1:W-:Y:S01]  /*10140*/  LDGSTS.E [R0+-0x6ffc8], desc[UR22][R136.64], !P4 ;  /* 0x9003800088007fae */ /* 0x0003e2000e1a1016 */
[----:B------:R-:W-:Y:S01]  /*10150*/  ISETP.GE.U32.AND P4, PT, R2, 0x7ffffeee, PT ;  /* 0x7ffffeee0200780c */ /* 0x000fe20003f86070 */
[----:B------:R-:W-:Y:S02]  /*10160*/  VIADD R2, R242, 0xffffff6c ;  /* 0xffffff6cf2027836 */ /* 0x000fe40000000000 */
[----:B------:R-:W2:Y:S01]  /*10170*/  LDC R242, c[0x0][0x3a0] ;  /* 0x0000e800fff27b82 */ /* 0x000ea20000000800 */
[----:B-1----:R-:W-:-:S05]  /*10180*/  IMAD.WIDE R136, R135, 0x4, R246 ;  /* 0x0000000487887825 */ /* 0x002fca00078e02f6 */
[----:B------:R1:W-:Y:S01]  /*10190*/  LDGSTS.E [R0+-0x6ffc4], desc[UR22][R136.64], !P3 ;  /* 0x9003c00088007fae */ /* 0x0003e2000d9a1016 */
[----:B------:R-:W-:Y:S01]  /*101a0*/  ISETP.GE.U32.AND P3, PT, R2, 0x7ffffeed, PT ;  /* 0x7ffffeed0200780c */ /* 0x000fe20003f66070 */
[----:B--2---:R-:W-:Y:S02]  /*101b0*/  VIADD R2, R4, 0xffffff6b ;  /* 0xffffff6b04027836 */ /* 0x004fe40000000000 */
[----:B------:R1:W-:Y:S01]  /*101c0*/  STL.64 [R1+0x778], R136 ;  /* 0x0007788801007387 */ /* 0x0003e20000100a00 */
[----:B------:R-:W2:Y:S01]  /*101d0*/  LDC R4, c[0x0][0x3a0] ;  /* 0x0000e800ff047b82 */ /* 0x000ea20000000800 */
[----:B-1----:R-:W-:-:S05]  /*101e0*/  IMAD.WIDE R136, R135, 0x4, R244 ;  /* 0x0000000487887825 */ /* 0x002fca00078e02f4 */
[----:B------:R1:W-:Y:S04]  /*101f0*/  STL.64 [R1+0x770], R136 ;  /* 0x0007708801007387 */ /* 0x0003e80000100a00 */
[----:B------:R1:W-:Y:S04]  /*10200*/  LDGSTS.E [R0+-0x6ffc0], desc[UR22][R136.64], !P5 ;  /* 0x9004000088007fae */ /* 0x0003e8000e9a1016 */
[----:B------:R1:W-:Y:S04]  /*10210*/  STL.64 [R1+0x768], R6 ;  /* 0x0007680601007387 */ /* 0x0003e80000100a00 */
[----:B------:R1:W-:Y:S01]  /*10220*/  LDGSTS.E [R0+-0x6ffbc], desc[UR22][R6.64], !P6 ;  /* 0x9004400006007fae */ /* 0x0003e2000f1a1016 */
[----:B------:R-:W-:Y:S01]  /*10230*/  ISETP.GE.U32.AND P5, PT, R2, 0x7ffffeec, PT ;  /* 0x7ffffeec0200780c */ /* 0x000fe20003fa6070 */
[----:B------:R-:W-:-:S02]  /*10240*/  VIADD R2, R143, 0xffffff6a ;  /* 0xffffff6a8f027836 */ /* 0x000fc40000000000 */
[----:B------:R2:W-:Y:S01]  /*10250*/  STL.64 [R1+0x760], R8 ;  /* 0x0007600801007387 */ /* 0x0005e20000100a00 */
[----:B------:R-:W-:Y:S01]  /*10260*/  IMAD.WIDE R244, R135, 0x4, R78 ;  /* 0x0000000487f47825 */ /* 0x000fe200078e024e */
[----:B-1----:R-:W1:Y:S08]  /*10270*/  LDC R137, c[0x0][0x3a0] ;  /* 0x0000e800ff897b82 */ /* 0x002e700000000800 */
[----:B------:R-:W1:Y:S01]  /*10280*/  LDC R6, c[0x0][0x3a0] ;  /* 0x0000e800ff067b82 */ /* 0x000e620000000800 */
[----:B------:R-:W-:Y:S01]  /*10290*/  ISETP.GE.U32.AND P6, PT, R2, 0x7ffffeeb, PT ;  /* 0x7ffffeeb0200780c */ /* 0x000fe20003fc6070 */
[----:B------:R2:W-:Y:S01]  /*102a0*/  LDGSTS.E [R0+-0x6ffb8], desc[UR22][R8.64], !P4 ;  /* 0x9004800008007fae */ /* 0x0005e2000e1a1016 */
[----:B------:R-:W-:-:S05]  /*102b0*/  IADD3 R2, PT, PT, R242, -0x97, RZ ;  /* 0xffffff69f2027810 */ /* 0x000fca0007ffe0ff */
[----:B------:R-:W4:Y:S01]  /*102c0*/  LDC R7, c[0x0][0x3a0] ;  /* 0x0000e800ff077b82 */ /* 0x000f220000000800 */
[----:B------:R-:W-:Y:S01]  /*102d0*/  ISETP.GE.U32.AND P4, PT, R2, 0x7ffffeea, PT ;  /* 0x7ffffeea0200780c */ /* 0x000fe20003f86070 */
[----:B--2---:R-:W-:Y:S02]  /*102e0*/  VIADD R2, R4, 0xffffff68 ;  /* 0xffffff6804027836 */ /* 0x004fe40000000000 */
[----:B------:R-:W-:-:S04]  /*102f0*/  IMAD.WIDE R8, R135, 0x4, R10 ;  /* 0x0000000487087825 */ /* 0x000fc800078e020a */
[----:B------:R-:W2:Y:S01]  /*10300*/  LDC R4, c[0x0][0x3a0] ;  /* 0x0000e800ff047b82 */ /* 0x000ea20000000800 */
[----:B------:R1:W-:Y:S01]  /*10310*/  LDGSTS.E [R0+-0x6ffb4], desc[UR22][R8.64], !P3 ;  /* 0x9004c00008007fae */ /* 0x0003e2000d9a1016 */
[----:B------:R-:W-:Y:S01]  /*10320*/  ISETP.GE.U32.AND P3, PT, R2, 0x7ffffee9, PT ;  /* 0x7ffffee90200780c */ /* 0x000fe20003f66070 */
[----:B-1----:R-:W-:-:S05]  /*10330*/  VIADD R2, R6, 0xffffff67 ;  /* 0xffffff6706027836 */ /* 0x002fca0000000000 */
[----:B------:R-:W1:Y:S01]  /*10340*/  LDC R6, c[0x0][0x3a0] ;  /* 0x0000e800ff067b82 */ /* 0x000e620000000800 */
[----:B------:R2:W-:Y:S02]  /*10350*/  STL.64 [R1+0x758], R8 ;  /* 0x0007580801007387 */ /* 0x0005e40000100a00 */
[----:B--2---:R-:W-:-:S05]  /*10360*/  IMAD.WIDE R8, R135, 0x4, R12 ;  /* 0x0000000487087825 */ /* 0x004fca00078e020c */
[----:B------:R2:W-:Y:S04]  /*10370*/  STL.64 [R1+0x750], R8 ;  /* 0x0007500801007387 */ /* 0x0005e80000100a00 */
[----:B------:R2:W-:Y:S01]  /*10380*/  LDGSTS.E [R0+-0x6ffb0], desc[UR22][R8.64], !P5 ;  /* 0x9005000008007fae */ /* 0x0005e2000e9a1016 */
[----:B------:R-:W-:Y:S01]  /*10390*/  ISETP.GE.U32.AND P5, PT, R2, 0x7ffffee8, PT ;  /* 0x7ffffee80200780c */ /* 0x000fe20003fa6070 */
[----:B----4-:R-:W-:Y:S02]  /*103a0*/  VIADD R2, R7, 0xffffff66 ;  /* 0xffffff6607027836 */ /* 0x010fe40000000000 */
[----:B------:R-:W4:Y:S01]  /*103b0*/  LDC R7, c[0x0][0x3a0] ;  /* 0x0000e800ff077b82 */ /* 0x000f220000000800 */
[----:B--2---:R-:W-:-:S05]  /*103c0*/  IMAD.WIDE R8, R135, 0x4, R14 ;  /* 0x0000000487087825 */ /* 0x004fca00078e020e */
[----:B------:R2:W-:Y:S04]  /*103d0*/  STL.64 [R1+0x748], R8 ;  /* 0x0007480801007387 */ /* 0x0005e80000100a00 */
[----:B------:R2:W-:Y:S01]  /*103e0*/  LDGSTS.E [R0+-0x6ffac], desc[UR22][R8.64], !P6 ;  /* 0x9005400008007fae */ /* 0x0005e2000f1a1016 */
[----:B------:R-:W-:Y:S02]  /*103f0*/  ISETP.GE.U32.AND P6, PT, R2, 0x7ffffee7, PT ;  /* 0x7ffffee70200780c */ /* 0x000fe40003fc6070 */
[----:B------:R-:W-:Y:S02]  /*10400*/  IADD3 R2, PT, PT, R4, -0x9b, RZ ;  /* 0xffffff6504027810 */ /* 0x000fe40007ffe0ff */
[----:B------:R-:W3:Y:S01]  /*10410*/  LDC R4, c[0x0][0x3a0] ;  /* 0x0000e800ff047b82 */ /* 0x000ee20000000800 */
[----:B--2---:R-:W-:-:S05]  /*10420*/  IMAD.WIDE R8, R135, 0x4, R16 ;  /* 0x0000000487087825 */ /* 0x004fca00078e0210 */
[----:B------:R2:W-:Y:S01]  /*10430*/  LDGSTS.E [R0+-0x6ffa8], desc[UR22][R8.64], !P4 ;  /* 0x9005800008007fae */ /* 0x0005e2000e1a1016 */
[----:B------:R-:W-:Y:S01]  /*10440*/  ISETP.GE.U32.AND P4, PT, R2, 0x7ffffee6, PT ;  /* 0x7ffffee60200780c */ /* 0x000fe20003f86070 */
[----:B-1----:R-:W-:Y:S02]  /*10450*/  VIADD R2, R6, 0xffffff64 ;  /* 0xffffff6406027836 */ /* 0x002fe40000000000 */
        /* <DEDUP_REMOVED lines=11> */
[----:B------:R-:W-:Y:S01]  /*10510*/  ISETP.GE.U32.AND P5, PT, R2, 0x7ffffee4, PT ;  /* 0x7ffffee40200780c */ /* 0x000fe20003fa6070 */
[----:B---3--:R-:W-:Y:S02]  /*10520*/  VIADD R2, R4, 0xffffff62 ;  /* 0xffffff6204027836 */ /* 0x008fe40000000000 */
[----:B------:R-:W3:Y:S01]  /*10530*/  LDC R4, c[0x0][0x3a0] ;  /* 0x0000e800ff047b82 */ /* 0x000ee20000000800 */
[----:B--2---:R-:W-:-:S05]  /*10540*/  IMAD.WIDE R8, R135, 0x4, R22 ;  /* 0x0000000487087825 */ /* 0x004fca00078e0216 */
[----:B------:R2:W-:Y:S01]  /*10550*/  LDGSTS.E [R0+-0x6ff9c], desc[UR22][R8.64], !P6 ;  /* 0x9006400008007fae */ /* 0x0005e2000f1a1016 */
[----:B------:R-:W-:Y:S02]  /*10560*/  ISETP.GE.U32.AND P6, PT, R2, 0x7ffffee3, PT ;  /* 0x7ffffee30200780c */ /* 0x000fe40003fc6070 */
[----:B-1----:R-:W-:Y:S02]  /*10570*/  IADD3 R2, PT, PT, R6, -0x9f, RZ ;  /* 0xffffff6106027810 */ /* 0x002fe40007ffe0ff */
        /* <DEDUP_REMOVED lines=23> */
[----:B------:R-:W-:Y:S02]  /*106f0*/  ISETP.GE.U32.AND P6, PT, R2, 0x7ffffedf, PT ;  /* 0x7ffffedf0200780c */ /* 0x000fe40003fc6070 */
[----:B----4-:R-:W-:Y:S02]  /*10700*/  IADD3 R2, PT, PT, R7, -0xa3, RZ ;  /* 0xffffff5d07027810 */ /* 0x010fe40007ffe0ff */
        /* <DEDUP_REMOVED lines=23> */
[----:B---3--:R-:W-:Y:S02]  /*10880*/  IADD3 R2, PT, PT, R4, -0xa7, RZ ;  /* 0xffffff5904027810 */ /* 0x008fe40007ffe0ff */
        /* <DEDUP_REMOVED lines=103> */
[----:B------:R-:W-:-:S04]  /*10f00*/  IMAD.WIDE R242, R135, 0x4, R76 ;  /* 0x0000000487f27825 */ /* 0x000fc800078e024c */
[----:B--2---:R-:W-:-:S05]  /*10f10*/  IMAD.WIDE R8, R135, 0x4, R74 ;  /* 0x0000000487087825 */ /* 0x004fca00078e024a */
[----:B------:R2:W-:Y:S01]  /*10f20*/  LDGSTS.E [R0+-0x6ff34], desc[UR22][R8.64], !P3 ;  /* 0x900cc00008007fae */ /* 0x0005e2000d9a1016 */
[----:B------:R-:W-:Y:S01]  /*10f30*/  ISETP.GE.U32.AND P3, PT, R2, 0x7ffffec9, PT ;  /* 0x7ffffec90200780c */ /* 0x000fe20003f66070 */
[----:B---3--:R-:W-:Y:S02]  /*10f40*/  VIADD R2, R4, 0xffffff47 ;  /* 0xffffff4704027836 */ /* 0x008fe40000000000 */
[----:B------:R-:W3:Y:S01]  /*10f50*/  LDC R4, c[0x0][0x3a0] ;  /* 0x0000e800ff047b82 */ /* 0x000ee20000000800 */
[----:B------:R-:W-:Y:S02]  /*10f60*/  LDGSTS.E [R0+-0x6ff30], desc[UR22][R242.64], !P5 ;  /* 0x900d0000f2007fae */ /* 0x000fe4000e9a1016 */
[----:B------:R-:W-:Y:S01]  /*10f70*/  ISETP.GE.U32.AND P5, PT, R2, 0x7ffffec8, PT ;  /* 0x7ffffec80200780c */ /* 0x000fe20003fa6070 */
[----:B-1----:R-:W-:Y:S01]  /*10f80*/  VIADD R2, R6, 0xffffff46 ;  /* 0xffffff4606027836 */ /* 0x002fe20000000000 */
[----:B------:R-:W-:Y:S03]  /*10f90*/  LDGSTS.E [R0+-0x6ff2c], desc[UR22][R244.64], !P6 ;  /* 0x900d4000f4007fae */ /* 0x000fe6000f1a1016 */
[----:B------:R-:W1:Y:S01]  /*10fa0*/  LDC R6, c[0x0][0x3a0] ;  /* 0x0000e800ff067b82 */ /* 0x000e620000000800 */
[----:B------:R-:W-:Y:S01]  /*10fb0*/  ISETP.GE.U32.AND P6, PT, R2, 0x7ffffec7, PT ;  /* 0x7ffffec70200780c */ /* 0x000fe20003fc6070 */
[----:B------:R-:W-:Y:S01]  /*10fc0*/  IMAD.WIDE R248, R135, 0x4, R80 ;  /* 0x0000000487f87825 */ /* 0x000fe200078e0250 */
[----:B----4-:R-:W-:-:S03]  /*10fd0*/  IADD3 R2, PT, PT, R7, -0xbb, RZ ;  /* 0xffffff4507027810 */ /* 0x010fc60007ffe0ff */
[----:B------:R-:W-:Y:S01]  /*10fe0*/  IMAD.WIDE R250, R135, 0x4, R82 ;  /* 0x0000000487fa7825 */ /* 0x000fe200078e0252 */
[----:B------:R-:W-:Y:S01]  /*10ff0*/  LDGSTS.E [R0+-0x6ff28], desc[UR22][R248.64], !P4 ;  /* 0x900d8000f8007fae */ /* 0x000fe2000e1a1016 */
[----:B------:R-:W4:Y:S01]  /*11000*/  LDC R7, c[0x0][0x3a0] ;  /* 0x0000e800ff077b82 */ /* 0x000f220000000800 */
[----:B------:R-:W-:Y:S02]  /*11010*/  ISETP.GE.U32.AND P4, PT, R2, 0x7ffffec6, PT ;  /* 0x7ffffec60200780c */ /* 0x000fe40003f86070 */
[----:B------:R-:W-:Y:S01]  /*11020*/  LDGSTS.E [R0+-0x6ff24], desc[UR22][R250.64], !P3 ;  /* 0x900dc000fa007fae */ /* 0x000fe2000d9a1016 */
[----:B---3--:R-:W-:-:S04]  /*11030*/  VIADD R2, R4, 0xffffff44 ;  /* 0xffffff4404027836 */ /* 0x008fc80000000000 */
[----:B------:R-:W3:Y:S01]  /*11040*/  LDC R4, c[0x0][0x3a0] ;  /* 0x0000e800ff047b82 */ /* 0x000ee20000000800 */
[----:B------:R-:W-:Y:S01]  /*11050*/  ISETP.GE.U32.AND P3, PT, R2, 0x7ffffec5, PT ;  /* 0x7ffffec50200780c */ /* 0x000fe20003f66070 */
[----:B-1----:R-:W-:-:S06]  /*11060*/  VIADD R2, R6, 0xffffff43 ;  /* 0xffffff4306027836 */ /* 0x002fcc0000000000 */
[----:B------:R-:W1:Y:S01]  /*11070*/  LDC R6, c[0x0][0x3a0] ;  /* 0x0000e800ff067b82 */ /* 0x000e620000000800 */
[----:B------:R2:W-:Y:S04]  /*11080*/  STL.64 [R1+0x658], R8 ;  /* 0x0006580801007387 */ /* 0x0005e80000100a00 */
[----:B------:R-:W-:Y:S04]  /*11090*/  STL.64 [R1+0x1300], R242 ;  /* 0x001300f201007387 */ /* 0x000fe80000100a00 */
[----:B------:R-:W-:Y:S01]  /*110a0*/  STL.64 [R1+0x1308], R244 ;  /* 0x001308f401007387 */ /* 0x000fe20000100a00 */
[----:B--2---:R-:W-:-:S03]  /*110b0*/  IMAD.WIDE R8, R135, 0x4, R84 ;  /* 0x0000000487087825 */ /* 0x004fc600078e0254 */
[----:B------:R-:W-:Y:S04]  /*110c0*/  STL.64 [R1+0x1318], R248 ;  /* 0x001318f801007387 */ /* 0x000fe80000100a00 */
[----:B------:R-:W-:Y:S04]  /*110d0*/  STL.64 [R1+0x1320], R250 ;  /* 0x001320fa01007387 */ /* 0x000fe80000100a00 */
[----:B------:R2:W-:Y:S04]  /*110e0*/  STL.64 [R1+0x8], R8 ;  /* 0x0000080801007387 */ /* 0x0005e80000100a00 */
[----:B------:R2:W-:Y:S01]  /*110f0*/  LDGSTS.E [R0+-0x6ff20], desc[UR22][R8.64], !P5 ;  /* 0x900e000008007fae */ /* 0x0005e2000e9a1016 */
[----:B------:R-:W-:Y:S01]  /*11100*/  ISETP.GE.U32.AND P5, PT, R2, 0x7ffffec4, PT ;  /* 0x7ffffec40200780c */ /* 0x000fe20003fa6070 */
[----:B----4-:R-:W-:-:S02]  /*11110*/  VIADD R2, R7, 0xffffff42 ;  /* 0xffffff4207027836 */ /* 0x010fc40000000000 */
        /* <DEDUP_REMOVED lines=244> */
[----:B-1----:R-:W-:Y:S01]  /*12060*/  IADD3 R2, PT, PT, R6, -0xe7, RZ ;  /* 0xffffff1906027810 */ /* 0x002fe20007ffe0ff */
[----:B------:R2:W-:Y:S01]  /*12070*/  STL.64 [R1+0x550], R8 ;  /* 0x0005500801007387 */ /* 0x0005e20000100a00 */
[----:B------:R-:W1:Y:S01]  /*12080*/  LDC R6, c[0x0][0x3a0] ;  /* 0x0000e800ff067b82 */ /* 0x000e620000000800 */
        /* <DEDUP_REMOVED lines=13> */
[----:B------:R2:W-:Y:S04]  /*12160*/  STL.64 [R1+0x538], R8 ;  /* 0x0005380801007387 */ /* 0x0005e80000100a00 */
[----:B------:R2:W-:Y:S01]  /*12170*/  LDGSTS.E [R0+-0x6fe70], desc[UR22][R8.64], !P5 ;  /* 0x9019000008007fae */ /* 0x0005e2000e9a1016 */
[----:B------:R-:W-:Y:S01]  /*12180*/  ISETP.GE.U32.AND P5, PT, R2, 0x7ffffe98, PT ;  /* 0x7ffffe980200780c */ /* 0x000fe20003fa6070 */
[----:B-1----:R-:W-:Y:S02]  /*12190*/  VIADD R2, R6, 0xffffff16 ;  /* 0xffffff1606027836 */ /* 0x002fe40000000000 */
[----:B------:R-:W1:Y:S01]  /*121a0*/  LDC R6, c[0x0][0x3a0] ;  /* 0x0000e800ff067b82 */ /* 0x000e620000000800 */
[----:B--2---:R-:W-:-:S05]  /*121b0*/  IMAD.WIDE R8, R135, 0x4, R186 ;  /* 0x0000000487087825 */ /* 0x004fca00078e02ba */
[----:B------:R2:W-:Y:S04]  /*121c0*/  STL.64 [R1+0x530], R8 ;  /* 0x0005300801007387 */ /* 0x0005e80000100a00 */
[----:B------:R2:W-:Y:S02]  /*121d0*/  LDGSTS.E [R0+-0x6fe6c], desc[UR22][R8.64], !P6 ;  /* 0x9019400008007fae */ /* 0x0005e4000f1a1016 */
[----:B--2---:R-:W-:-:S05]  /*121e0*/  IMAD.WIDE R8, R135, 0x4, R188 ;  /* 0x0000000487087825 */ /* 0x004fca00078e02bc */
[----:B------:R2:W-:Y:S04]  /*121f0*/  STL.64 [R1+0x528], R8 ;  /* 0x0005280801007387 */ /* 0x0005e80000100a00 */
[----:B------:R2:W-:Y:S01]  /*12200*/  LDGSTS.E [R0+-0x6fe68], desc[UR22][R8.64], !P4 ;  /* 0x9019800008007fae */ /* 0x0005e2000e1a1016 */
[----:B------:R-:W-:Y:S02]  /*12210*/  ISETP.GE.U32.AND P6, PT, R2, 0x7ffffe97, PT ;  /* 0x7ffffe970200780c */ /* 0x000fe40003fc6070 */
[----:B----4-:R-:W-:Y:S01]  /*12220*/  IADD3 R2, PT, PT, R7, -0xeb, RZ ;  /* 0xffffff1507027810 */ /* 0x010fe20007ffe0ff */
[----:B------:R-:W-:Y:S01]  /*12230*/  IMAD.WIDE R10, R135, 0x4, R190 ;  /* 0x00000004870a7825 */ /* 0x000fe200078e02be */
[----:B------:R-:W4:Y:S08]  /*12240*/  LDC R7, c[0x0][0x3a0] ;  /* 0x0000e800ff077b82 */ /* 0x000f300000000800 */
[----:B--2---:R-:W2:Y:S01]  /*12250*/  LDC R8, c[0x0][0x3a0] ;  /* 0x0000e800ff087b82 */ /* 0x004ea20000000800 */
[----:B------:R-:W-:Y:S01]  /*12260*/  ISETP.GE.U32.AND P4, PT, R2, 0x7ffffe96, PT ;  /* 0x7ffffe960200780c */ /* 0x000fe20003f86070 */
[----:B---3--:R-:W-:Y:S01]  /*12270*/  VIADD R2, R4, 0xffffff14 ;  /* 0xffffff1404027836 */ /* 0x008fe20000000000 */
[----:B------:R3:W-:Y:S04]  /*12280*/  STL.64 [R1+0x520], R10 ;  /* 0x0005200a01007387 */ /* 0x0007e80000100a00 */
[----:B------:R3:W-:Y:S01]  /*12290*/  LDGSTS.E [R0+-0x6fe64], desc[UR22][R10.64], !P3 ;  /* 0x9019c0000a007fae */ /* 0x0007e2000d9a1016 */
[----:B------:R-:W4:Y:S01]  /*122a0*/  LDC R4, c[0x0][0x3a0] ;  /* 0x0000e800ff047b82 */ /* 0x000f220000000800 */
[----:B------:R-:W-:Y:S01]  /*122b0*/  ISETP.GE.U32.AND P3, PT, R2, 0x7ffffe95, PT ;  /* 0x7ffffe950200780c */ /* 0x000fe20003f66070 */
[----:B-1----:R-:W-:-:S06]  /*122c0*/  VIADD R2, R6, 0xffffff13 ;  /* 0xffffff1306027836 */ /* 0x002fcc0000000000 */
[----:B------:R-:W1:Y:S01]  /*122d0*/  LDC R6, c[0x0][0x3a0] ;  /* 0x0000e800ff067b82 */ /* 0x000e620000000800 */
[----:B---3--:R-:W-:-:S05]  /*122e0*/  IMAD.WIDE R10, R135, 0x4, R192 ;  /* 0x00000004870a7825 */ /* 0x008fca00078e02c0 */
[----:B------:R3:W-:Y:S01]  /*122f0*/  LDGSTS.E [R0+-0x6fe60], desc[UR22][R10.64], !P5 ;  /* 0x901a00000a007fae */ /* 0x0007e2000e9a1016 */
[----:B------:R-:W-:Y:S01]  /*12300*/  ISETP.GE.U32.AND P5, PT, R2, 0x7ffffe94, PT ;  /* 0x7ffffe940200780c */ /* 0x000fe20003fa6070 */
[----:B--2---:R-:W-:Y:S01]  /*12310*/  VIADD R2, R8, 0xffffff12 ;  /* 0xffffff1208027836 */ /* 0x004fe20000000000 */
[----:B------:R-:W2:Y:S01]  /*12320*/  LDC R9, c[0x0][0x3a0] ;  /* 0x0000e800ff097b82 */ /* 0x000ea20000000800 */
[----:B------:R3:W-:Y:S07]  /*12330*/  STL.64 [R1+0x518], R10 ;  /* 0x0005180a01007387 */ /* 0x0007ee0000100a00 */
[----:B------:R-:W1:Y:S01]  /*12340*/  LDC R8, c[0x0][0x3a0] ;  /* 0x0000e800ff087b82 */ /* 0x000e620000000800 */
[----:B---3--:R-:W-:-:S05]  /*12350*/  IMAD.WIDE R10, R135, 0x4, R194 ;  /* 0x00000004870a7825 */ /* 0x008fca00078e02c2 */
[----:B------:R3:W-:Y:S04]  /*12360*/  STL.64 [R1+0x510], R10 ;  /* 0x0005100a01007387 */ /* 0x0007e80000100a00 */
[----:B------:R3:W-:Y:S01]  /*12370*/  LDGSTS.E [R0+-0x6fe5c], desc[UR22][R10.64], !P6 ;  /* 0x901a40000a007fae */ /* 0x0007e2000f1a1016 */
[----:B------:R-:W-:Y:S02]  /*12380*/  ISETP.GE.U32.AND P6, PT, R2, 0x7ffffe93, PT ;  /* 0x7ffffe930200780c */ /* 0x000fe40003fc6070 */
[----:B----4-:R-:W-:Y:S02]  /*12390*/  IADD3 R2, PT, PT, R4, -0xef, RZ ;  /* 0xffffff1104027810 */ /* 0x010fe40007ffe0ff */
[----:B------:R-:W4:Y:S01]  /*123a0*/  LDC R4, c[0x0][0x3a0] ;  /* 0x0000e800ff047b82 */ /* 0x000f220000000800 */
[----:B---3--:R-:W-:-:S05]  /*123b0*/  IMAD.WIDE R10, R135, 0x4, R196 ;  /* 0x00000004870a7825 */ /* 0x008fca00078e02c4 */
[----:B------:R3:W-:Y:S04]  /*123c0*/  STL.64 [R1+0x508], R10 ;  /* 0x0005080a01007387 */ /* 0x0007e80000100a00 */
[----:B------:R3:W-:Y:S01]  /*123d0*/  LDGSTS.E [R0+-0x6fe58], desc[UR22][R10.64], !P4 ;  /* 0x901a80000a007fae */ /* 0x0007e2000e1a1016 */
[----:B------:R-:W-:Y:S01]  /*123e0*/  ISETP.GE.U32.AND P4, PT, R2, 0x7ffffe92, PT ;  /* 0x7ffffe920200780c */ /* 0x000fe20003f86070 */
[----:B------:R-:W-:Y:S02]  /*123f0*/  VIADD R2, R7, 0xffffff10 ;  /* 0xffffff1007027836 */ /* 0x000fe40000000000 */
[----:B---3--:R-:W-:-:S05]  /*12400*/  IMAD.WIDE R10, R135, 0x4, R198 ;  /* 0x00000004870a7825 */ /* 0x008fca00078e02c6 */
[----:B------:R3:W-:Y:S04]  /*12410*/  STL.64 [R1+0x500], R10 ;  /* 0x0005000a01007387 */ /* 0x0007e80000100a00 */
[----:B------:R3:W-:Y:S01]  /*12420*/  LDGSTS.E [R0+-0x6fe54], desc[UR22][R10.64], !P3 ;  /* 0x901ac0000a007fae */ /* 0x0007e2000d9a1016 */
[----:B------:R-:W-:Y:S01]  /*12430*/  ISETP.GE.U32.AND P3, PT, R2, 0x7ffffe91, PT ;  /* 0x7ffffe910200780c */ /* 0x000fe20003f66070 */
[----:B-1----:R-:W-:Y:S02]  /*12440*/  VIADD R2, R8, 0xffffff0f ;  /* 0xffffff0f08027836 */ /* 0x002fe40000000000 */
[----:B------:R-:W1:Y:S01]  /*12450*/  LDC R8, c[0x0][0x3a0] ;  /* 0x0000e800ff087b82 */ /* 0x000e620000000800 */
[----:B---3--:R-:W-:-:S05]  /*12460*/  IMAD.WIDE R10, R135, 0x4, R200 ;  /* 0x00000004870a7825 */ /* 0x008fca00078e02c8 */
[----:B------:R3:W-:Y:S01]  /*12470*/  LDGSTS.E [R0+-0x6fe50], desc[UR22][R10.64], !P5 ;  /* 0x901b00000a007fae */ /* 0x0007e2000e9a1016 */
[----:B------:R-:W-:Y:S01]  /*12480*/  ISETP.GE.U32.AND P5, PT, R2, 0x7ffffe90, PT ;  /* 0x7ffffe900200780c */ /* 0x000fe20003fa6070 */
[----:B------:R-:W-:Y:S02]  /*12490*/  VIADD R2, R6, 0xffffff0e ;  /* 0xffffff0e06027836 */ /* 0x000fe40000000000 */
[----:B------:R3:W-:Y:S01]  /*124a0*/  STL.64 [R1+0x4f8], R10 ;  /* 0x0004f80a01007387 */ /* 0x0007e20000100a00 */
[----:B------:R-:W-:-:S04]  /*124b0*/  IMAD.WIDE R6, R135, 0x4, R204 ;  /* 0x0000000487067825 */ /* 0x000fc800078e02cc */
[----:B---3--:R-:W-:-:S05]  /*124c0*/  IMAD.WIDE R10, R135, 0x4, R202 ;  /* 0x00000004870a7825 */ /* 0x008fca00078e02ca */
[----:B------:R3:W-:Y:S04]  /*124d0*/  STL.64 [R1+0x4f0], R10 ;  /* 0x0004f00a01007387 */ /* 0x0007e80000100a00 */
[----:B------:R3:W-:Y:S04]  /*124e0*/  LDGSTS.E [R0+-0x6fe4c], desc[UR22][R10.64], !P6 ;  /* 0x901b40000a007fae */ /* 0x0007e8000f1a1016 */
[----:B------:R1:W-:Y:S04]  /*124f0*/  STL.64 [R1+0x4e8], R6 ;  /* 0x0004e80601007387 */ /* 0x0003e80000100a00 */
[----:B------:R1:W-:Y:S01]  /*12500*/  LDGSTS.E [R0+-0x6fe48], desc[UR22][R6.64], !P4 ;  /* 0x901b800006007fae */ /* 0x0003e2000e1a1016 */
[----:B------:R-:W-:-:S02]  /*12510*/  ISETP.GE.U32.AND P6, PT, R2, 0x7ffffe8f, PT ;  /* 0x7ffffe8f0200780c */ /* 0x000fc40003fc6070 */
[----:B----4-:R-:W-:Y:S01]  /*12520*/  IADD3 R2, PT, PT, R4, -0xf3, RZ ;  /* 0xffffff0d04027810 */ /* 0x010fe20007ffe0ff */
[----:B---3--:R-:W-:Y:S01]  /*12530*/  IMAD.WIDE R10, R135, 0x4, R206 ;  /* 0x00000004870a7825 */ /* 0x008fe200078e02ce */
[----:B------:R-:W3:Y:S08]  /*12540*/  LDC R4, c[0x0][0x3a0] ;  /* 0x0000e800ff047b82 */ /* 0x000ef00000000800 */
[----:B-1----:R-:W1:Y:S01]  /*12550*/  LDC R7, c[0x0][0x3a0] ;  /* 0x0000e800ff077b82 */ /* 0x002e620000000800 */
[----:B------:R-:W-:Y:S01]  /*12560*/  ISETP.GE.U32.AND P4, PT, R2, 0x7ffffe8e, PT ;  /* 0x7ffffe8e0200780c */ /* 0x000fe20003f86070 */
[----:B--2---:R-:W-:Y:S01]  /*12570*/  VIADD R2, R9, 0xffffff0c ;  /* 0xffffff0c09027836 */ /* 0x004fe20000000000 */
[----:B------:R2:W-:Y:S04]  /*12580*/  STL.64 [R1+0x4e0], R10 ;  /* 0x0004e00a01007387 */ /* 0x0005e80000100a00 */
[----:B------:R2:W-:Y:S01]  /*12590*/  LDGSTS.E [R0+-0x6fe44], desc[UR22][R10.64], !P3 ;  /* 0x901bc0000a007fae */ /* 0x0005e2000d9a1016 */
[----:B------:R-:W4:Y:S01]  /*125a0*/  LDC R6, c[0x0][0x3a0] ;  /* 0x0000e800ff067b82 */ /* 0x000f220000000800 */
[----:B------:R-:W-:Y:S01]  /*125b0*/  ISETP.GE.U32.AND P3, PT, R2, 0x7ffffe8d, PT ;  /* 0x7ffffe8d0200780c */ /* 0x000fe20003f66070 */
[----:B------:R-:W-:-:S02]  /*125c0*/  VIADD R2, R8, 0xffffff0b ;  /* 0xffffff0b08027836 */ /* 0x000fc40000000000 */
[----:B--2---:R-:W-:-:S05]  /*125d0*/  IMAD.WIDE R10, R135, 0x4, R208 ;  /* 0x00000004870a7825 */ /* 0x004fca00078e02d0 */
[----:B------:R-:W-:Y:S01]  /*125e0*/  LDGSTS.E [R0+-0x6fe40], desc[UR22][R10.64], !P5 ;  /* 0x901c00000a007fae */ /* 0x000fe2000e9a1016 */
[----:B------:R-:W-:Y:S01]  /*125f0*/  ISETP.GE.U32.AND P5, PT, R2, 0x7ffffe8c, PT ;  /* 0x7ffffe8c0200780c */ /* 0x000fe20003fa6070 */
[----:B-1----:R-:W-:Y:S02]  /*12600*/  VIADD R2, R7, 0xffffff0a ;  /* 0xffffff0a07027836 */ /* 0x002fe40000000000 */
[----:B------:R-:W1:Y:S01]  /*12610*/  LDC R7, c[0x0][0x3a0] ;  /* 0x0000e800ff077b82 */ /* 0x000e620000000800 */
[----:B------:R-:W-:Y:S01]  /*12620*/  IMAD.WIDE R8, R135, 0x4, R210 ;  /* 0x0000000487087825 */ /* 0x000fe200078e02d2 */
[----:B------:R-:W-:Y:S04]  /*12630*/  STL.64 [R1+0x4d8], R10 ;  /* 0x0004d80a01007387 */ /* 0x000fe80000100a00 */
[----:B------:R2:W-:Y:S04]  /*12640*/  STL.64 [R1+0x4d0], R8 ;  /* 0x0004d00801007387 */ /* 0x0005e80000100a00 */
[----:B------:R2:W-:Y:S01]  /*12650*/  LDGSTS.E [R0+-0x6fe3c], desc[UR22][R8.64], !P6 ;  /* 0x901c400008007fae */ /* 0x0005e2000f1a1016 */
[----:B------:R-:W-:-:S02]  /*12660*/  ISETP.GE.U32.AND P6, PT, R2, 0x7ffffe8b, PT ;  /* 0x7ffffe8b0200780c */ /* 0x000fc40003fc6070 */
        /* <DEDUP_REMOVED lines=16> */
[----:B------:R2:W-:Y:S01]  /*12770*/  LDGSTS.E [R0+-0x6fe30], desc[UR22][R8.64], !P5 ;  /* 0x901d000008007fae */ /* 0x0005e2000e9a1016 */
[----:B------:R-:W-:Y:S01]  /*12780*/  ISETP.GE.U32.AND P5, PT, R2, 0x7ffffe88, PT ;  /* 0x7ffffe880200780c */ /* 0x000fe20003fa6070 */
[----:B----4-:R-:W-:Y:S02]  /*12790*/  VIADD R2, R6, 0xffffff06 ;  /* 0xffffff0606027836 */ /* 0x010fe40000000000 */
[C---:B------:R-:W-:Y:S01]  /*127a0*/  IMAD.WIDE R10, R135.reuse, 0x4, R220 ;  /* 0x00000004870a7825 */ /* 0x040fe200078e02dc */
[----:B------:R-:W4:Y:S03]  /*127b0*/  LDC R6, c[0x0][0x3a0] ;  /* 0x0000e800ff067b82 */ /* 0x000f260000000800 */
[----:B--2---:R-:W-:-:S05]  /*127c0*/  IMAD.WIDE R8, R135, 0x4, R218 ;  /* 0x0000000487087825 */ /* 0x004fca00078e02da */
[----:B------:R2:W-:Y:S04]  /*127d0*/  STL.64 [R1+0x4b0], R8 ;  /* 0x0004b00801007387 */ /* 0x0005e80000100a00 */
[----:B------:R2:W-:Y:S01]  /*127e0*/  LDGSTS.E [R0+-0x6fe2c], desc[UR22][R8.64], !P6 ;  /* 0x901d400008007fae */ /* 0x0005e2000f1a1016 */
[----:B------:R-:W-:Y:S02]  /*127f0*/  ISETP.GE.U32.AND P6, PT, R2, 0x7ffffe87, PT ;  /* 0x7ffffe870200780c */ /* 0x000fe40003fc6070 */
[----:B---3--:R-:W-:Y:S01]  /*12800*/  IADD3 R2, PT, PT, R4, -0xfb, RZ ;  /* 0xffffff0504027810 */ /* 0x008fe20007ffe0ff */
[----:B------:R3:W-:Y:S01]  /*12810*/  LDGSTS.E [R0+-0x6fe28], desc[UR22][R10.64], !P4 ;  /* 0x901d80000a007fae */ /* 0x0007e2000e1a1016 */
[----:B------:R-:W4:Y:S08]  /*12820*/  LDC R4, c[0x0][0x3a0] ;  /* 0x0000e800ff047b82 */ /* 0x000f300000000800 */
[----:B--2---:R-:W2:Y:S01]  /*12830*/  LDC R8, c[0x0][0x3a0] ;  /* 0x0000e800ff087b82 */ /* 0x004ea20000000800 */
[----:B------:R-:W-:Y:S01]  /*12840*/  ISETP.GE.U32.AND P4, PT, R2, 0x7ffffe86, PT ;  /* 0x7ffffe860200780c */ /* 0x000fe20003f86070 */
[----:B-1----:R-:W-:Y:S01]  /*12850*/  VIADD R2, R7, 0xffffff04 ;  /* 0xffffff0407027836 */ /* 0x002fe20000000000 */
[----:B------:R3:W-:Y:S05]  /*12860*/  STL.64 [R1+0x4a8], R10 ;  /* 0x0004a80a01007387 */ /* 0x0007ea0000100a00 */
[----:B------:R-:W1:Y:S01]  /*12870*/  LDC R7, c[0x0][0x3a0] ;  /* 0x0000e800ff077b82 */ /* 0x000e620000000800 */
[----:B---3--:R-:W-:-:S05]  /*12880*/  IMAD.WIDE R10, R135, 0x4, R222 ;  /* 0x00000004870a7825 */ /* 0x008fca00078e02de */
[----:B------:R3:W-:Y:S01]  /*12890*/  LDGSTS.E [R0+-0x6fe24], desc[UR22][R10.64], !P3 ;  /* 0x901dc0000a007fae */ /* 0x0007e2000d9a1016 */
[----:B------:R-:W-:-:S03]  /*128a0*/  ISETP.GE.U32.AND P3, PT, R2, 0x7ffffe85, PT ;  /* 0x7ffffe850200780c */ /* 0x000fc60003f66070 */
[----:B------:R3:W-:Y:S01]  /*128b0*/  STL.64 [R1+0x4a0], R10 ;  /* 0x0004a00a01007387 */ /* 0x0007e20000100a00 */
[----:B--2---:R-:W-:Y:S02]  /*128c0*/  VIADD R2, R8, 0xffffff03 ;  /* 0xffffff0308027836 */ /* 0x004fe40000000000 */
[----:B------:R-:W-:-:S04]  /*128d0*/  IMAD.WIDE R8, R135, 0x4, R226 ;  /* 0x0000000487087825 */ /* 0x000fc800078e02e2 */
[----:B---3--:R-:W-:-:S05]  /*128e0*/  IMAD.WIDE R10, R135, 0x4, R224 ;  /* 0x00000004870a7825 */ /* 0x008fca00078e02e0 */
[----:B------:R2:W-:Y:S04]  /*128f0*/  STL.64 [R1+0x498], R10 ;  /* 0x0004980a01007387 */ /* 0x0005e80000100a00 */
[----:B------:R2:W-:Y:S01]  /*12900*/  LDGSTS.E [R0+-0x6fe20], desc[UR22][R10.64], !P5 ;  /* 0x901e00000a007fae */ /* 0x0005e2000e9a1016 */
[----:B------:R-:W-:Y:S01]  /*12910*/  ISETP.GE.U32.AND P5, PT, R2, 0x7ffffe84, PT ;  /* 0x7ffffe840200780c */ /* 0x000fe20003fa6070 */
[----:B----4-:R-:W-:Y:S02]  /*12920*/  VIADD R2, R6, 0xffffff02 ;  /* 0xffffff0206027836 */ /* 0x010fe40000000000 */
[----:B------:R3:W-:Y:S01]  /*12930*/  STL.64 [R1+0x490], R8 ;  /* 0x0004900801007387 */ /* 0x0007e20000100a00 */
[----:B------:R-:W-:Y:S01]  /*12940*/  VIADD R137, R137, 0x7f ;  /* 0x0000007f89897836 */ /* 0x000fe20000000000 */
[----:B------:R-:W4:Y:S02]  /*12950*/  LDC R6, c[0x0][0x3a0] ;  /* 0x0000e800ff067b82 */ /* 0x000f240000000800 */
[----:B------:R3:W-:Y:S01]  /*12960*/  LDGSTS.E [R0+-0x6fe1c], desc[UR22][R8.64], !P6 ;  /* 0x901e400008007fae */ /* 0x0007e2000f1a1016 */
[----:B------:R-:W-:-:S02]  /*12970*/  ISETP.GE.U32.AND P6, PT, R2, 0x7ffffe83, PT ;  /* 0x7ffffe830200780c */ /* 0x000fc40003fc6070 */
[----:B------:R-:W-:Y:S01]  /*12980*/  IADD3 R2, PT, PT, R4, -0xff, RZ ;  /* 0xffffff0104027810 */ /* 0x000fe20007ffe0ff */
[----:B-1----:R-:W-:Y:S02]  /*12990*/  VIADD R4, R7, 0xffffff00 ;  /* 0xffffff0007047836 */ /* 0x002fe40000000000 */
[C---:B--2---:R-:W-:Y:S01]  /*129a0*/  IMAD.WIDE R10, R135.reuse, 0x4, R232 ;  /* 0x00000004870a7825 */ /* 0x044fe200078e02e8 */
[----:B------:R-:W1:Y:S03]  /*129b0*/  LDC R7, c[0x0][0x3a0] ;  /* 0x0000e800ff077b82 */ /* 0x000e660000000800 */
[----:B---3--:R-:W-:-:S05]  /*129c0*/  IMAD.WIDE R8, R135, 0x4, R228 ;  /* 0x0000000487087825 */ /* 0x008fca00078e02e4 */
[----:B------:R2:W-:Y:S04]  /*129d0*/  STL.64 [R1+0x488], R8 ;  /* 0x0004880801007387 */ /* 0x0005e80000100a00 */
[----:B------:R2:W-:Y:S01]  /*129e0*/  LDGSTS.E [R0+-0x6fe18], desc[UR22][R8.64], !P4 ;  /* 0x901e800008007fae */ /* 0x0005e2000e1a1016 */
[----:B------:R-:W-:Y:S01]  /*129f0*/  ISETP.GE.U32.AND P4, PT, R2, 0x7ffffe82, PT ;  /* 0x7ffffe820200780c */ /* 0x000fe20003f86070 */
[----:B--2---:R-:W-:-:S05]  /*12a00*/  IMAD.WIDE R8, R135, 0x4, R230 ;  /* 0x0000000487087825 */ /* 0x004fca00078e02e6 */
[----:B------:R2:W-:Y:S04]  /*12a10*/  STL.64 [R1+0x480], R8 ;  /* 0x0004800801007387 */ /* 0x0005e80000100a00 */
[----:B------:R3:W-:Y:S01]  /*12a20*/  LDGSTS.E [R0+-0x6fe14], desc[UR22][R8.64], !P3 ;  /* 0x901ec00008007fae */ /* 0x0007e2000d9a1016 */
[----:B------:R-:W-:-:S03]  /*12a30*/  ISETP.GE.AND P3, PT, R132, R4, PT ;  /* 0x000000048400720c */ /* 0x000fc60003f66270 */
[----:B------:R-:W-:Y:S04]  /*12a40*/  STL.64 [R1+0x1328], R132 ;  /* 0x0013288401007387 */ /* 0x000fe80000100a00 */
[----:B------:R1:W-:Y:S01]  /*12a50*/  STL.64 [R1+0x478], R10 ;  /* 0x0004780a01007387 */ /* 0x0003e20000100a00 */
[----:B------:R-:W-:-:S03]  /*12a60*/  VIADD R2, R134, 0x100000 ;  /* 0x0010000086027836 */ /* 0x000fc60000000000 */
[----:B------:R-:W4:Y:S01]  /*12a70*/  LDL.LU.64 R26, [R1+0x248] ;  /* 0x00024800011a7983 */ /* 0x000f220000300a00 */
[----:B---3--:R-:W-:Y:S01]  /*12a80*/  SEL R0, RZ, 0x4, P3 ;  /* 0x00000004ff007807 */ /* 0x008fe20001800000 */
[----:B--2---:R-:W2:Y:S02]  /*12a90*/  LDC R8, c[0x0][0x3a0] ;  /* 0x0000e800ff087b82 */ /* 0x004ea40000000800 */
[----:B------:R-:W3:Y:S01]  /*12aa0*/  LDL.LU.64 R140, [R1+0x228] ;  /* 0x00022800018c7983 */ /* 0x000ee20000300a00 */
[----:B------:R-:W-:-:S03]  /*12ab0*/  ISETP.GT.AND P3, PT, R137, 0x17f, PT ;  /* 0x0000017f8900780c */ /* 0x000fc60003f64270 */
[----:B------:R-:W3:Y:S01]  /*12ac0*/  LDL.LU.64 R24, [R1+0x208] ;  /* 0x0002080001187983 */ /* 0x000ee20000300a00 */
[----:B------:R-:W-:-:S03]  /*12ad0*/  SEL R0, R0, RZ, P3 ;  /* 0x000000ff00007207 */ /* 0x000fc60001800000 */
[----:B------:R1:W-:Y:S04]  /*12ae0*/  LDGSTS.E [R2+-0x6fe10], desc[UR22][R10.64], !P5 ;  /* 0x901f00000a027fae */ /* 0x0003e8000e9a1016 */
[----:B------:R-:W3:Y:S01]  /*12af0*/  LDL.LU.64 R246, [R1+0x1e8] ;  /* 0x0001e80001f67983 */ /* 0x000ee20000300a00 */
[----:B------:R-:W-:Y:S02]  /*12b00*/  ISETP.NE.U32.AND P3, PT, R0, RZ, PT ;  /* 0x000000ff0000720c */ /* 0x000fe40003f65070 */
[----:B------:R-:W-:Y:S01]  /*12b10*/  IADD3 R0, PT, PT, R134, 0x100000, RZ ;  /* 0x0010000086007810 */ /* 0x000fe20007ffe0ff */
[----:B------:R-:W3:Y:S01]  /*12b20*/  LDL.LU.64 R22, [R1+0x1c8] ;  /* 0x0001c80001167983 */ /* 0x000ee20000300a00 */
[----:B-1----:R-:W-:-:S03]  /*12b30*/  IMAD.WIDE R10, R135, 0x4, R234 ;  /* 0x00000004870a7825 */ /* 0x002fc600078e02ea */
[----:B------:R-:W3:Y:S04]  /*12b40*/  LDL.LU.64 R16, [R1+0x1a8] ;  /* 0x0001a80001107983 */ /* 0x000ee80000300a00 */
[----:B------:R1:W-:Y:S04]  /*12b50*/  STL.64 [R1+0x470], R10 ;  /* 0x0004700a01007387 */ /* 0x0003e80000100a00 */
[----:B------:R-:W3:Y:S04]  /*12b60*/  LDL.LU.64 R14, [R1+0x188] ;  /* 0x00018800010e7983 */ /* 0x000ee80000300a00 */
[----:B------:R-:W-:Y:S04]  /*12b70*/  LDGSTS.E [R0+-0x6fe0c], desc[UR22][R10.64], !P6 ;  /* 0x901f40000a007fae */ /* 0x000fe8000f1a1016 */
[----:B------:R-:W3:Y:S04]  /*12b80*/  LDL.LU.64 R12, [R1+0x168] ;  /* 0x00016800010c7983 */ /* 0x000ee80000300a00 */
[----:B-1----:R-:W3:Y:S01]  /*12b90*/  LDL.LU.64 R10, [R1+0x150] ;  /* 0x00015000010a7983 */ /* 0x002ee20000300a00 */
[----:B----4-:R-:W-:-:S02]  /*12ba0*/  VIADD R2, R6, 0xfffffeff ;  /* 0xfffffeff06027836 */ /* 0x010fc40000000000 */
[----:B------:R-:W-:-:S03]  /*12bb0*/  IMAD.WIDE R18, R135, 0x4, R236 ;  /* 0x0000000487127825 */ /* 0x000fc600078e02ec */
[----:B------:R-:W-:Y:S01]  /*12bc0*/  ISETP.GE.U32.AND P6, PT, R2, 0x7ffffe80, PT ;  /* 0x7ffffe800200780c */ /* 0x000fe20003fc6070 */
[----:B--2---:R-:W-:Y:S01]  /*12bd0*/  VIADD R2, R8, 0xfffffefe ;  /* 0xfffffefe08027836 */ /* 0x004fe20000000000 */
[----:B------:R1:W-:Y:S01]  /*12be0*/  STL.64 [R1+0x468], R18 ;  /* 0x0004681201007387 */ /* 0x0003e20000100a00 */
[----:B------:R-:W-:-:S03]  /*12bf0*/  IMAD.WIDE R8, R135, 0x4, R238 ;  /* 0x0000000487087825 */ /* 0x000fc600078e02ee */
[----:B------:R-:W2:Y:S04]  /*12c00*/  LDL.LU.64 R136, [R1+0x130] ;  /* 0x0001300001887983 */ /* 0x000ea80000300a00 */
[----:B------:R-:W4:Y:S04]  /*12c10*/  LDL.LU.64 R20, [R1+0x110] ;  /* 0x0001100001147983 */ /* 0x000f280000300a00 */
[----:B------:R-:W-:Y:S04]  /*12c20*/  STL.64 [R1+0x1330], R134 ;  /* 0x0013308601007387 */ /* 0x000fe80000100a00 */
[----:B------:R-:W-:Y:S04]  /*12c30*/  LDGSTS.E [R0+-0x6fe08], desc[UR22][R18.64], !P4 ;  /* 0x901f800012007fae */ /* 0x000fe8000e1a1016 */
[----:B------:R-:W-:Y:S04]  /*12c40*/  STL.64 [R1+0x460], R8 ;  /* 0x0004600801007387 */ /* 0x000fe80000100a00 */
[----:B-1----:R-:W2:Y:S01]  /*12c50*/  LDL.LU.64 R18, [R1+0xf0] ;  /* 0x0000f00001127983 */ /* 0x002ea20000300a00 */
[----:B------:R-:W-:-:S02]  /*12c60*/  ISETP.GE.U32.AND P5, PT, R4, 0x7ffffe81, PT ;  /* 0x7ffffe810400780c */ /* 0x000fc40003fa6070 */
[----:B------:R-:W1:Y:S01]  /*12c70*/  LDC R4, c[0x0][0x3a0] ;  /* 0x0000e800ff047b82 */ /* 0x000e620000000800 */
[----:B------:R-:W-:Y:S01]  /*12c80*/  ISETP.GE.U32.AND P4, PT, R2, 0x7ffffe7f, PT ;  /* 0x7ffffe7f0200780c */ /* 0x000fe20003f86070 */
[----:B------:R-:W-:Y:S01]  /*12c90*/  VIADD R2, R7, 0xfffffefd ;  /* 0xfffffefd07027836 */ /* 0x000fe20000000000 */
[----:B------:R-:W-:Y:S01]  /*12ca0*/  SHF.L.U32 R143, R5, 0x7, RZ ;  /* 0x00000007058f7819 */ /* 0x000fe200000006ff */
[----:B------:R-:W4:Y:S04]  /*12cb0*/  LDL.LU.64 R138, [R1+0xd0] ;  /* 0x0000d000018a7983 */ /* 0x000f280000300a00 */
[----:B------:R1:W-:Y:S04]  /*12cc0*/  STL [R1+0x1338], R3 ;  /* 0x0013380301007387 */ /* 0x0003e80000100800 */
[----:B------:R1:W-:Y:S01]  /*12cd0*/  LDGSTS.E [R0+-0x6fe04], desc[UR22][R8.64], !P5 ;  /* 0x901fc00008007fae */ /* 0x0003e2000e9a1016 */
[----:B------:R-:W-:-:S03]  /*12ce0*/  ISETP.GE.U32.AND P5, PT, R2, 0x7ffffe7e, PT ;  /* 0x7ffffe7e0200780c */ /* 0x000fc60003fa6070 */
[----:B------:R-:W0:Y:S01]  /*12cf0*/  LDGDEPBAR ;  /* 0x00000000000079af */ /* 0x000e220000000000 */
[----:B-1----:R-:W-:Y:S02]  /*12d00*/  VIADD R0, R4, 0xfffffefc ;  /* 0xfffffefc04007836 */ /* 0x002fe40000000000 */
[----:B------:R-:W-:-:S04]  /*12d10*/  IMAD.WIDE R2, R143, 0x4, R26 ;  /* 0x000000048f027825 */ /* 0x000fc800078e021a */
[C---:B---3--:R-:W-:Y:S02]  /*12d20*/  IMAD.WIDE R4, R143.reuse, 0x4, R140 ;  /* 0x000000048f047825 */ /* 0x048fe400078e028c */
[----:B------:R-:W3:Y:S04]  /*12d30*/  LDL.LU.64 R140, [R1+0xb0] ;  /* 0x0000b000018c7983 */ /* 0x000ee80000300a00 */
[----:B------:R1:W-:Y:S04]  /*12d40*/  STL.64 [R1+0x458], R2 ;  /* 0x0004580201007387 */ /* 0x0003e80000100a00 */
[----:B------:R1:W-:Y:S02]  /*12d50*/  STL.64 [R1+0x808], R4 ;  /* 0x0008080401007387 */ /* 0x0003e40000100a00 */
[----:B-1----:R-:W-:-:S04]  /*12d60*/  IMAD.WIDE R2, R143, 0x4, R24 ;  /* 0x000000048f027825 */ /* 0x002fc800078e0218 */
[C---:B------:R-:W-:Y:S02]  /*12d70*/  IMAD.WIDE R4, R143.reuse, 0x4, R246 ;  /* 0x000000048f047825 */ /* 0x040fe400078e02f6 */
[----:B------:R-:W3:Y:S04]  /*12d80*/  LDL.LU.64 R246, [R1+0x90] ;  /* 0x0000900001f67983 */ /* 0x000ee80000300a00 */
[----:B------:R1:W-:Y:S01]  /*12d90*/  STL.64 [R1+0x838], R2 ;  /* 0x0008380201007387 */ /* 0x0003e20000100a00 */
[----:B------:R-:W-:-:S03]  /*12da0*/  IMAD.WIDE R134, R143, 0x4, R16 ;  /* 0x000000048f867825 */ /* 0x000fc600078e0210 */
[----:B------:R2:W-:Y:S01]  /*12db0*/  STL.64 [R1+0x860], R4 ;  /* 0x0008600401007387 */ /* 0x0005e20000100a00 */
[----:B------:R-:W-:-:S03]  /*12dc0*/  IMAD.WIDE R132, R143, 0x4, R14 ;  /* 0x000000048f847825 */ /* 0x000fc600078e020e */
[----:B------:R-:W3:Y:S01]  /*12dd0*/  LDL.LU.64 R26, [R1+0x70] ;  /* 0x00007000011a7983 */ /* 0x000ee20000300a00 */
[----:B-1----:R-:W-:-:S03]  /*12de0*/  IMAD.WIDE R2, R143, 0x4, R22 ;  /* 0x000000048f027825 */ /* 0x002fc600078e0216 */
[----:B------:R-:W3:Y:S04]  /*12df0*/  LDL.LU.64 R16, [R1+0x240] ;  /* 0x0002400001107983 */ /* 0x000ee80000300a00 */
[----:B------:R-:W3:Y:S01]  /*12e00*/  LDL.LU.64 R14, [R1+0x220] ;  /* 0x00022000010e7983 */ /* 0x000ee20000300a00 */
[----:B------:R-:W-:-:S03]  /*12e10*/  IMAD.WIDE R248, R143, 0x4, R10 ;  /* 0x000000048ff87825 */ /* 0x000fc600078e020a */
[----:B------:R-:W-:Y:S04]  /*12e20*/  STL.64 [R1+0x888], R2 ;  /* 0x0008880201007387 */ /* 0x000fe80000100a00 */
[----:B------:R1:W-:Y:S01]  /*12e30*/  STL.64 [R1+0x1340], R2 ;  /* 0x0013400201007387 */ /* 0x0003e20000100a00 */
[----:B------:R-:W-:-:S03]  /*12e40*/  IMAD.WIDE R250, R143, 0x4, R12 ;  /* 0x000000048ffa7825 */ /* 0x000fc600078e020c */
[----:B------:R-:W3:Y:S04]  /*12e50*/  LDL.LU.64 R28, [R1+0x200] ;  /* 0x00020000011c7983 */ /* 0x000ee80000300a00 */
[----:B------:R-:W3:Y:S04]  /*12e60*/  LDL.LU.64 R10, [R1+0x1e0] ;  /* 0x0001e000010a7983 */ /* 0x000ee80000300a00 */
[----:B------:R-:W-:Y:S04]  /*12e70*/  STL.64 [R1+0x8b0], R134 ;  /* 0x0008b08601007387 */ /* 0x000fe80000100a00 */
[----:B------:R-:W-:Y:S04]  /*12e80*/  STL.64 [R1+0x1348], R134 ;  /* 0x0013488601007387 */ /* 0x000fe80000100a00 */
[----:B------:R-:W3:Y:S04]  /*12e90*/  LDL.LU.64 R12, [R1+0x1c0] ;  /* 0x0001c000010c7983 */ /* 0x000ee80000300a00 */
[----:B------:R-:W-:Y:S04]  /*12ea0*/  STL.64 [R1+0x8d8], R132 ;  /* 0x0008d88401007387 */ /* 0x000fe80000100a00 */
[----:B------:R1:W-:Y:S04]  /*12eb0*/  STL.64 [R1+0x1350], R132 ;  /* 0x0013508401007387 */ /* 0x0003e80000100a00 */
[----:B------:R-:W3:Y:S01]  /*12ec0*/  LDL.LU.64 R24, [R1+0x1a0] ;  /* 0x0001a00001187983 */ /* 0x000ee20000300a00 */
[----:B--2---:R-:W-:-:S03]  /*12ed0*/  IMAD.WIDE R136, R143, 0x4, R136 ;  /* 0x000000048f887825 */ /* 0x004fc600078e0288 */
[----:B------:R-:W-:Y:S01]  /*12ee0*/  STL.64 [R1+0x900], R250 ;  /* 0x000900fa01007387 */ /* 0x000fe20000100a00 */
[----:B----4-:R-:W-:-:S03]  /*12ef0*/  IMAD.WIDE R244, R143, 0x4, R20 ;  /* 0x000000048ff47825 */ /* 0x010fc600078e0214 */
[----:B------:R-:W2:Y:S01]  /*12f00*/  LDL.LU.64 R22, [R1+0x180] ;  /* 0x0001800001167983 */ /* 0x000ea20000300a00 */
[----:B------:R-:W-:-:S03]  /*12f10*/  IMAD.WIDE R242, R143, 0x4, R18 ;  /* 0x000000048ff27825 */ /* 0x000fc600078e0212 */
[----:B------:R-:W-:Y:S04]  /*12f20*/  STL.64 [R1+0x920], R248 ;  /* 0x000920f801007387 */ /* 0x000fe80000100a00 */
[----:B------:R-:W4:Y:S04]  /*12f30*/  LDL.LU.64 R20, [R1+0x160] ;  /* 0x0001600001147983 */ /* 0x000f280000300a00 */
[----:B------:R-:W-:Y:S04]  /*12f40*/  STL.64 [R1+0x940], R136 ;  /* 0x0009408801007387 */ /* 0x000fe80000100a00 */
[----:B------:R-:W4:Y:S01]  /*12f50*/  LDL.LU.64 R18, [R1+0x148] ;  /* 0x0001480001127983 */ /* 0x000f220000300a00 */
[----:B------:R-:W-:-:S03]  /*12f60*/  IMAD.WIDE R138, R143, 0x4, R138 ;  /* 0x000000048f8a7825 */ /* 0x000fc600078e028a */
[----:B------:R-:W-:Y:S01]  /*12f70*/  STL.64 [R1+0x958], R244 ;  /* 0x000958f401007387 */ /* 0x000fe20000100a00 */
[----:B---3--:R-:W-:-:S04]  /*12f80*/  IMAD.WIDE R140, R143, 0x4, R140 ;  /* 0x000000048f8c7825 */ /* 0x008fc800078e028c */
[C---:B------:R-:W-:Y:S02]  /*12f90*/  IMAD.WIDE R238, R143.reuse, 0x4, R246 ;  /* 0x000000048fee7825 */ /* 0x040fe400078e02f6 */
[----:B------:R-:W3:Y:S04]  /*12fa0*/  LDL.LU.64 R246, [R1+0x128] ;  /* 0x0001280001f67983 */ /* 0x000ee80000300a00 */
[----:B------:R-:W-:Y:S01]  /*12fb0*/  STL.64 [R1+0x970], R242 ;  /* 0x000970f201007387 */ /* 0x000fe20000100a00 */
[----:B------:R-:W-:-:S03]  /*12fc0*/  IMAD.WIDE R150, R143, 0x4, R26 ;  /* 0x000000048f967825 */ /* 0x000fc600078e021a */
[----:B------:R-:W3:Y:S01]  /*12fd0*/  LDL.LU.64 R26, [R1+0x108] ;  /* 0x00010800011a7983 */ /* 0x000ee20000300a00 */
[----:B------:R-:W-:-:S03]  /*12fe0*/  IMAD.WIDE R148, R143, 0x4, R16 ;  /* 0x000000048f947825 */ /* 0x000fc600078e0210 */
[----:B------:R-:W-:Y:S01]  /*12ff0*/  STL.64 [R1+0x980], R138 ;  /* 0x0009808a01007387 */ /* 0x000fe20000100a00 */
[----:B------:R-:W-:-:S03]  /*13000*/  IMAD.WIDE R146, R143, 0x4, R14 ;  /* 0x000000048f927825 */ /* 0x000fc600078e020e */
[----:B------:R-:W3:Y:S04]  /*13010*/  LDL.LU.64 R16, [R1+0xe8] ;  /* 0x0000e80001107983 */ /* 0x000ee80000300a00 */
[----:B------:R-:W-:Y:S04]  /*13020*/  STL.64 [R1+0x990], R140 ;  /* 0x0009908c01007387 */ /* 0x000fe80000100a00 */
[----:B------:R-:W3:Y:S04]  /*13030*/  LDL.LU.64 R14, [R1+0xc8] ;  /* 0x0000c800010e7983 */ /* 0x000ee80000300a00 */
[----:B------:R-:W-:Y:S01]  /*13040*/  STL.64 [R1+0x998], R238 ;  /* 0x000998ee01007387 */ /* 0x000fe20000100a00 */
[----:B------:R-:W-:-:S03]  /*13050*/  IMAD.WIDE R130, R143, 0x4, R10 ;  /* 0x000000048f827825 */ /* 0x000fc600078e020a */
[----:B------:R-:W-:Y:S04]  /*13060*/  STL.64 [R1+0x9a0], R150 ;  /* 0x0009a09601007387 */ /* 0x000fe80000100a00 */
[----:B------:R-:W3:Y:S04]  /*13070*/  LDL.LU.64 R10, [R1+0xa8] ;  /* 0x0000a800010a7983 */ /* 0x000ee80000300a00 */
[----:B------:R-:W-:Y:S01]  /*13080*/  STL.64 [R1+0x240], R148 ;  /* 0x0002409401007387 */ /* 0x000fe20000100a00 */
[----:B------:R-:W-:-:S03]  /*13090*/  IMAD.WIDE R128, R143, 0x4, R12 ;  /* 0x000000048f807825 */ /* 0x000fc600078e020c */
[----:B------:R-:W3:Y:S04]  /*130a0*/  LDL.LU.64 R12, [R1+0x88] ;  /* 0x00008800010c7983 */ /* 0x000ee80000300a00 */
[----:B------:R-:W-:Y:S04]  /*130b0*/  STL.64 [R1+0x1c8], R146 ;  /* 0x0001c89201007387 */ /* 0x000fe80000100a00 */
[----:B------:R-:W3:Y:S01]  /*130c0*/  LDL.LU.64 R30, [R1+0x68] ;  /* 0x00006800011e7983 */ /* 0x000ee20000300a00 */
[----:B------:R-:W-:-:S03]  /*130d0*/  IMAD.WIDE R126, R143, 0x4, R24 ;  /* 0x000000048f7e7825 */ /* 0x000fc600078e0218 */
[----:B------:R-:W3:Y:S01]  /*130e0*/  LDL.LU.64 R24, [R1+0x238] ;  /* 0x0002380001187983 */ /* 0x000ee20000300a00 */
[----:B------:R-:W-:-:S04]  /*130f0*/  IMAD.WIDE R144, R143, 0x4, R28 ;  /* 0x000000048f907825 */ /* 0x000fc800078e021c */
[C---:B--2---:R-:W-:Y:S01]  /*13100*/  IMAD.WIDE R124, R143.reuse, 0x4, R22 ;  /* 0x000000048f7c7825 */ /* 0x044fe200078e0216 */
[----:B------:R-:W-:Y:S04]  /*13110*/  STL.64 [R1+0x1a8], R144 ;  /* 0x0001a89001007387 */ /* 0x000fe80000100a00 */
[----:B------:R-:W2:Y:S01]  /*13120*/  LDL.LU.64 R22, [R1+0x218] ;  /* 0x0002180001167983 */ /* 0x000ea20000300a00 */
[----:B----4-:R-:W-:-:S03]  /*13130*/  IMAD.WIDE R122, R143, 0x4, R20 ;  /* 0x000000048f7a7825 */ /* 0x010fc600078e0214 */
[----:B------:R-:W-:Y:S04]  /*13140*/  STL.64 [R1+0x800], R130 ;  /* 0x0008008201007387 */ /* 0x000fe80000100a00 */
[----:B------:R-:W4:Y:S01]  /*13150*/  LDL.LU.64 R20, [R1+0x1f8] ;  /* 0x0001f80001147983 */ /* 0x000f220000300a00 */
[----:B------:R-:W-:-:S03]  /*13160*/  IMAD.WIDE R120, R143, 0x4, R18 ;  /* 0x000000048f787825 */ /* 0x000fc600078e0212 */
[----:B------:R-:W-:Y:S04]  /*13170*/  STL.64 [R1+0x830], R128 ;  /* 0x0008308001007387 */ /* 0x000fe80000100a00 */
[----:B------:R-:W4:Y:S04]  /*13180*/  LDL.LU.64 R18, [R1+0x1d8] ;  /* 0x0001d80001127983 */ /* 0x000f280000300a00 */
[----:B------:R-:W-:Y:S01]  /*13190*/  STL.64 [R1+0x858], R126 ;  /* 0x0008587e01007387 */ /* 0x000fe20000100a00 */
[----:B---3--:R-:W-:-:S03]  /*131a0*/  IMAD.WIDE R118, R143, 0x4, R246 ;  /* 0x000000048f767825 */ /* 0x008fc600078e02f6 */
[----:B------:R-:W3:Y:S04]  /*131b0*/  LDL.LU.64 R246, [R1+0x1b8] ;  /* 0x0001b80001f67983 */ /* 0x000ee80000300a00 */
[----:B------:R-:W-:Y:S04]  /*131c0*/  STL.64 [R1+0x880], R124 ;  /* 0x0008807c01007387 */ /* 0x000fe80000100a00 */
[----:B------:R-:W3:Y:S01]  /*131d0*/  LDL.LU.64 R28, [R1+0x198] ;  /* 0x00019800011c7983 */ /* 0x000ee20000300a00 */
[----:B------:R-:W-:-:S03]  /*131e0*/  IMAD.WIDE R116, R143, 0x4, R26 ;  /* 0x000000048f747825 */ /* 0x000fc600078e021a */
[----:B------:R-:W-:Y:S04]  /*131f0*/  STL.64 [R1+0x8a8], R122 ;  /* 0x0008a87a01007387 */ /* 0x000fe80000100a00 */
[----:B------:R-:W3:Y:S01]  /*13200*/  LDL.LU.64 R26, [R1+0x178] ;  /* 0x00017800011a7983 */ /* 0x000ee20000300a00 */
[----:B------:R-:W-:-:S03]  /*13210*/  IMAD.WIDE R114, R143, 0x4, R16 ;  /* 0x000000048f727825 */ /* 0x000fc600078e0210 */
[----:B------:R-:W-:Y:S04]  /*13220*/  STL.64 [R1+0x8d0], R120 ;  /* 0x0008d07801007387 */ /* 0x000fe80000100a00 */
[----:B------:R-:W3:Y:S01]  /*13230*/  LDL.LU.64 R16, [R1+0x158] ;  /* 0x0001580001107983 */ /* 0x000ee20000300a00 */
[----:B------:R-:W-:-:S03]  /*13240*/  IMAD.WIDE R112, R143, 0x4, R14 ;  /* 0x000000048f707825 */ /* 0x000fc600078e020e */
[----:B------:R-:W3:Y:S04]  /*13250*/  LDL.LU.64 R14, [R1+0x140] ;  /* 0x00014000010e7983 */ /* 0x000ee80000300a00 */
[----:B------:R-:W-:Y:S01]  /*13260*/  STL.64 [R1+0x8f8], R118 ;  /* 0x0008f87601007387 */ /* 0x000fe20000100a00 */
[----:B------:R-:W-:-:S03]  /*13270*/  IMAD.WIDE R110, R143, 0x4, R10 ;  /* 0x000000048f6e7825 */ /* 0x000fc600078e020a */
[----:B------:R-:W3:Y:S04]  /*13280*/  LDL.LU.64 R10, [R1+0x120] ;  /* 0x00012000010a7983 */ /* 0x000ee80000300a00 */
[----:B------:R-:W-:Y:S01]  /*13290*/  STL.64 [R1+0x918], R116 ;  /* 0x0009187401007387 */ /* 0x000fe20000100a00 */
[----:B------:R-:W-:-:S03]  /*132a0*/  IMAD.WIDE R108, R143, 0x4, R12 ;  /* 0x000000048f6c7825 */ /* 0x000fc600078e020c */
[----:B------:R-:W3:Y:S04]  /*132b0*/  LDL.LU.64 R12, [R1+0x100] ;  /* 0x00010000010c7983 */ /* 0x000ee80000300a00 */
[----:B------:R-:W-:Y:S04]  /*132c0*/  STL.64 [R1+0x938], R114 ;  /* 0x0009387201007387 */ /* 0x000fe80000100a00 */
[----:B------:R-:W-:Y:S01]  /*132d0*/  STL.64 [R1+0x950], R112 ;  /* 0x0009507001007387 */ /* 0x000fe20000100a00 */
[----:B------:R-:W-:-:S03]  /*132e0*/  IMAD.WIDE R104, R143, 0x4, R24 ;  /* 0x000000048f687825 */ /* 0x000fc600078e0218 */
[----:B------:R-:W3:Y:S01]  /*132f0*/  LDL.LU.64 R24, [R1+0xe0] ;  /* 0x0000e00001187983 */ /* 0x000ee20000300a00 */
[----:B------:R-:W-:-:S03]  /*13300*/  IMAD.WIDE R106, R143, 0x4, R30 ;  /* 0x000000048f6a7825 */ /* 0x000fc600078e021e */
[----:B------:R-:W-:Y:S04]  /*13310*/  STL.64 [R1+0x968], R110 ;  /* 0x0009686e01007387 */ /* 0x000fe80000100a00 */
[----:B------:R-:W3:Y:S01]  /*13320*/  LDL.LU.64 R30, [R1+0xc0] ;  /* 0x0000c000011e7983 */ /* 0x000ee20000300a00 */
[----:B--2---:R-:W-:-:S03]  /*13330*/  IMAD.WIDE R102, R143, 0x4, R22 ;  /* 0x000000048f667825 */ /* 0x004fc600078e0216 */
        /* <DEDUP_REMOVED lines=8> */
[----:B------:R-:W-:Y:S04]  /*133c0*/  STL.64 [R1+0x30], R102 ;  /* 0x0000306601007387 */ /* 0x000fe80000100a00 */
[----:B------:R-:W4:Y:S04]  /*133d0*/  LDL.LU.64 R32, [R1+0x230] ;  /* 0x0002300001207983 */ /* 0x000f280000300a00 */
[----:B------:R-:W-:Y:S04]  /*133e0*/  STL.64 [R1+0x18], R100 ;  /* 0x0000186401007387 */ /* 0x000fe80000100a00 */
[----:B------:R-:W-:Y:S01]  /*133f0*/  STL.64 [R1], R98 ;  /* 0x0000006201007387 */ /* 0x000fe20000100a00 */
[----:B---3--:R-:W-:-:S03]  /*13400*/  IMAD.WIDE R96, R143, 0x4, R28 ;  /* 0x000000048f607825 */ /* 0x008fc600078e021c */
[----:B------:R-:W3:Y:S01]  /*13410*/  LDL.LU.64 R28, [R1+0x210] ;  /* 0x00021000011c7983 */ /* 0x000ee20000300a00 */
[----:B------:R-:W-:-:S03]  /*13420*/  IMAD.WIDE R94, R143, 0x4, R26 ;  /* 0x000000048f5e7825 */ /* 0x000fc600078e021a */
[----:B------:R-:W3:Y:S04]  /*13430*/  LDL.LU.64 R26, [R1+0x1f0] ;  /* 0x0001f000011a7983 */ /* 0x000ee80000300a00 */
[----:B------:R-:W-:Y:S01]  /*13440*/  STL.64 [R1+0x7f8], R96 ;  /* 0x0007f86001007387 */ /* 0x000fe20000100a00 */
[----:B------:R-:W-:-:S04]  /*13450*/  IMAD.WIDE R92, R143, 0x4, R16 ;  /* 0x000000048f5c7825 */ /* 0x000fc800078e0210 */
[----:B------:R-:W-:-:S04]  /*13460*/  IMAD.WIDE R90, R143, 0x4, R14 ;  /* 0x000000048f5a7825 */ /* 0x000fc800078e020e */
[C---:B------:R-:W-:Y:S02]  /*13470*/  IMAD.WIDE R88, R143.reuse, 0x4, R10 ;  /* 0x000000048f587825 */ /* 0x040fe400078e020a */
[----:B------:R-:W3:Y:S04]  /*13480*/  LDL.LU.64 R10, [R1+0x1d0] ;  /* 0x0001d000010a7983 */ /* 0x000ee80000300a00 */
[----:B------:R-:W-:Y:S01]  /*13490*/  STL.64 [R1+0x828], R94 ;  /* 0x0008285e01007387 */ /* 0x000fe20000100a00 */
[----:B------:R-:W-:-:S03]  /*134a0*/  IMAD.WIDE R86, R143, 0x4, R12 ;  /* 0x000000048f567825 */ /* 0x000fc600078e020c */
[----:B------:R-:W3:Y:S04]  /*134b0*/  LDL.LU.64 R12, [R1+0x1b0] ;  /* 0x0001b000010c7983 */ /* 0x000ee80000300a00 */
[----:B------:R-:W3:Y:S04]  /*134c0*/  LDL.LU.64 R14, [R1+0x190] ;  /* 0x00019000010e7983 */ /* 0x000ee80000300a00 */
[----:B------:R-:W3:Y:S01]  /*134d0*/  LDL.LU.64 R16, [R1+0x170] ;  /* 0x0001700001107983 */ /* 0x000ee20000300a00 */
[----:B------:R-:W-:-:S03]  /*134e0*/  IMAD.WIDE R84, R143, 0x4, R24 ;  /* 0x000000048f547825 */ /* 0x000fc600078e0218 */
[----:B------:R-:W-:Y:S04]  /*134f0*/  STL.64 [R1+0x850], R92 ;  /* 0x0008505c01007387 */ /* 0x000fe80000100a00 */
[----:B------:R-:W1:Y:S01]  /*13500*/  LDL.LU.64 R24, [R1+0x250] ;  /* 0x0002500001187983 */ /* 0x000e620000300a00 */
[----:B------:R-:W-:-:S03]  /*13510*/  IMAD.WIDE R82, R143, 0x4, R30 ;  /* 0x000000048f527825 */ /* 0x000fc600078e021e */
[----:B------:R-:W-:Y:S04]  /*13520*/  STL.64 [R1+0x878], R90 ;  /* 0x0008785a01007387 */ /* 0x000fe80000100a00 */
[----:B------:R-:W-:Y:S01]  /*13530*/  STL.64 [R1+0x8a0], R88 ;  /* 0x0008a05801007387 */ /* 0x000fe20000100a00 */
[----:B--2---:R-:W-:-:S03]  /*13540*/  IMAD.WIDE R80, R143, 0x4, R22 ;  /* 0x000000048f507825 */ /* 0x004fc600078e0216 */
[----:B------:R-:W2:Y:S04]  /*13550*/  LDL.LU.64 R30, [R1+0x138] ;  /* 0x00013800011e7983 */ /* 0x000ea80000300a00 */
[----:B------:R-:W-:Y:S01]  /*13560*/  STL.64 [R1+0x8c8], R86 ;  /* 0x0008c85601007387 */ /* 0x000fe20000100a00 */
[----:B----4-:R-:W-:-:S03]  /*13570*/  IMAD.WIDE R78, R143, 0x4, R20 ;  /* 0x000000048f4e7825 */ /* 0x010fc600078e0214 */
[----:B------:R-:W4:Y:S04]  /*13580*/  LDL.LU.64 R22, [R1+0x118] ;  /* 0x0001180001167983 */ /* 0x000f280000300a00 */
[----:B------:R-:W4:Y:S01]  /*13590*/  LDL.LU.64 R20, [R1+0xf8] ;  /* 0x0000f80001147983 */ /* 0x000f220000300a00 */
[----:B------:R-:W-:-:S03]  /*135a0*/  IMAD.WIDE R76, R143, 0x4, R18 ;  /* 0x000000048f4c7825 */ /* 0x000fc600078e0212 */
[----:B------:R-:W-:Y:S04]  /*135b0*/  STL.64 [R1+0x8f0], R84 ;  /* 0x0008f05401007387 */ /* 0x000fe80000100a00 */
[----:B------:R-:W4:Y:S04]  /*135c0*/  LDL.LU.64 R18, [R1+0xd8] ;  /* 0x0000d80001127983 */ /* 0x000f280000300a00 */
[----:B------:R-:W-:Y:S04]  /*135d0*/  STL.64 [R1+0x910], R82 ;  /* 0x0009105201007387 */ /* 0x000fe80000100a00 */
[----:B------:R-:W4:Y:S04]  /*135e0*/  LDL.LU.64 R42, [R1+0xb8] ;  /* 0x0000b800012a7983 */ /* 0x000f280000300a00 */
[----:B------:R-:W4:Y:S04]  /*135f0*/  LDL.LU.64 R40, [R1+0x98] ;  /* 0x0000980001287983 */ /* 0x000f280000300a00 */
[----:B------:R-:W-:Y:S04]  /*13600*/  STL.64 [R1+0x930], R80 ;  /* 0x0009305001007387 */ /* 0x000fe80000100a00 */
[----:B------:R-:W4:Y:S04]  /*13610*/  LDL.LU.64 R38, [R1+0x78] ;  /* 0x0000780001267983 */ /* 0x000f280000300a00 */
[----:B------:R-:W-:Y:S04]  /*13620*/  STL.64 [R1+0x948], R78 ;  /* 0x0009484e01007387 */ /* 0x000fe80000100a00 */
[----:B------:R-:W4:Y:S04]  /*13630*/  LDL.LU.64 R48, [R1+0x258] ;  /* 0x0002580001307983 */ /* 0x000f280000300a00 */
[----:B------:R-:W-:Y:S04]  /*13640*/  STL.64 [R1+0x960], R76 ;  /* 0x0009604c01007387 */ /* 0x000fe80000100a00 */
[----:B------:R-:W4:Y:S01]  /*13650*/  LDL.LU.64 R52, [R1+0x260] ;  /* 0x0002600001347983 */ /* 0x000f220000300a00 */
[----:B------:R-:W-:-:S04]  /*13660*/  IMAD.WIDE R4, R143, 0x4, R32 ;  /* 0x000000048f047825 */ /* 0x000fc800078e0220 */
[C---:B---3--:R-:W-:Y:S02]  /*13670*/  IMAD.WIDE R6, R143.reuse, 0x4, R28 ;  /* 0x000000048f067825 */ /* 0x048fe400078e021c */
[----:B------:R-:W3:Y:S02]  /*13680*/  LDL.LU.64 R28, [R1+0x268] ;  /* 0x00026800011c7983 */ /* 0x000ee40000300a00 */
[C---:B------:R-:W-:Y:S02]  /*13690*/  IMAD.WIDE R8, R143.reuse, 0x4, R26 ;  /* 0x000000048f087825 */ /* 0x040fe400078e021a */
[----:B------:R-:W3:Y:S04]  /*136a0*/  LDL.LU.64 R26, [R1+0x270] ;  /* 0x00027000011a7983 */ /* 0x000ee80000300a00 */
[----:B------:R-:W3:Y:S04]  /*136b0*/  LDL.LU.64 R50, [R1+0x278] ;  /* 0x0002780001327983 */ /* 0x000ee80000300a00 */
[----:B------:R-:W3:Y:S01]  /*136c0*/  LDL.LU.64 R36, [R1+0x280] ;  /* 0x0002800001247983 */ /* 0x000ee20000300a00 */
[----:B-1----:R-:W-:-:S05]  /*136d0*/  IMAD.WIDE R2, R143, 0x4, R24 ;  /* 0x000000048f027825 */ /* 0x002fca00078e0218 */
[----:B------:R1:W-:Y:S04]  /*136e0*/  STL.64 [R1+0x1b0], R2 ;  /* 0x0001b00201007387 */ /* 0x0003e80000100a00 */
[----:B------:R-:W3:Y:S04]  /*136f0*/  LDL.LU.64 R34, [R1+0x288] ;  /* 0x0002880001227983 */ /* 0x000ee80000300a00 */
[----:B------:R-:W3:Y:S04]  /*13700*/  LDL.LU.64 R32, [R1+0x290] ;  /* 0x0002900001207983 */ /* 0x000ee80000300a00 */
[----:B------:R-:W3:Y:S01]  /*13710*/  LDL.LU.64 R24, [R1+0x298] ;  /* 0x0002980001187983 */ /* 0x000ee20000300a00 */
[----:B--2---:R-:W-:-:S03]  /*13720*/  IMAD.WIDE R74, R143, 0x4, R30 ;  /* 0x000000048f4a7825 */ /* 0x004fc600078e021e */
[----:B------:R-:W2:Y:S01]  /*13730*/  LDL.LU.64 R30, [R1+0x2d0] ;  /* 0x0002d000011e7983 */ /* 0x000ea20000300a00 */
[----:B----4-:R-:W-:-:S03]  /*13740*/  IMAD.WIDE R72, R143, 0x4, R22 ;  /* 0x000000048f487825 */ /* 0x010fc600078e0216 */
[----:B------:R-:W4:Y:S01]  /*13750*/  LDL.LU.64 R22, [R1+0x2c8] ;  /* 0x0002c80001167983 */ /* 0x000f220000300a00 */
[----:B------:R-:W-:-:S03]  /*13760*/  IMAD.WIDE R70, R143, 0x4, R20 ;  /* 0x000000048f467825 */ /* 0x000fc600078e0214 */
[----:B------:R-:W2:Y:S01]  /*13770*/  LDL.LU.64 R20, [R1+0x2c0] ;  /* 0x0002c00001147983 */ /* 0x000ea20000300a00 */
[----:B------:R-:W-:-:S03]  /*13780*/  IMAD.WIDE R46, R143, 0x4, R18 ;  /* 0x000000048f2e7825 */ /* 0x000fc600078e0212 */
[----:B------:R-:W2:Y:S04]  /*13790*/  LDL.LU.64 R18, [R1+0x2b8] ;  /* 0x0002b80001127983 */ /* 0x000ea80000300a00 */
[----:B------:R-:W-:Y:S01]  /*137a0*/  STL.64 [R1+0x820], R74 ;  /* 0x0008204a01007387 */ /* 0x000fe20000100a00 */
[----:B------:R-:W-:-:S03]  /*137b0*/  IMAD.WIDE R44, R143, 0x4, R42 ;  /* 0x000000048f2c7825 */ /* 0x000fc600078e022a */
[----:B------:R-:W-:Y:S01]  /*137c0*/  STL.64 [R1+0x848], R72 ;  /* 0x0008484801007387 */ /* 0x000fe20000100a00 */
[----:B------:R-:W-:-:S03]  /*137d0*/  IMAD.WIDE R42, R143, 0x4, R40 ;  /* 0x000000048f2a7825 */ /* 0x000fc600078e0228 */
[----:B------:R-:W-:Y:S04]  /*137e0*/  STL.64 [R1+0x870], R70 ;  /* 0x0008704601007387 */ /* 0x000fe80000100a00 */
[----:B------:R-:W-:Y:S01]  /*137f0*/  STL.64 [R1+0x898], R46 ;  /* 0x0008982e01007387 */ /* 0x000fe20000100a00 */
[----:B------:R-:W-:-:S03]  /*13800*/  IMAD.WIDE R40, R143, 0x4, R38 ;  /* 0x000000048f287825 */ /* 0x000fc600078e0226 */
[----:B------:R-:W-:Y:S01]  /*13810*/  STL.64 [R1+0x8c0], R44 ;  /* 0x0008c02c01007387 */ /* 0x000fe20000100a00 */
[----:B------:R-:W-:-:S03]  /*13820*/  IMAD.WIDE R38, R143, 0x4, R240 ;  /* 0x000000048f267825 */ /* 0x000fc600078e02f0 */
[----:B------:R-:W-:Y:S04]  /*13830*/  STL.64 [R1+0x8e8], R42 ;  /* 0x0008e82a01007387 */ /* 0x000fe80000100a00 */
[----:B------:R-:W-:Y:S01]  /*13840*/  STL.64 [R1+0x908], R40 ;  /* 0x0009082801007387 */ /* 0x000fe20000100a00 */
[----:B------:R-:W-:-:S04]  /*13850*/  IMAD.WIDE R56, R143, 0x4, R52 ;  /* 0x000000048f387825 */ /* 0x000fc800078e0234 */
[C---:B---3--:R-:W-:Y:S02]  /*13860*/  IMAD.WIDE R64, R143.reuse, 0x4, R28 ;  /* 0x000000048f407825 */ /* 0x048fe400078e021c */
[----:B------:R-:W3:Y:S04]  /*13870*/  LDL.LU.64 R28, [R1+0x2b0] ;  /* 0x0002b000011c7983 */ /* 0x000ee80000300a00 */
[----:B------:R-:W-:Y:S01]  /*13880*/  STL.64 [R1+0x928], R38 ;  /* 0x0009282601007387 */ /* 0x000fe20000100a00 */
[----:B------:R-:W-:-:S03]  /*13890*/  IMAD.WIDE R154, R143, 0x4, R26 ;  /* 0x000000048f9a7825 */ /* 0x000fc600078e021a */
[----:B------:R-:W3:Y:S01]  /*138a0*/  LDL.LU.64 R26, [R1+0x2a8] ;  /* 0x0002a800011a7983 */ /* 0x000ee20000300a00 */
[----:B------:R-:W-:-:S04]  /*138b0*/  IMAD.WIDE R162, R143, 0x4, R50 ;  /* 0x000000048fa27825 */ /* 0x000fc800078e0232 */
[----:B------:R-:W-:-:S04]  /*138c0*/  IMAD.WIDE R170, R143, 0x4, R36 ;  /* 0x000000048faa7825 */ /* 0x000fc800078e0224 */
[C---:B------:R-:W-:Y:S02]  /*138d0*/  IMAD.WIDE R194, R143.reuse, 0x4, R24 ;  /* 0x000000048fc27825 */ /* 0x040fe400078e0218 */
[----:B------:R-:W3:Y:S04]  /*138e0*/  LDL.LU.64 R24, [R1+0x2a0] ;  /* 0x0002a00001187983 */ /* 0x000ee80000300a00 */
[----:B------:R-:W3:Y:S04]  /*138f0*/  LDL.LU.64 R50, [R1+0x2d8] ;  /* 0x0002d80001327983 */ /* 0x000ee80000300a00 */
[----:B------:R-:W3:Y:S04]  /*13900*/  LDL.LU.64 R58, [R1+0x2e0] ;  /* 0x0002e000013a7983 */ /* 0x000ee80000300a00 */
[----:B------:R-:W3:Y:S04]  /*13910*/  LDL.LU.64 R66, [R1+0x2e8] ;  /* 0x0002e80001427983 */ /* 0x000ee80000300a00 */
[----:B------:R-:W3:Y:S04]  /*13920*/  LDL.LU.64 R156, [R1+0x2f0] ;  /* 0x0002f000019c7983 */ /* 0x000ee80000300a00 */
[----:B------:R-:W3:Y:S04]  /*13930*/  LDL.LU.64 R164, [R1+0x2f8] ;  /* 0x0002f80001a47983 */ /* 0x000ee80000300a00 */
[----:B------:R-:W3:Y:S01]  /*13940*/  LDL.LU.64 R172, [R1+0x300] ;  /* 0x0003000001ac7983 */ /* 0x000ee20000300a00 */
[----:B------:R-:W-:-:S03]  /*13950*/  IMAD.WIDE R178, R143, 0x4, R34 ;  /* 0x000000048fb27825 */ /* 0x000fc600078e0222 */
[----:B------:R-:W3:Y:S01]  /*13960*/  LDL.LU.64 R176, [R1+0x308] ;  /* 0x0003080001b07983 */ /* 0x000ee20000300a00 */
[----:B------:R-:W-:-:S03]  /*13970*/  IMAD.WIDE R186, R143, 0x4, R32 ;  /* 0x000000048fba7825 */ /* 0x000fc600078e0220 */
[----:B------:R-:W3:Y:S01]  /*13980*/  LDL.LU.64 R174, [R1+0x310] ;  /* 0x0003100001ae7983 */ /* 0x000ee20000300a00 */
[----:B----4-:R-:W-:-:S03]  /*13990*/  IMAD.WIDE R34, R143, 0x4, R22 ;  /* 0x000000048f227825 */ /* 0x010fc600078e0216 */
[----:B------:R-:W4:Y:S01]  /*139a0*/  LDL.LU.64 R168, [R1+0x318] ;  /* 0x0003180001a87983 */ /* 0x000f220000300a00 */
[----:B--2---:R-:W-:-:S03]  /*139b0*/  IMAD.WIDE R32, R143, 0x4, R20 ;  /* 0x000000048f207825 */ /* 0x004fc600078e0214 */
[----:B------:R-:W2:Y:S01]  /*139c0*/  LDL.LU.64 R166, [R1+0x320] ;  /* 0x0003200001a67983 */ /* 0x000ea20000300a00 */
[----:B------:R-:W-:-:S03]  /*139d0*/  IMAD.WIDE R36, R143, 0x4, R30 ;  /* 0x000000048f247825 */ /* 0x000fc600078e021e */
[----:B------:R-:W2:Y:S01]  /*139e0*/  LDL.LU.64 R160, [R1+0x328] ;  /* 0x0003280001a07983 */ /* 0x000ea20000300a00 */
[----:B------:R-:W-:-:S03]  /*139f0*/  IMAD.WIDE R30, R143, 0x4, R18 ;  /* 0x000000048f1e7825 */ /* 0x000fc600078e0212 */
[----:B------:R-:W2:Y:S04]  /*13a00*/  LDL.LU.64 R22, [R1+0x348] ;  /* 0x0003480001167983 */ /* 0x000ea80000300a00 */
[----:B------:R-:W4:Y:S04]  /*13a10*/  LDL.LU.64 R20, [R1+0x340] ;  /* 0x0003400001147983 */ /* 0x000f280000300a00 */
[----:B------:R-:W4:Y:S04]  /*13a20*/  LDL.LU.64 R18, [R1+0x338] ;  /* 0x0003380001127983 */ /* 0x000f280000300a00 */
[----:B------:R-:W4:Y:S04]  /*13a30*/  LDL.LU.64 R158, [R1+0x330] ;  /* 0x00033000019e7983 */ /* 0x000f280000300a00 */
[----:B------:R-:W4:Y:S04]  /*13a40*/  LDL.LU.64 R152, [R1+0x350] ;  /* 0x0003500001987983 */ /* 0x000f280000300a00 */
[----:B------:R-:W-:Y:S04]  /*13a50*/  STL.64 [R1+0x198], R36 ;  /* 0x0001982401007387 */ /* 0x000fe80000100a00 */
[----:B------:R-:W4:Y:S04]  /*13a60*/  LDL.LU.64 R52, [R1+0x358] ;  /* 0x0003580001347983 */ /* 0x000f280000300a00 */
[----:B------:R-:W-:Y:S04]  /*13a70*/  STL.64 [R1+0x818], R34 ;  /* 0x0008182201007387 */ /* 0x000fe80000100a00 */
[----:B------:R-:W4:Y:S04]  /*13a80*/  LDL.LU.64 R60, [R1+0x360] ;  /* 0x00036000013c7983 */ /* 0x000f280000300a00 */
[----:B------:R-:W4:Y:S04]  /*13a90*/  LDL.LU.64 R68, [R1+0x368] ;  /* 0x0003680001447983 */ /* 0x000f280000300a00 */
[----:B------:R-:W4:Y:S04]  /*13aa0*/  LDL.LU.64 R62, [R1+0x370] ;  /* 0x00037000013e7983 */ /* 0x000f280000300a00 */
[----:B------:R-:W4:Y:S04]  /*13ab0*/  LDL.LU.64 R54, [R1+0x378] ;  /* 0x0003780001367983 */ /* 0x000f280000300a00 */
[----:B------:R-:W-:Y:S04]  /*13ac0*/  STL.64 [R1+0x840], R32 ;  /* 0x0008402001007387 */ /* 0x000fe80000100a00 */
[----:B------:R-:W-:Y:S01]  /*13ad0*/  STL.64 [R1+0x868], R30 ;  /* 0x0008681e01007387 */ /* 0x000fe20000100a00 */
[----:B---3--:R-:W-:-:S04]  /*13ae0*/  IMAD.WIDE R28, R143, 0x4, R28 ;  /* 0x000000048f1c7825 */ /* 0x008fc800078e021c */
[C---:B------:R-:W-:Y:S01]  /*13af0*/  IMAD.WIDE R26, R143.reuse, 0x4, R26 ;  /* 0x000000048f1a7825 */ /* 0x040fe200078e021a */
[----:B------:R-:W-:Y:S04]  /*13b00*/  STL.64 [R1+0x890], R28 ;  /* 0x0008901c01007387 */ /* 0x000fe80000100a00 */
[----:B------:R-:W-:Y:S01]  /*13b10*/  STL.64 [R1+0x8b8], R26 ;  /* 0x0008b81a01007387 */ /* 0x000fe20000100a00 */
[----:B------:R-:W-:-:S05]  /*13b20*/  IMAD.WIDE R24, R143, 0x4, R24 ;  /* 0x000000048f187825 */ /* 0x000fca00078e0218 */
[----:B------:R-:W-:Y:S01]  /*13b30*/  STL.64 [R1+0x8e0], R24 ;  /* 0x0008e01801007387 */ /* 0x000fe20000100a00 */
[----:B------:R-:W-:-:S04]  /*13b40*/  IMAD.WIDE R188, R143, 0x4, R174 ;  /* 0x000000048fbc7825 */ /* 0x000fc800078e02ae */
[----:B--2---:R-:W-:-:S04]  /*13b50*/  IMAD.WIDE R22, R143, 0x4, R22 ;  /* 0x000000048f167825 */ /* 0x004fc800078e0216 */
[C---:B----4-:R-:W-:Y:S01]  /*13b60*/  IMAD.WIDE R20, R143.reuse, 0x4, R20 ;  /* 0x000000048f147825 */ /* 0x050fe200078e0214 */
[----:B------:R-:W-:Y:S03]  /*13b70*/  STL.64 [R1+0x190], R22 ;  /* 0x0001901601007387 */ /* 0x000fe60000100a00 */
[C---:B------:R-:W-:Y:S01]  /*13b80*/  IMAD.WIDE R18, R143.reuse, 0x4, R18 ;  /* 0x000000048f127825 */ /* 0x040fe200078e0212 */
[----:B------:R-:W-:Y:S04]  /*13b90*/  STL.64 [R1+0x810], R20 ;  /* 0x0008101401007387 */ /* 0x000fe80000100a00 */
[----:B------:R-:W2:Y:S04]  /*13ba0*/  LDL.LU.64 R174, [R1+0x380] ;  /* 0x0003800001ae7983 */ /* 0x000ea80000300a00 */
[----:B------:R-:W-:Y:S04]  /*13bb0*/  STL.64 [R1+0x1a0], R18 ;  /* 0x0001a01201007387 */ /* 0x000fe80000100a00 */
[----:B------:R-:W3:Y:S04]  /*13bc0*/  LDL.LU.64 R182, [R1+0x388] ;  /* 0x0003880001b67983 */ /* 0x000ee80000300a00 */
[----:B------:R-:W4:Y:S04]  /*13bd0*/  LDL.LU.64 R190, [R1+0x390] ;  /* 0x0003900001be7983 */ /* 0x000f280000300a00 */
[----:B------:R-:W2:Y:S04]  /*13be0*/  LDL.LU.64 R198, [R1+0x398] ;  /* 0x0003980001c67983 */ /* 0x000ea80000300a00 */
[----:B------:R-:W2:Y:S04]  /*13bf0*/  LDL.LU.64 R204, [R1+0x3a0] ;  /* 0x0003a00001cc7983 */ /* 0x000ea80000300a00 */
[----:B------:R-:W2:Y:S01]  /*13c00*/  LDL.LU.64 R210, [R1+0x3a8] ;  /* 0x0003a80001d27983 */ /* 0x000ea20000300a00 */
[----:B------:R-:W-:-:S03]  /*13c10*/  IMAD.WIDE R202, R143, 0x4, R166 ;  /* 0x000000048fca7825 */ /* 0x000fc600078e02a6 */
        /* <DEDUP_REMOVED lines=14> */
[----:B------:R-:W2:Y:S04]  /*13d00*/  LDL.LU.64 R152, [R1+0x3e8] ;  /* 0x0003e80001987983 */ /* 0x000ea80000300a00 */
        /* <DEDUP_REMOVED lines=13> */
[----:B------:R-:W2:Y:S04]  /*13de0*/  LDL.64 R132, [R1+0x458] ;  /* 0x0004580001847983 */ /* 0x000ea80000100a00 */
[----:B------:R-:W3:Y:S04]  /*13df0*/  LDL.64 R134, [R1+0x808] ;  /* 0x0008080001867983 */ /* 0x000ee80000100a00 */
[----:B-1----:R-:W4:Y:S04]  /*13e00*/  LDL.64 R2, [R1+0x838] ;  /* 0x0008380001027983 */ /* 0x002f280000100a00 */
[----:B------:R-:W4:Y:S04]  /*13e10*/  LDL.64 R240, [R1+0x860] ;  /* 0x0008600001f07983 */ /* 0x000f280000100a00 */
[----:B--2---:R-:W-:Y:S04]  /*13e20*/  LDGSTS.E [R252+0x10000], desc[UR22][R132.64], P2 ;  /* 0x1000000084fc7fae */ /* 0x004fe800091a1016 */
[----:B---3--:R-:W-:Y:S04]  /*13e30*/  LDGSTS.E [R252+0x10400], desc[UR22][R134.64], P2 ;  /* 0x1040000086fc7fae */ /* 0x008fe800091a1016 */
[----:B----4-:R-:W-:Y:S04]  /*13e40*/  LDGSTS.E [R252+0x10800], desc[UR22][R2.64], P2 ;  /* 0x1080000002fc7fae */ /* 0x010fe800091a1016 */
[----:B------:R-:W2:Y:S04]  /*13e50*/  LDL.LU.64 R132, [R1+0x1350] ;  /* 0x0013500001847983 */ /* 0x000ea80000300a00 */
[----:B------:R-:W3:Y:S04]  /*13e60*/  LDL.LU.64 R134, [R1+0x1348] ;  /* 0x0013480001867983 */ /* 0x000ee80000300a00 */
[----:B------:R-:W4:Y:S04]  /*13e70*/  LDL.LU.64 R2, [R1+0x1340] ;  /* 0x0013400001027983 */ /* 0x000f280000300a00 */
[----:B------:R-:W-:Y:S04]  /*13e80*/  LDGSTS.E [R252+0x10c00], desc[UR22][R240.64], P2 ;  /* 0x10c00000f0fc7fae */ /* 0x000fe800091a1016 */
[----:B----4-:R1:W-:Y:S04]  /*13e90*/  LDGSTS.E [R252+0x11000], desc[UR22][R2.64], P2 ;  /* 0x1100000002fc7fae */ /* 0x0103e800091a1016 */
[----:B---3--:R-:W-:Y:S04]  /*13ea0*/  LDGSTS.E [R252+0x11400], desc[UR22][R134.64], P2 ;  /* 0x1140000086fc7fae */ /* 0x008fe800091a1016 */
[----:B--2---:R-:W-:Y:S04]  /*13eb0*/  LDGSTS.E [R252+0x11800], desc[UR22][R132.64], P2 ;  /* 0x1180000084fc7fae */ /* 0x004fe800091a1016 */
[----:B------:R-:W2:Y:S01]  /*13ec0*/  LDL.LU R3, [R1+0x1338] ;  /* 0x0013380001037983 */ /* 0x000ea20000300800 */
[C---:B------:R-:W-:Y:S01]  /*13ed0*/  IMAD.WIDE R246, R143.reuse, 0x4, R246 ;  /* 0x000000048ff67825 */ /* 0x040fe200078e02f6 */
[----:B-1----:R-:W1:Y:S02]  /*13ee0*/  LDC R2, c[0x0][0x3a0] ;  /* 0x0000e800ff027b82 */ /* 0x002e640000000800 */
[----:B------:R-:W3:Y:S04]  /*13ef0*/  LDL.LU.64 R134, [R1+0x1330] ;  /* 0x0013300001867983 */ /* 0x000ee80000300a00 */
[----:B------:R-:W4:Y:S04]  /*13f00*/  LDL.LU.64 R132, [R1+0x1328] ;  /* 0x0013280001847983 */ /* 0x000f280000300a00 */
        /* <DEDUP_REMOVED lines=9> */
[----:B------:R-:W-:Y:S04]  /*13fa0*/  LDGSTS.E [R252+0x13400], desc[UR22][R140.64], P2 ;  /* 0x134000008cfc7fae */ /* 0x000fe800091a1016 */
[----:B------:R-:W-:Y:S04]  /*13fb0*/  LDGSTS.E [R252+0x13800], desc[UR22][R238.64], P2 ;  /* 0x13800000eefc7fae */ /* 0x000fe800091a1016 */
[----:B------:R-:W-:Y:S04]  /*13fc0*/  LDGSTS.E [R252+0x13c00], desc[UR22][R150.64], P2 ;  /* 0x13c0000096fc7fae */ /* 0x000fe800091a1016 */
[----:B------:R-:W3:Y:S04]  /*13fd0*/  LDL.LU.64 R244, [R1+0x1308] ;  /* 0x0013080001f47983 */ /* 0x000ee80000300a00 */
[----:B------:R-:W3:Y:S04]  /*13fe0*/  LDL.LU.64 R242, [R1+0x1300] ;  /* 0x0013000001f27983 */ /* 0x000ee80000300a00 */
[----:B------:R-:W3:Y:S04]  /*13ff0*/  LDL.LU.64 R138, [R1+0x12f8] ;  /* 0x0012f800018a7983 */ /* 0x000ee80000300a00 */
[----:B------:R-:W3:Y:S04]  /*14000*/  LDL.LU.64 R140, [R1+0x12f0] ;  /* 0x0012f000018c7983 */ /* 0x000ee80000300a00 */
[----:B--2---:R-:W-:Y:S04]  /*14010*/  LDGSTS.E [R136+0x10080], desc[UR22][R148.64], P2 ;  /* 0x1008000094887fae */ /* 0x004fe800091a1016 */
[----:B------:R-:W-:Y:S04]  /*14020*/  LDGSTS.E [R136+0x10480], desc[UR22][R146.64], P2 ;  /* 0x1048000092887fae */ /* 0x000fe800091a1016 */
        /* <DEDUP_REMOVED lines=30> */
[----:B------:R2:W-:Y:S01]  /*14210*/  STL.64 [R1+0x12b8], R136 ;  /* 0x0012b88801007387 */ /* 0x0005e20000100a00 */
[----:B------:R-:W-:-:S03]  /*14220*/  IMAD.WIDE R10, R143, 0x4, R10 ;  /* 0x000000048f0a7825 */ /* 0x000fc600078e020a */
[----:B---3--:R-:W-:Y:S01]  /*14230*/  LDGSTS.E [R138+0x10180], desc[UR22][R4.64], P2 ;  /* 0x10180000048a7fae */ /* 0x008fe200091a1016 */
[----:B------:R-:W-:-:S03]  /*14240*/  IMAD.WIDE R12, R143, 0x4, R12 ;  /* 0x000000048f0c7825 */ /* 0x000fc600078e020c */
[----:B------:R-:W-:Y:S04]  /*14250*/  LDGSTS.E [R138+0x10580], desc[UR22][R6.64], P2 ;  /* 0x10580000068a7fae */ /* 0x000fe800091a1016 */
[----:B--2---:R-:W2:Y:S01]  /*14260*/  LDL.LU.64 R136, [R1+0x1b0] ;  /* 0x0001b00001887983 */ /* 0x004ea20000300a00 */
[----:B------:R-:W-:-:S03]  /*14270*/  IMAD.WIDE R14, R143, 0x4, R14 ;  /* 0x000000048f0e7825 */ /* 0x000fc600078e020e */
[----:B------:R-:W-:Y:S01]  /*14280*/  LDGSTS.E [R138+0x10980], desc[UR22][R8.64], P2 ;  /* 0x10980000088a7fae */ /* 0x000fe200091a1016 */
[----:B------:R-:W-:-:S03]  /*14290*/  IMAD.WIDE R16, R143, 0x4, R16 ;  /* 0x000000048f107825 */ /* 0x000fc600078e0210 */
[----:B------:R-:W-:Y:S04]  /*142a0*/  LDGSTS.E [R138+0x10d80], desc[UR22][R10.64], P2 ;  /* 0x10d800000a8a7fae */ /* 0x000fe800091a1016 */
[----:B------:R-:W-:Y:S04]  /*142b0*/  LDGSTS.E [R138+0x11180], desc[UR22][R12.64], P2 ;  /* 0x111800000c8a7fae */ /* 0x000fe800091a1016 */
[----:B------:R-:W-:Y:S04]  /*142c0*/  LDGSTS.E [R138+0x11580], desc[UR22][R14.64], P2 ;  /* 0x115800000e8a7fae */ /* 0x000fe800091a1016 */
[----:B------:R-:W-:Y:S01]  /*142d0*/  LDGSTS.E [R138+0x11980], desc[UR22][R16.64], P2 ;  /* 0x11980000108a7fae */ /* 0x000fe200091a1016 */
[----:B------:R-:W-:-:S03]  /*142e0*/  IMAD.WIDE R48, R143, 0x4, R48 ;  /* 0x000000048f307825 */ /* 0x000fc600078e0230 */
[----:B------:R-:W-:Y:S01]  /*142f0*/  STL.64 [R1+0x11e8], R138 ;  /* 0x0011e88a01007387 */ /* 0x000fe20000100a00 */
[----:B------:R-:W-:-:S03]  /*14300*/  IMAD.WIDE R50, R143, 0x4, R50 ;  /* 0x000000048f327825 */ /* 0x000fc600078e0232 */
        /* <DEDUP_REMOVED lines=23> */
[----:B------:R-:W-:Y:S01]  /*14480*/  LDGSTS.E [R139+0x13a00], desc[UR22][R26.64], P2 ;  /* 0x13a000001a8b7fae */ /* 0x000fe200091a1016 */
[----:B------:R-:W-:-:S03]  /*14490*/  IMAD.WIDE R58, R143, 0x4, R58 ;  /* 0x000000048f3a7825 */ /* 0x000fc600078e023a */
[----:B------:R-:W-:Y:S01]  /*144a0*/  LDGSTS.E [R139+0x13e00], desc[UR22][R24.64], P2 ;  /* 0x13e00000188b7fae */ /* 0x000fe200091a1016 */
[----:B------:R-:W-:-:S03]  /*144b0*/  IMAD.WIDE R66, R143, 0x4, R66 ;  /* 0x000000048f427825 */ /* 0x000fc600078e0242 */
[----:B------:R-:W-:Y:S04]  /*144c0*/  LDGSTS.E [R140+0x10280], desc[UR22][R50.64], P2 ;  /* 0x10280000328c7fae */ /* 0x000fe800091a1016 */
[----:B------:R-:W2:Y:S01]  /*144d0*/  LDL.LU.64 R26, [R1+0x7f0] ;  /* 0x0007f000011a7983 */ /* 0x000ea20000300a00 */
[----:B------:R-:W-:-:S03]  /*144e0*/  IMAD.WIDE R156, R143, 0x4, R156 ;  /* 0x000000048f9c7825 */ /* 0x000fc600078e029c */
[----:B------:R-:W-:Y:S01]  /*144f0*/  LDGSTS.E [R140+0x10680], desc[UR22][R58.64], P2 ;  /* 0x106800003a8c7fae */ /* 0x000fe200091a1016 */
[----:B------:R-:W-:-:S03]  /*14500*/  IMAD.WIDE R164, R143, 0x4, R164 ;  /* 0x000000048fa47825 */ /* 0x000fc600078e02a4 */
[----:B------:R-:W-:Y:S01]  /*14510*/  LDGSTS.E [R140+0x10a80], desc[UR22][R66.64], P2 ;  /* 0x10a80000428c7fae */ /* 0x000fe200091a1016 */
[----:B------:R-:W-:-:S03]  /*14520*/  IMAD.WIDE R172, R143, 0x4, R172 ;  /* 0x000000048fac7825 */ /* 0x000fc600078e02ac */
        /* <DEDUP_REMOVED lines=11> */
[----:B------:R3:W-:Y:S01]  /*145e0*/  LDGSTS.E [R140+0x13680], desc[UR22][R18.64], P2 ;  /* 0x13680000128c7fae */ /* 0x0007e200091a1016 */
[----:B------:R-:W-:-:S03]  /*145f0*/  IMAD.WIDE R60, R143, 0x4, R60 ;  /* 0x000000048f3c7825 */ /* 0x000fc600078e023c */
[----:B------:R-:W-:Y:S04]  /*14600*/  LDGSTS.E [R140+0x13a80], desc[UR22][R226.64], P2 ;  /* 0x13a80000e28c7fae */ /* 0x000fe800091a1016 */
[----:B------:R-:W4:Y:S04]  /*14610*/  LDL.LU.64 R20, [R1+0x7e8] ;  /* 0x0007e80001147983 */ /* 0x000f280000300a00 */
[----:B------:R-:W4:Y:S01]  /*14620*/  LDL.LU.64 R22, [R1+0x7e0] ;  /* 0x0007e00001167983 */ /* 0x000f220000300a00 */
[C---:B------:R-:W-:Y:S01]  /*14630*/  IMAD.WIDE R68, R143.reuse, 0x4, R68 ;  /* 0x000000048f447825 */ /* 0x040fe200078e0244 */
[----:B---3--:R-:W3:Y:S02]  /*14640*/  LDC R18, c[0x0][0x3a0] ;  /* 0x0000e800ff127b82 */ /* 0x008ee40000000800 */
[----:B------:R-:W4:Y:S04]  /*14650*/  LDL.LU.64 R24, [R1+0x7d8] ;  /* 0x0007d80001187983 */ /* 0x000f280000300a00 */
[----:B------:R-:W-:Y:S01]  /*14660*/  STL.64 [R1+0x1140], R140 ;  /* 0x0011408c01007387 */ /* 0x000fe20000100a00 */
[C---:B------:R-:W-:Y:S01]  /*14670*/  IMAD.WIDE R174, R143.reuse, 0x4, R174 ;  /* 0x000000048fae7825 */ /* 0x040fe200078e02ae */
[----:B------:R-:W1:Y:S02]  /*14680*/  LDC R19, c[0x0][0x3a0] ;  /* 0x0000e800ff137b82 */ /* 0x000e640000000800 */
[----:B------:R-:W-:Y:S01]  /*14690*/  LDGSTS.E [R140+0x13e80], desc[UR22][R232.64], P2 ;  /* 0x13e80000e88c7fae */ /* 0x000fe200091a1016 */
[----:B------:R-:W-:-:S03]  /*146a0*/  IMAD.WIDE R182, R143, 0x4, R182 ;  /* 0x000000048fb67825 */ /* 0x000fc600078e02b6 */
        /* <DEDUP_REMOVED lines=57> */
[----:B------:R-:W0:Y:S01]  /*14a40*/  LDGDEPBAR ;  /* 0x00000000000079af */ /* 0x000e220000000000 */
[----:B--2---:R-:W-:-:S03]  /*14a50*/  IMAD.WIDE R46, R135, 0x4, R26 ;  /* 0x00000004872e7825 */ /* 0x004fc600078e021a */
[----:B------:R-:W2:Y:S04]  /*14a60*/  LDL.LU.64 R26, [R1+0x7d0] ;  /* 0x0007d000011a7983 */ /* 0x000ea80000300a00 */
[----:B------:R-:W-:Y:S04]  /*14a70*/  STL.64 [R1+0x10e0], R46 ;  /* 0x0010e02e01007387 */ /* 0x000fe80000100a00 */
[----:B------:R-:W2:Y:S01]  /*14a80*/  LDL.LU.64 R28, [R1+0x7c8] ;  /* 0x0007c800011c7983 */ /* 0x000ea20000300a00 */
[----:B------:R-:W-:Y:S01]  /*14a90*/  ISETP.GE.U32.AND P2, PT, R0, 0x7ffffe7d, PT ;  /* 0x7ffffe7d0000780c */ /* 0x000fe20003f46070 */
[----:B------:R-:W-:Y:S01]  /*14aa0*/  VIADD R0, R134, 0x100000 ;  /* 0x0010000086007836 */ /* 0x000fe20000000000 */
[----:B------:R-:W-:Y:S01]  /*14ab0*/  BAR.SYNC.DEFER_BLOCKING 0x0 ;  /* 0x0000000000007b1d */ /* 0x000fe20000010000 */
[----:B-1----:R-:W-:-:S05]  /*14ac0*/  VIADD R2, R2, 0xfffffefb ;  /* 0xfffffefb02027836 */ /* 0x002fca0000000000 */
[----:B------:R-:W-:Y:S01]  /*14ad0*/  @!PT LDS RZ, [RZ] ;  /* 0x00000000fffff984 */ /* 0x000fe20000000800 */
[----:B------:R-:W-:Y:S01]  /*14ae0*/  @!PT LDS RZ, [RZ] ;  /* 0x00000000fffff984 */ /* 0x000fe20000000800 */
[----:B------:R-:W-:Y:S01]  /*14af0*/  @!PT LDS RZ, [RZ] ;  /* 0x00000000fffff984 */ /* 0x000fe20000000800 */
[----:B------:R-:W-:Y:S01]  /*14b00*/  LDGSTS.E [R0+-0x60000], desc[UR22][R46.64], !P6 ;  /* 0xa00000002e007fae */ /* 0x000fe2000f1a1016 */
[----:B------:R-:W-:Y:S02]  /*14b10*/  ISETP.GE.U32.AND P6, PT, R2, 0x7ffffe7c, PT ;  /* 0x7ffffe7c0200780c */ /* 0x000fe40003fc6070 */
[----:B---3--:R-:W-:Y:S01]  /*14b20*/  IADD3 R2, PT, PT, R18, -0x106, RZ ;  /* 0xfffffefa12027810 */ /* 0x008fe20007ffe0ff */
[C---:B----4-:R-:W-:Y:S02]  /*14b30*/  IMAD.WIDE R44, R135.reuse, 0x4, R20 ;  /* 0x00000004872c7825 */ /* 0x050fe400078e0214 */
[----:B------:R-:W1:Y:S02]  /*14b40*/  LDC R20, c[0x0][0x3a0] ;  /* 0x0000e800ff147b82 */ /* 0x000e640000000800 */
[----:B------:R-:W-:Y:S01]  /*14b50*/  IMAD.WIDE R238, R135, 0x4, R22 ;  /* 0x0000000487ee7825 */ /* 0x000fe200078e0216 */
[----:B------:R-:W-:Y:S04]  /*14b60*/  STL.64 [R1+0x10e8], R44 ;  /* 0x0010e82c01007387 */ /* 0x000fe80000100a00 */
[----:B------:R-:W3:Y:S01]  /*14b70*/  LDL.LU.64 R30, [R1+0x7c0] ;  /* 0x0007c000011e7983 */ /* 0x000ee20000300a00 */
[----:B------:R-:W4:Y:S03]  /*14b80*/  LDC R22, c[0x0][0x3a0] ;  /* 0x0000e800ff167b82 */ /* 0x000f260000000800 */
[----:B------:R-:W-:Y:S04]  /*14b90*/  STL.64 [R1+0x10f0], R238 ;  /* 0x0010f0ee01007387 */ /* 0x000fe80000100a00 */
[----:B------:R-:W3:Y:S04]  /*14ba0*/  LDL.LU.64 R32, [R1+0x7b8] ;  /* 0x0007b80001207983 */ /* 0x000ee80000300a00 */
[----:B------:R-:W-:Y:S01]  /*14bb0*/  LDGSTS.E [R0+-0x5fffc], desc[UR22][R44.64], !P4 ;  /* 0xa00040002c007fae */ /* 0x000fe2000e1a1016 */
[----:B------:R-:W-:Y:S01]  /*14bc0*/  ISETP.GE.U32.AND P4, PT, R2, 0x7ffffe7b, PT ;  /* 0x7ffffe7b0200780c */ /* 0x000fe20003f86070 */
[----:B------:R-:W-:-:S02]  /*14bd0*/  VIADD R2, R19, 0xfffffef9 ;  /* 0xfffffef913027836 */ /* 0x000fc40000000000 */
[----:B------:R-:W-:Y:S01]  /*14be0*/  IMAD.WIDE R18, R135, 0x4, R24 ;  /* 0x0000000487127825 */ /* 0x000fe200078e0218 */
[----:B------:R-:W-:Y:S01]  /*14bf0*/  LDGSTS.E [R0+-0x5fff8], desc[UR22][R238.64], !P5 ;  /* 0xa0008000ee007fae */ /* 0x000fe2000e9a1016 */
[----:B------:R-:W2:Y:S01]  /*14c00*/  LDC R24, c[0x0][0x3a0] ;  /* 0x0000e800ff187b82 */ /* 0x000ea20000000800 */
[----:B------:R-:W-:Y:S02]  /*14c10*/  ISETP.GE.U32.AND P5, PT, R2, 0x7ffffe7a, PT ;  /* 0x7ffffe7a0200780c */ /* 0x000fe40003fa6070 */
[----:B------:R1:W-:Y:S02]  /*14c20*/  STL.64 [R1+0x10f8], R18 ;  /* 0x0010f81201007387 */ /* 0x0003e40000100a00 */
[----:B-1----:R-:W-:Y:S02]  /*14c30*/  VIADD R2, R20, 0xfffffef8 ;  /* 0xfffffef814027836 */ /* 0x002fe40000000000 */
[----:B------:R-:W3:Y:S04]  /*14c40*/  LDL.LU.64 R34, [R1+0x7b0] ;  /* 0x0007b00001227983 */ /* 0x000ee80000300a00 */
[----:B------:R1:W-:Y:S01]  /*14c50*/  LDGSTS.E [R0+-0x5fff4], desc[UR22][R18.64], !P2 ;  /* 0xa000c00012007fae */ /* 0x0003e2000d1a1016 */
[----:B------:R-:W-:Y:S01]  /*14c60*/  ISETP.GE.U32.AND P2, PT, R2, 0x7ffffe79, PT ;  /* 0x7ffffe790200780c */ /* 0x000fe20003f46070 */
[----:B----4-:R-:W-:-:S02]  /*14c70*/  VIADD R2, R22, 0xfffffef7 ;  /* 0xfffffef716027836 */ /* 0x010fc40000000000 */
[----:B------:R-:W-:-:S04]  /*14c80*/  IMAD.WIDE R242, R135, 0x4, R242 ;  /* 0x0000000487f27825 */ /* 0x000fc800078e02f2 */
[C---:B------:R-:W-:Y:S01]  /*14c90*/  IMAD.WIDE R244, R135.reuse, 0x4, R244 ;  /* 0x0000000487f47825 */ /* 0x040fe200078e02f4 */
[----:B-1----:R-:W1:Y:S08]  /*14ca0*/  LDC R19, c[0x0][0x3a0] ;  /* 0x0000e800ff137b82 */ /* 0x002e700000000800 */
[----:B------:R-:W4:Y:S01]  /*14cb0*/  LDC R18, c[0x0][0x3a0] ;  /* 0x0000e800ff127b82 */ /* 0x000f220000000800 */
[----:B--2---:R-:W-:-:S07]  /*14cc0*/  IMAD.WIDE R20, R135, 0x4, R26 ;  /* 0x0000000487147825 */ /* 0x004fce00078e021a */
[----:B------:R-:W2:Y:S01]  /*14cd0*/  LDC R26, c[0x0][0x3a0] ;  /* 0x0000e800ff1a7b82 */ /* 0x000ea20000000800 */
[----:B------:R1:W-:Y:S04]  /*14ce0*/  STL.64 [R1+0x1100], R20 ;  /* 0x0011001401007387 */ /* 0x0003e80000100a00 */
[----:B------:R-:W4:Y:S01]  /*14cf0*/  LDL.LU.64 R36, [R1+0x7a8] ;  /* 0x0007a80001247983 */ /* 0x000f220000300a00 */
[----:B------:R-:W-:Y:S02]  /*14d00*/  IMAD.WIDE R22, R135, 0x4, R28 ;  /* 0x0000000487167825 */ /* 0x000fe400078e021c */
[----:B------:R-:W3:Y:S01]  /*14d10*/  LDC R28, c[0x0][0x3a0] ;  /* 0x0000e800ff1c7b82 */ /* 0x000ee20000000800 */
[----:B------:R1:W-:Y:S04]  /*14d20*/  LDGSTS.E [R0+-0x5fff0], desc[UR22][R20.64], !P6 ;  /* 0xa001000014007fae */ /* 0x0003e8000f1a1016 */
[----:B------:R2:W-:Y:S04]  /*14d30*/  STL.64 [R1+0x1108], R22 ;  /* 0x0011081601007387 */ /* 0x0005e80000100a00 */
[----:B------:R-:W4:Y:S01]  /*14d40*/  LDL.LU.64 R38, [R1+0x7a0] ;  /* 0x0007a00001267983 */ /* 0x000f220000300a00 */
[----:B------:R-:W-:-:S02]  /*14d50*/  ISETP.GE.U32.AND P6, PT, R2, 0x7ffffe78, PT ;  /* 0x7ffffe780200780c */ /* 0x000fc40003fc6070 */
[----:B------:R-:W-:Y:S01]  /*14d60*/  IADD3 R2, PT, PT, R24, -0x10a, RZ ;  /* 0xfffffef618027810 */ /* 0x000fe20007ffe0ff */
[----:B------:R2:W-:Y:S01]  /*14d70*/  LDGSTS.E [R0+-0x5ffec], desc[UR22][R22.64], !P4 ;  /* 0xa001400016007fae */ /* 0x0005e2000e1a1016 */
[----:B-1----:R-:W1:Y:S02]  /*14d80*/  LDC R20, c[0x0][0x3a0] ;  /* 0x0000e800ff147b82 */ /* 0x002e640000000800 */
[----:B------:R-:W-:Y:S01]  /*14d90*/  ISETP.GE.U32.AND P4, PT, R2, 0x7ffffe77, PT ;  /* 0x7ffffe770200780c */ /* 0x000fe20003f86070 */
[----:B--2---:R-:W-:Y:S02]  /*14da0*/  VIADD R2, R26, 0xfffffef5 ;  /* 0xfffffef51a027836 */ /* 0x004fe40000000000 */
[----:B------:R-:W-:-:S03]  /*14db0*/  IMAD.WIDE R248, R135, 0x4, R248 ;  /* 0x0000000487f87825 */ /* 0x000fc600078e02f8 */
[----:B------:R-:W2:Y:S01]  /*14dc0*/  LDC R21, c[0x0][0x3a0] ;  /* 0x0000e800ff157b82 */ /* 0x000ea20000000800 */
[----:B------:R-:W-:-:S07]  /*14dd0*/  IMAD.WIDE R250, R135, 0x4, R250 ;  /* 0x0000000487fa7825 */ /* 0x000fce00078e02fa */
[----:B------:R-:W1:Y:S01]  /*14de0*/  LDC R22, c[0x0][0x3a0] ;  /* 0x0000e800ff167b82 */ /* 0x000e620000000800 */
[----:B---3--:R-:W-:-:S07]  /*14df0*/  IMAD.WIDE R24, R135, 0x4, R30 ;  /* 0x0000000487187825 */ /* 0x008fce00078e021e */
[----:B------:R-:W3:Y:S01]  /*14e00*/  LDC R30, c[0x0][0x3a0] ;  /* 0x0000e800ff1e7b82 */ /* 0x000ee20000000800 */
[----:B------:R1:W-:Y:S01]  /*14e10*/  STL.64 [R1+0x1110], R24 ;  /* 0x0011101801007387 */ /* 0x0003e20000100a00 */
[----:B------:R-:W-:-:S03]  /*14e20*/  IMAD.WIDE R26, R135, 0x4, R32 ;  /* 0x00000004871a7825 */ /* 0x000fc600078e0220 */
[----:B------:R-:W2:Y:S03]  /*14e30*/  LDL.LU.64 R40, [R1+0x798] ;  /* 0x0007980001287983 */ /* 0x000ea60000300a00 */
[----:B------:R-:W1:Y:S01]  /*14e40*/  LDC R32, c[0x0][0x3a0] ;  /* 0x0000e800ff207b82 */ /* 0x000e620000000800 */
[----:B------:R-:W-:Y:S04]  /*14e50*/  STL.64 [R1+0x1118], R26 ;  /* 0x0011181a01007387 */ /* 0x000fe80000100a00 */
[----:B------:R-:W2:Y:S04]  /*14e60*/  LDL.LU.64 R42, [R1+0x790] ;  /* 0x00079000012a7983 */ /* 0x000ea80000300a00 */
[----:B------:R1:W-:Y:S01]  /*14e70*/  LDGSTS.E [R0+-0x5ffe8], desc[UR22][R24.64], !P5 ;  /* 0xa001800018007fae */ /* 0x0003e2000e9a1016 */
[----:B------:R-:W-:Y:S01]  /*14e80*/  ISETP.GE.U32.AND P5, PT, R2, 0x7ffffe76, PT ;  /* 0x7ffffe760200780c */ /* 0x000fe20003fa6070 */
[----:B------:R-:W-:-:S02]  /*14e90*/  VIADD R2, R28, 0xfffffef4 ;  /* 0xfffffef41c027836 */ /* 0x000fc40000000000 */
[----:B------:R-:W-:Y:S01]  /*14ea0*/  IMAD.WIDE R28, R135, 0x4, R34 ;  /* 0x00000004871c7825 */ /* 0x000fe200078e0222 */
[----:B------:R-:W-:Y:S01]  /*14eb0*/  LDGSTS.E [R0+-0x5ffe4], desc[UR22][R26.64], !P2 ;  /* 0xa001c0001a007fae */ /* 0x000fe2000d1a1016 */
[----:B------:R-:W4:Y:S01]  /*14ec0*/  LDC R34, c[0x0][0x3a0] ;  /* 0x0000e800ff227b82 */ /* 0x000f220000000800 */
[----:B------:R-:W-:Y:S02]  /*14ed0*/  ISETP.GE.U32.AND P2, PT, R2, 0x7ffffe75, PT ;  /* 0x7ffffe750200780c */ /* 0x000fe40003f46070 */
[----:B------:R-:W-:Y:S01]  /*14ee0*/  STL.64 [R1+0x1120], R28 ;  /* 0x0011201c01007387 */ /* 0x000fe20000100a00 */
[----:B---3--:R-:W-:-:S03]  /*14ef0*/  VIADD R2, R30, 0xfffffef3 ;  /* 0xfffffef31e027836 */ /* 0x008fc60000000000 */
[----:B------:R-:W3:Y:S01]  /*14f00*/  LDL.LU.64 R70, [R1+0x788] ;  /* 0x0007880001467983 */ /* 0x000ee20000300a00 */
[----:B-1----:R-:W1:Y:S03]  /*14f10*/  LDC R24, c[0x0][0x3a0] ;  /* 0x0000e800ff187b82 */ /* 0x002e660000000800 */
[----:B------:R-:W-:Y:S01]  /*14f20*/  LDGSTS.E [R0+-0x5ffe0], desc[UR22][R28.64], !P6 ;  /* 0xa00200001c007fae */ /* 0x000fe2000f1a1016 */
[----:B------:R-:W-:Y:S02]  /*14f30*/  ISETP.GE.U32.AND P6, PT, R2, 0x7ffffe74, PT ;  /* 0x7ffffe740200780c */ /* 0x000fe40003fc6070 */
[----:B------:R-:W-:Y:S01]  /*14f40*/  IADD3 R2, PT, PT, R32, -0x10e, RZ ;  /* 0xfffffef220027810 */ /* 0x000fe20007ffe0ff */
[C---:B----4-:R-:W-:Y:S02]  /*14f50*/  IMAD.WIDE R30, R135.reuse, 0x4, R36 ;  /* 0x00000004871e7825 */ /* 0x050fe400078e0224 */
[----:B------:R-:W4:Y:S03]  /*14f60*/  LDC R36, c[0x0][0x3a0] ;  /* 0x0000e800ff247b82 */ /* 0x000f260000000800 */
[----:B------:R-:W-:Y:S04]  /*14f70*/  STL.64 [R1+0x1128], R30 ;  /* 0x0011281e01007387 */ /* 0x000fe80000100a00 */
[----:B------:R-:W3:Y:S01]  /*14f80*/  LDL.LU.64 R72, [R1+0x780] ;  /* 0x0007800001487983 */ /* 0x000ee20000300a00 */
[----:B------:R-:W-:-:S03]  /*14f90*/  IMAD.WIDE R32, R135, 0x4, R38 ;  /* 0x0000000487207825 */ /* 0x000fc600078e0226 */
[----:B------:R-:W-:Y:S01]  /*14fa0*/  LDGSTS.E [R0+-0x5ffdc], desc[UR22][R30.64], !P4 ;  /* 0xa00240001e007fae */ /* 0x000fe2000e1a1016 */
[----:B------:R-:W1:Y:S03]  /*14fb0*/  LDC R38, c[0x0][0x3a0] ;  /* 0x0000e800ff267b82 */ /* 0x000e660000000800 */
[----:B------:R-:W-:Y:S04]  /*14fc0*/  STL.64 [R1+0x1130], R32 ;  /* 0x0011302001007387 */ /* 0x000fe80000100a00 */
[----:B------:R-:W3:Y:S01]  /*14fd0*/  LDL.LU.64 R74, [R1+0x778] ;  /* 0x00077800014a7983 */ /* 0x000ee20000300a00 */
[----:B------:R-:W-:Y:S01]  /*14fe0*/  ISETP.GE.U32.AND P4, PT, R2, 0x7ffffe73, PT ;  /* 0x7ffffe730200780c */ /* 0x000fe20003f86070 */
[----:B------:R-:W-:-:S02]  /*14ff0*/  VIADD R2, R34, 0xfffffef1 ;  /* 0xfffffef122027836 */ /* 0x000fc40000000000 */
[----:B------:R-:W-:Y:S03]  /*15000*/  LDGSTS.E [R0+-0x5ffd8], desc[UR22][R32.64], !P5 ;  /* 0xa002800020007fae */ /* 0x000fe6000e9a1016 */
[----:B------:R-:W-:Y:S01]  /*15010*/  ISETP.GE.U32.AND P5, PT, R2, 0x7ffffe72, PT ;  /* 0x7ffffe720200780c */ /* 0x000fe20003fa6070 */
[----:B----4-:R-:W-:Y:S02]  /*15020*/  VIADD R2, R36, 0xfffffef0 ;  /* 0xfffffef024027836 */ /* 0x010fe40000000000 */
[C---:B--2---:R-:W-:Y:S02]  /*15030*/  IMAD.WIDE R34, R135.reuse, 0x4, R40 ;  /* 0x0000000487227825 */ /* 0x044fe400078e0228 */
[----:B------:R-:W2:Y:S03]  /*15040*/  LDC R40, c[0x0][0x3a0] ;  /* 0x0000e800ff287b82 */ /* 0x000ea60000000800 */
[----:B------:R-:W-:Y:S01]  /*15050*/  STL.64 [R1+0x1138], R34 ;  /* 0x0011382201007387 */ /* 0x000fe20000100a00 */
[----:B------:R-:W-:-:S03]  /*15060*/  IMAD.WIDE R36, R135, 0x4, R42 ;  /* 0x0000000487247825 */ /* 0x000fc600078e022a */
[----:B------:R-:W4:Y:S01]  /*15070*/  LDL.LU.64 R76, [R1+0x770] ;  /* 0x00077000014c7983 */ /* 0x000f220000300a00 */
[----:B------:R-:W3:Y:S03]  /*15080*/  LDC R42, c[0x0][0x3a0] ;  /* 0x0000e800ff2a7b82 */ /* 0x000ee60000000800 */
[----:B------:R-:W-:Y:S04]  /*15090*/  STL.64 [R1+0x1148], R36 ;  /* 0x0011482401007387 */ /* 0x000fe80000100a00 */
[----:B------:R-:W4:Y:S04]  /*150a0*/  LDL.LU.64 R78, [R1+0x768] ;  /* 0x00076800014e7983 */ /* 0x000f280000300a00 */
[----:B------:R-:W-:Y:S01]  /*150b0*/  LDGSTS.E [R0+-0x5ffd4], desc[UR22][R34.64], !P2 ;  /* 0xa002c00022007fae */ /* 0x000fe2000d1a1016 */
[----:B------:R-:W-:Y:S01]  /*150c0*/  ISETP.GE.U32.AND P2, PT, R2, 0x7ffffe71, PT ;  /* 0x7ffffe710200780c */ /* 0x000fe20003f46070 */
[----:B-1----:R-:W-:-:S02]  /*150d0*/  VIADD R2, R38, 0xfffffeef ;  /* 0xfffffeef26027836 */ /* 0x002fc40000000000 */
[----:B---3--:R-:W-:Y:S01]  /*150e0*/  IMAD.WIDE R38, R135, 0x4, R70 ;  /* 0x0000000487267825 */ /* 0x008fe200078e0246 */
[----:B------:R-:W-:Y:S01]  /*150f0*/  LDGSTS.E [R0+-0x5ffd0], desc[UR22][R36.64], !P6 ;  /* 0xa003000024007fae */ /* 0x000fe2000f1a1016 */
[----:B------:R-:W1:Y:S01]  /*15100*/  LDC R70, c[0x0][0x3a0] ;  /* 0x0000e800ff467b82 */ /* 0x000e620000000800 */
[----:B------:R-:W-:Y:S02]  /*15110*/  ISETP.GE.U32.AND P6, PT, R2, 0x7ffffe70, PT ;  /* 0x7ffffe700200780c */ /* 0x000fe40003fc6070 */
[----:B------:R-:W-:Y:S01]  /*15120*/  STL.64 [R1+0x1150], R38 ;  /* 0x0011502601007387 */ /* 0x000fe20000100a00 */
[----:B--2---:R-:W-:-:S03]  /*15130*/  IADD3 R2, PT, PT, R40, -0x112, RZ ;  /* 0xfffffeee28027810 */ /* 0x004fc60007ffe0ff */
[----:B------:R-:W2:Y:S04]  /*15140*/  LDL.LU.64 R80, [R1+0x760] ;  /* 0x0007600001507983 */ /* 0x000ea80000300a00 */
[----:B------:R-:W-:Y:S01]  /*15150*/  LDGSTS.E [R0+-0x5ffcc], desc[UR22][R38.64], !P4 ;  /* 0xa003400026007fae */ /* 0x000fe2000e1a1016 */
[----:B------:R-:W-:Y:S01]  /*15160*/  ISETP.GE.U32.AND P4, PT, R2, 0x7ffffe6f, PT ;  /* 0x7ffffe6f0200780c */ /* 0x000fe20003f86070 */
[----:B------:R-:W-:Y:S02]  /*15170*/  VIADD R2, R42, 0xfffffeed ;  /* 0xfffffeed2a027836 */ /* 0x000fe40000000000 */
[C---:B------:R-:W-:Y:S02]  /*15180*/  IMAD.WIDE R40, R135.reuse, 0x4, R72 ;  /* 0x0000000487287825 */ /* 0x040fe400078e0248 */
[----:B------:R-:W3:Y:S03]  /*15190*/  LDC R72, c[0x0][0x3a0] ;  /* 0x0000e800ff487b82 */ /* 0x000ee60000000800 */
[----:B------:R-:W-:Y:S04]  /*151a0*/  STL.64 [R1+0x1158], R40 ;  /* 0x0011582801007387 */ /* 0x000fe80000100a00 */
[----:B------:R-:W2:Y:S01]  /*151b0*/  LDL.LU.64 R82, [R1+0x758] ;  /* 0x0007580001527983 */ /* 0x000ea20000300a00 */
[----:B------:R-:W-:-:S03]  /*151c0*/  IMAD.WIDE R42, R135, 0x4, R74 ;  /* 0x00000004872a7825 */ /* 0x000fc600078e024a */
[----:B------:R-:W-:Y:S01]  /*151d0*/  LDGSTS.E [R0+-0x5ffc8], desc[UR22][R40.64], !P5 ;  /* 0xa003800028007fae */ /* 0x000fe2000e9a1016 */
[----:B------:R-:W4:Y:S03]  /*151e0*/  LDC R74, c[0x0][0x3a0] ;  /* 0x0000e800ff4a7b82 */ /* 0x000f260000000800 */
[----:B------:R-:W-:Y:S04]  /*151f0*/  STL.64 [R1+0x1160], R42 ;  /* 0x0011602a01007387 */ /* 0x000fe80000100a00 */
[----:B------:R-:W2:Y:S01]  /*15200*/  LDL.LU.64 R84, [R1+0x750] ;  /* 0x0007500001547983 */ /* 0x000ea20000300a00 */
[----:B------:R-:W-:Y:S01]  /*15210*/  ISETP.GE.U32.AND P5, PT, R2, 0x7ffffe6e, PT ;  /* 0x7ffffe6e0200780c */ /* 0x000fe20003fa6070 */
[----:B-1----:R-:W-:-:S02]  /*15220*/  VIADD R2, R70, 0xfffffeec ;  /* 0xfffffeec46027836 */ /* 0x002fc40000000000 */
[----:B------:R-:W-:Y:S03]  /*15230*/  LDGSTS.E [R0+-0x5ffc4], desc[UR22][R42.64], !P2 ;  /* 0xa003c0002a007fae */ /* 0x000fe6000d1a1016 */
[----:B------:R-:W-:Y:S01]  /*15240*/  ISETP.GE.U32.AND P2, PT, R2, 0x7ffffe6d, PT ;  /* 0x7ffffe6d0200780c */ /* 0x000fe20003f46070 */
[----:B---3--:R-:W-:Y:S02]  /*15250*/  VIADD R2, R72, 0xfffffeeb ;  /* 0xfffffeeb48027836 */ /* 0x008fe40000000000 */
[C---:B----4-:R-:W-:Y:S02]  /*15260*/  IMAD.WIDE R70, R135.reuse, 0x4, R76 ;  /* 0x0000000487467825 */ /* 0x050fe400078e024c */
[----:B------:R-:W1:Y:S03]  /*15270*/  LDC R76, c[0x0][0x3a0] ;  /* 0x0000e800ff4c7b82 */ /* 0x000e660000000800 */
[----:B------:R-:W-:Y:S01]  /*15280*/  STL.64 [R1+0x1168], R70 ;  /* 0x0011684601007387 */ /* 0x000fe20000100a00 */
[----:B------:R-:W-:-:S03]  /*15290*/  IMAD.WIDE R72, R135, 0x4, R78 ;  /* 0x0000000487487825 */ /* 0x000fc600078e024e */
[----:B------:R-:W3:Y:S01]  /*152a0*/  LDL.LU.64 R86, [R1+0x748] ;  /* 0x0007480001567983 */ /* 0x000ee20000300a00 */
[----:B------:R-:W4:Y:S03]  /*152b0*/  LDC R78, c[0x0][0x3a0] ;  /* 0x0000e800ff4e7b82 */ /* 0x000f260000000800 */
[----:B------:R-:W-:Y:S04]  /*152c0*/  STL.64 [R1+0x1170], R72 ;  /* 0x0011704801007387 */ /* 0x000fe80000100a00 */
[----:B------:R-:W3:Y:S04]  /*152d0*/  LDL.LU.64 R88, [R1+0x740] ;  /* 0x0007400001587983 */ /* 0x000ee80000300a00 */
[----:B------:R-:W-:Y:S01]  /*152e0*/  LDGSTS.E [R0+-0x5ffc0], desc[UR22][R70.64], !P6 ;  /* 0xa004000046007fae */ /* 0x000fe2000f1a1016 */
[----:B------:R-:W-:-:S02]  /*152f0*/  ISETP.GE.U32.AND P6, PT, R2, 0x7ffffe6c, PT ;  /* 0x7ffffe6c0200780c */ /* 0x000fc40003fc6070 */
[----:B------:R-:W-:Y:S01]  /*15300*/  IADD3 R2, PT, PT, R74, -0x116, RZ ;  /* 0xfffffeea4a027810 */ /* 0x000fe20007ffe0ff */
[----:B--2---:R-:W-:Y:S01]  /*15310*/  IMAD.WIDE R74, R135, 0x4, R80 ;  /* 0x00000004874a7825 */ /* 0x004fe200078e0250 */
[----:B------:R-:W-:Y:S01]  /*15320*/  LDGSTS.E [R0+-0x5ffbc], desc[UR22][R72.64], !P4 ;  /* 0xa004400048007fae */ /* 0x000fe2000e1a1016 */
[----:B------:R-:W2:Y:S01]  /*15330*/  LDC R80, c[0x0][0x3a0] ;  /* 0x0000e800ff507b82 */ /* 0x000ea20000000800 */
[----:B------:R-:W-:Y:S02]  /*15340*/  ISETP.GE.U32.AND P4, PT, R2, 0x7ffffe6b, PT ;  /* 0x7ffffe6b0200780c */ /* 0x000fe40003f86070 */
[----:B------:R-:W-:Y:S01]  /*15350*/  STL.64 [R1+0x1178], R74 ;  /* 0x0011784a01007387 */ /* 0x000fe20000100a00 */
[----:B-1----:R-:W-:-:S03]  /*15360*/  VIADD R2, R76, 0xfffffee9 ;  /* 0xfffffee94c027836 */ /* 0x002fc60000000000 */
[----:B------:R-:W3:Y:S04]  /*15370*/  LDL.LU.64 R90, [R1+0x738] ;  /* 0x00073800015a7983 */ /* 0x000ee80000300a00 */
[----:B------:R-:W-:Y:S01]  /*15380*/  LDGSTS.E [R0+-0x5ffb8], desc[UR22][R74.64], !P5 ;  /* 0xa00480004a007fae */ /* 0x000fe2000e9a1016 */
[----:B------:R-:W-:Y:S01]  /*15390*/  ISETP.GE.U32.AND P5, PT, R2, 0x7ffffe6a, PT ;  /* 0x7ffffe6a0200780c */ /* 0x000fe20003fa6070 */
[----:B----4-:R-:W-:Y:S02]  /*153a0*/  VIADD R2, R78, 0xfffffee8 ;  /* 0xfffffee84e027836 */ /* 0x010fe40000000000 */
[C---:B------:R-:W-:Y:S02]  /*153b0*/  IMAD.WIDE R76, R135.reuse, 0x4, R82 ;  /* 0x00000004874c7825 */ /* 0x040fe400078e0252 */
[----:B------:R-:W1:Y:S03]  /*153c0*/  LDC R82, c[0x0][0x3a0] ;  /* 0x0000e800ff527b82 */ /* 0x000e660000000800 */
[----:B------:R-:W-:Y:S04]  /*153d0*/  STL.64 [R1+0x1180], R76 ;  /* 0x0011804c01007387 */ /* 0x000fe80000100a00 */
[----:B------:R-:W4:Y:S01]  /*153e0*/  LDL.LU.64 R92, [R1+0x730] ;  /* 0x00073000015c7983 */ /* 0x000f220000300a00 */
[----:B------:R-:W-:-:S03]  /*153f0*/  IMAD.WIDE R78, R135, 0x4, R84 ;  /* 0x00000004874e7825 */ /* 0x000fc600078e0254 */
[----:B------:R-:W-:Y:S01]  /*15400*/  LDGSTS.E [R0+-0x5ffb4], desc[UR22][R76.64], !P2 ;  /* 0xa004c0004c007fae */ /* 0x000fe2000d1a1016 */
[----:B------:R-:W3:Y:S03]  /*15410*/  LDC R84, c[0x0][0x3a0] ;  /* 0x0000e800ff547b82 */ /* 0x000ee60000000800 */
[----:B------:R-:W-:Y:S04]  /*15420*/  STL.64 [R1+0x1188], R78 ;  /* 0x0011884e01007387 */ /* 0x000fe80000100a00 */
[----:B------:R-:W4:Y:S01]  /*15430*/  LDL.LU.64 R94, [R1+0x728] ;  /* 0x00072800015e7983 */ /* 0x000f220000300a00 */
[----:B------:R-:W-:Y:S01]  /*15440*/  ISETP.GE.U32.AND P2, PT, R2, 0x7ffffe69, PT ;  /* 0x7ffffe690200780c */ /* 0x000fe20003f46070 */
[----:B--2---:R-:W-:-:S02]  /*15450*/  VIADD R2, R80, 0xfffffee7 ;  /* 0xfffffee750027836 */ /* 0x004fc40000000000 */
[----:B------:R-:W-:Y:S03]  /*15460*/  LDGSTS.E [R0+-0x5ffb0], desc[UR22][R78.64], !P6 ;  /* 0xa00500004e007fae */ /* 0x000fe6000f1a1016 */
[----:B------:R-:W-:Y:S02]  /*15470*/  ISETP.GE.U32.AND P6, PT, R2, 0x7ffffe68, PT ;  /* 0x7ffffe680200780c */ /* 0x000fe40003fc6070 */
[----:B-1----:R-:W-:Y:S01]  /*15480*/  IADD3 R2, PT, PT, R82, -0x11a, RZ ;  /* 0xfffffee652027810 */ /* 0x002fe20007ffe0ff */
[C---:B---3--:R-:W-:Y:S02]  /*15490*/  IMAD.WIDE R80, R135.reuse, 0x4, R86 ;  /* 0x0000000487507825 */ /* 0x048fe400078e0256 */
[----:B------:R-:W1:Y:S03]  /*154a0*/  LDC R86, c[0x0][0x3a0] ;  /* 0x0000e800ff567b82 */ /* 0x000e660000000800 */
[----:B------:R-:W-:Y:S01]  /*154b0*/  STL.64 [R1+0x1190], R80 ;  /* 0x0011905001007387 */ /* 0x000fe20000100a00 */
[----:B------:R-:W-:-:S03]  /*154c0*/  IMAD.WIDE R82, R135, 0x4, R88 ;  /* 0x0000000487527825 */ /* 0x000fc600078e0258 */
[----:B------:R-:W2:Y:S01]  /*154d0*/  LDL.LU.64 R96, [R1+0x720] ;  /* 0x0007200001607983 */ /* 0x000ea20000300a00 */
[----:B------:R-:W3:Y:S03]  /*154e0*/  LDC R88, c[0x0][0x3a0] ;  /* 0x0000e800ff587b82 */ /* 0x000ee60000000800 */
[----:B------:R-:W-:Y:S04]  /*154f0*/  STL.64 [R1+0x1198], R82 ;  /* 0x0011985201007387 */ /* 0x000fe80000100a00 */
[----:B------:R-:W2:Y:S04]  /*15500*/  LDL.LU.64 R98, [R1+0x718] ;  /* 0x0007180001627983 */ /* 0x000ea80000300a00 */
[----:B------:R-:W-:Y:S01]  /*15510*/  LDGSTS.E [R0+-0x5ffac], desc[UR22][R80.64], !P4 ;  /* 0xa005400050007fae */ /* 0x000fe2000e1a1016 */
[----:B------:R-:W-:Y:S01]  /*15520*/  ISETP.GE.U32.AND P4, PT, R2, 0x7ffffe67, PT ;  /* 0x7ffffe670200780c */ /* 0x000fe20003f86070 */
[----:B------:R-:W-:-:S02]  /*15530*/  VIADD R2, R84, 0xfffffee5 ;  /* 0xfffffee554027836 */ /* 0x000fc40000000000 */
[----:B------:R-:W-:Y:S01]  /*15540*/  IMAD.WIDE R84, R135, 0x4, R90 ;  /* 0x0000000487547825 */ /* 0x000fe200078e025a */
[----:B------:R-:W-:Y:S01]  /*15550*/  LDGSTS.E [R0+-0x5ffa8], desc[UR22][R82.64], !P5 ;  /* 0xa005800052007fae */ /* 0x000fe2000e9a1016 */
[----:B------:R-:W4:Y:S01]  /*15560*/  LDC R90, c[0x0][0x3a0] ;  /* 0x0000e800ff5a7b82 */ /* 0x000f220000000800 */
[----:B------:R-:W-:Y:S02]  /*15570*/  ISETP.GE.U32.AND P5, PT, R2, 0x7ffffe66, PT ;  /* 0x7ffffe660200780c */ /* 0x000fe40003fa6070 */
[----:B------:R-:W-:Y:S01]  /*15580*/  STL.64 [R1+0x11a0], R84 ;  /* 0x0011a05401007387 */ /* 0x000fe20000100a00 */
[----:B-1----:R-:W-:-:S03]  /*15590*/  VIADD R2, R86, 0xfffffee4 ;  /* 0xfffffee456027836 */ /* 0x002fc60000000000 */
[----:B------:R-:W2:Y:S04]  /*155a0*/  LDL.LU.64 R100, [R1+0x710] ;  /* 0x0007100001647983 */ /* 0x000ea80000300a00 */
[----:B------:R-:W-:Y:S01]  /*155b0*/  LDGSTS.E [R0+-0x5ffa4], desc[UR22][R84.64], !P2 ;  /* 0xa005c00054007fae */ /* 0x000fe2000d1a1016 */
[----:B------:R-:W-:Y:S01]  /*155c0*/  ISETP.GE.U32.AND P2, PT, R2, 0x7ffffe65, PT ;  /* 0x7ffffe650200780c */ /* 0x000fe20003f46070 */
[----:B---3--:R-:W-:Y:S02]  /*155d0*/  VIADD R2, R88, 0xfffffee3 ;  /* 0xfffffee358027836 */ /* 0x008fe40000000000 */
[C---:B----4-:R-:W-:Y:S02]  /*155e0*/  IMAD.WIDE R86, R135.reuse, 0x4, R92 ;  /* 0x0000000487567825 */ /* 0x050fe400078e025c */
[----:B------:R-:W1:Y:S03]  /*155f0*/  LDC R92, c[0x0][0x3a0] ;  /* 0x0000e800ff5c7b82 */ /* 0x000e660000000800 */
[----:B------:R-:W-:Y:S04]  /*15600*/  STL.64 [R1+0x11a8], R86 ;  /* 0x0011a85601007387 */ /* 0x000fe80000100a00 */
[----:B------:R-:W3:Y:S01]  /*15610*/  LDL.LU.64 R102, [R1+0x708] ;  /* 0x0007080001667983 */ /* 0x000ee20000300a00 */
[----:B------:R-:W-:-:S03]  /*15620*/  IMAD.WIDE R88, R135, 0x4, R94 ;  /* 0x0000000487587825 */ /* 0x000fc600078e025e */
[----:B------:R-:W-:Y:S01]  /*15630*/  LDGSTS.E [R0+-0x5ffa0], desc[UR22][R86.64], !P6 ;  /* 0xa006000056007fae */ /* 0x000fe2000f1a1016 */
[----:B------:R-:W4:Y:S03]  /*15640*/  LDC R94, c[0x0][0x3a0] ;  /* 0x0000e800ff5e7b82 */ /* 0x000f260000000800 */
[----:B------:R-:W-:Y:S04]  /*15650*/  STL.64 [R1+0x11b0], R88 ;  /* 0x0011b05801007387 */ /* 0x000fe80000100a00 */
[----:B------:R-:W3:Y:S01]  /*15660*/  LDL.LU.64 R104, [R1+0x700] ;  /* 0x0007000001687983 */ /* 0x000ee20000300a00 */
[----:B------:R-:W-:Y:S02]  /*15670*/  ISETP.GE.U32.AND P6, PT, R2, 0x7ffffe64, PT ;  /* 0x7ffffe640200780c */ /* 0x000fe40003fc6070 */
[----:B------:R-:W-:Y:S01]  /*15680*/  IADD3 R2, PT, PT, R90, -0x11e, RZ ;  /* 0xfffffee25a027810 */ /* 0x000fe20007ffe0ff */
[----:B------:R-:W-:Y:S03]  /*15690*/  LDGSTS.E [R0+-0x5ff9c], desc[UR22][R88.64], !P4 ;  /* 0xa006400058007fae */ /* 0x000fe6000e1a1016 */
[----:B------:R-:W-:Y:S01]  /*156a0*/  ISETP.GE.U32.AND P4, PT, R2, 0x7ffffe63, PT ;  /* 0x7ffffe630200780c */ /* 0x000fe20003f86070 */
[----:B-1----:R-:W-:-:S02]  /*156b0*/  VIADD R2, R92, 0xfffffee1 ;  /* 0xfffffee15c027836 */ /* 0x002fc40000000000 */
[C---:B--2---:R-:W-:Y:S02]  /*156c0*/  IMAD.WIDE R90, R135.reuse, 0x4, R96 ;  /* 0x00000004875a7825 */ /* 0x044fe400078e0260 */
[----:B------:R-:W1:Y:S03]  /*156d0*/  LDC R96, c[0x0][0x3a0] ;  /* 0x0000e800ff607b82 */ /* 0x000e660000000800 */
[----:B------:R-:W-:Y:S01]  /*156e0*/  STL.64 [R1+0x11b8], R90 ;  /* 0x0011b85a01007387 */ /* 0x000fe20000100a00 */
[----:B------:R-:W-:-:S03]  /*156f0*/  IMAD.WIDE R92, R135, 0x4, R98 ;  /* 0x00000004875c7825 */ /* 0x000fc600078e0262 */
[----:B------:R-:W2:Y:S01]  /*15700*/  LDL.LU.64 R106, [R1+0x6f8] ;  /* 0x0006f800016a7983 */ /* 0x000ea20000300a00 */
[----:B------:R-:W1:Y:S03]  /*15710*/  LDC R98, c[0x0][0x3a0] ;  /* 0x0000e800ff627b82 */ /* 0x000e660000000800 */
[----:B------:R-:W-:Y:S04]  /*15720*/  STL.64 [R1+0x11c0], R92 ;  /* 0x0011c05c01007387 */ /* 0x000fe80000100a00 */
[----:B------:R-:W2:Y:S04]  /*15730*/  LDL.LU.64 R108, [R1+0x6f0] ;  /* 0x0006f000016c7983 */ /* 0x000ea80000300a00 */
[----:B------:R-:W-:Y:S01]  /*15740*/  LDGSTS.E [R0+-0x5ff98], desc[UR22][R90.64], !P5 ;  /* 0xa00680005a007fae */ /* 0x000fe2000e9a1016 */
[----:B------:R-:W-:Y:S01]  /*15750*/  ISETP.GE.U32.AND P5, PT, R2, 0x7ffffe62, PT ;  /* 0x7ffffe620200780c */ /* 0x000fe20003fa6070 */
[----:B----4-:R-:W-:-:S02]  /*15760*/  VIADD R2, R94, 0xfffffee0 ;  /* 0xfffffee05e027836 */ /* 0x010fc40000000000 */
        /* <DEDUP_REMOVED lines=8> */
[----:B------:R-:W-:Y:S02]  /*157f0*/  ISETP.GE.U32.AND P6, PT, R2, 0x7ffffe60, PT ;  /* 0x7ffffe600200780c */ /* 0x000fe40003fc6070 */
[----:B------:R-:W-:Y:S01]  /*15800*/  IADD3 R2, PT, PT, R98, -0x122, RZ ;  /* 0xfffffede62027810 */ /* 0x000fe20007ffe0ff */
[C---:B---3--:R-:W-:Y:S02]  /*15810*/  IMAD.WIDE R96, R135.reuse, 0x4, R102 ;  /* 0x0000000487607825 */ /* 0x048fe400078e0266 */
[----:B------:R-:W1:Y:S03]  /*15820*/  LDC R102, c[0x0][0x3a0] ;  /* 0x0000e800ff667b82 */ /* 0x000e660000000800 */
[----:B------:R-:W-:Y:S04]  /*15830*/  STL.64 [R1+0x11d0], R96 ;  /* 0x0011d06001007387 */ /* 0x000fe80000100a00 */
[----:B------:R-:W3:Y:S01]  /*15840*/  LDL.LU.64 R112, [R1+0x6e0] ;  /* 0x0006e00001707983 */ /* 0x000ee20000300a00 */
[----:B------:R-:W-:-:S03]  /*15850*/  IMAD.WIDE R98, R135, 0x4, R104 ;  /* 0x0000000487627825 */ /* 0x000fc600078e0268 */
[----:B------:R-:W-:Y:S01]  /*15860*/  LDGSTS.E [R0+-0x5ff8c], desc[UR22][R96.64], !P4 ;  /* 0xa007400060007fae */ /* 0x000fe2000e1a1016 */
[----:B------:R-:W2:Y:S03]  /*15870*/  LDC R104, c[0x0][0x3a0] ;  /* 0x0000e800ff687b82 */ /* 0x000ea60000000800 */
[----:B------:R-:W-:Y:S04]  /*15880*/  STL.64 [R1+0x11d8], R98 ;  /* 0x0011d86201007387 */ /* 0x000fe80000100a00 */
[----:B------:R-:W3:Y:S01]  /*15890*/  LDL.LU.64 R114, [R1+0x6d8] ;  /* 0x0006d80001727983 */ /* 0x000ee20000300a00 */
[----:B------:R-:W-:Y:S01]  /*158a0*/  ISETP.GE.U32.AND P4, PT, R2, 0x7ffffe5f, PT ;  /* 0x7ffffe5f0200780c */ /* 0x000fe20003f86070 */
[----:B----4-:R-:W-:-:S02]  /*158b0*/  VIADD R2, R100, 0xfffffedd ;  /* 0xfffffedd64027836 */ /* 0x010fc40000000000 */
[----:B------:R-:W-:Y:S03]  /*158c0*/  LDGSTS.E [R0+-0x5ff88], desc[UR22][R98.64], !P5 ;  /* 0xa007800062007fae */ /* 0x000fe6000e9a1016 */
[----:B------:R-:W-:Y:S01]  /*158d0*/  ISETP.GE.U32.AND P5, PT, R2, 0x7ffffe5e, PT ;  /* 0x7ffffe5e0200780c */ /* 0x000fe20003fa6070 */
[----:B-1----:R-:W-:Y:S02]  /*158e0*/  VIADD R2, R102, 0xfffffedc ;  /* 0xfffffedc66027836 */ /* 0x002fe40000000000 */
[C---:B--2---:R-:W-:Y:S02]  /*158f0*/  IMAD.WIDE R100, R135.reuse, 0x4, R106 ;  /* 0x0000000487647825 */ /* 0x044fe400078e026a */
[----:B------:R-:W1:Y:S03]  /*15900*/  LDC R106, c[0x0][0x3a0] ;  /* 0x0000e800ff6a7b82 */ /* 0x000e660000000800 */
[----:B------:R-:W-:Y:S01]  /*15910*/  STL.64 [R1+0x11e0], R100 ;  /* 0x0011e06401007387 */ /* 0x000fe20000100a00 */
[----:B------:R-:W-:-:S03]  /*15920*/  IMAD.WIDE R102, R135, 0x4, R108 ;  /* 0x0000000487667825 */ /* 0x000fc600078e026c */
[----:B------:R-:W2:Y:S01]  /*15930*/  LDL.LU.64 R116, [R1+0x6d0] ;  /* 0x0006d00001747983 */ /* 0x000ea20000300a00 */
[----:B------:R-:W4:Y:S03]  /*15940*/  LDC R108, c[0x0][0x3a0] ;  /* 0x0000e800ff6c7b82 */ /* 0x000f260000000800 */
[----:B------:R-:W-:Y:S04]  /*15950*/  STL.64 [R1+0x11f0], R102 ;  /* 0x0011f06601007387 */ /* 0x000fe80000100a00 */
[----:B------:R-:W2:Y:S04]  /*15960*/  LDL.LU.64 R118, [R1+0x6c8] ;  /* 0x0006c80001767983 */ /* 0x000ea80000300a00 */
[----:B------:R-:W-:Y:S01]  /*15970*/  LDGSTS.E [R0+-0x5ff84], desc[UR22][R100.64], !P2 ;  /* 0xa007c00064007fae */ /* 0x000fe2000d1a1016 */
[----:B------:R-:W-:Y:S01]  /*15980*/  ISETP.GE.U32.AND P2, PT, R2, 0x7ffffe5d, PT ;  /* 0x7ffffe5d0200780c */ /* 0x000fe20003f46070 */
[----:B------:R-:W-:-:S02]  /*15990*/  VIADD R2, R104, 0xfffffedb ;  /* 0xfffffedb68027836 */ /* 0x000fc40000000000 */
[----:B------:R-:W-:Y:S01]  /*159a0*/  IMAD.WIDE R104, R135, 0x4, R110 ;  /* 0x0000000487687825 */ /* 0x000fe200078e026e */
[----:B------:R-:W-:Y:S01]  /*159b0*/  LDGSTS.E [R0+-0x5ff80], desc[UR22][R102.64], !P6 ;  /* 0xa008000066007fae */ /* 0x000fe2000f1a1016 */
[----:B------:R-:W3:Y:S01]  /*159c0*/  LDC R110, c[0x0][0x3a0] ;  /* 0x0000e800ff6e7b82 */ /* 0x000ee20000000800 */
[----:B------:R-:W-:Y:S02]  /*159d0*/  ISETP.GE.U32.AND P6, PT, R2, 0x7ffffe5c, PT ;  /* 0x7ffffe5c0200780c */ /* 0x000fe40003fc6070 */
[----:B------:R-:W-:Y:S01]  /*159e0*/  STL.64 [R1+0x11f8], R104 ;  /* 0x0011f86801007387 */ /* 0x000fe20000100a00 */
[----:B-1----:R-:W-:-:S03]  /*159f0*/  IADD3 R2, PT, PT, R106, -0x126, RZ ;  /* 0xfffffeda6a027810 */ /* 0x002fc60007ffe0ff */
[----:B------:R-:W2:Y:S04]  /*15a00*/  LDL.LU.64 R120, [R1+0x6c0] ;  /* 0x0006c00001787983 */ /* 0x000ea80000300a00 */
[----:B------:R-:W-:Y:S01]  /*15a10*/  LDGSTS.E [R0+-0x5ff7c], desc[UR22][R104.64], !P4 ;  /* 0xa008400068007fae */ /* 0x000fe2000e1a1016 */
[----:B------:R-:W-:Y:S01]  /*15a20*/  ISETP.GE.U32.AND P4, PT, R2, 0x7ffffe5b, PT ;  /* 0x7ffffe5b0200780c */ /* 0x000fe20003f86070 */
[----:B----4-:R-:W-:Y:S02]  /*15a30*/  VIADD R2, R108, 0xfffffed9 ;  /* 0xfffffed96c027836 */ /* 0x010fe40000000000 */
[C---:B---3--:R-:W-:Y:S02]  /*15a40*/  IMAD.WIDE R106, R135.reuse, 0x4, R112 ;  /* 0x00000004876a7825 */ /* 0x048fe400078e0270 */
        /* <DEDUP_REMOVED lines=8> */
[----:B------:R-:W-:Y:S01]  /*15ad0*/  ISETP.GE.U32.AND P5, PT, R2, 0x7ffffe5a, PT ;  /* 0x7ffffe5a0200780c */ /* 0x000fe20003fa6070 */
[----:B------:R-:W-:-:S02]  /*15ae0*/  VIADD R2, R110, 0xfffffed8 ;  /* 0xfffffed86e027836 */ /* 0x000fc40000000000 */
        /* <DEDUP_REMOVED lines=12> */
[----:B------:R-:W-:-:S02]  /*15bb0*/  ISETP.GE.U32.AND P6, PT, R2, 0x7ffffe58, PT ;  /* 0x7ffffe580200780c */ /* 0x000fc40003fc6070 */
[----:B----4-:R-:W-:Y:S01]  /*15bc0*/  IADD3 R2, PT, PT, R114, -0x12a, RZ ;  /* 0xfffffed672027810 */ /* 0x010fe20007ffe0ff */
        /* <DEDUP_REMOVED lines=9> */
[----:B------:R-:W-:Y:S02]  /*15c60*/  VIADD R2, R118, 0xfffffed4 ;  /* 0xfffffed476027836 */ /* 0x000fe40000000000 */
        /* <DEDUP_REMOVED lines=12> */
[----:B------:R-:W-:Y:S02]  /*15d30*/  ISETP.GE.U32.AND P6, PT, R2, 0x7ffffe54, PT ;  /* 0x7ffffe540200780c */ /* 0x000fe40003fc6070 */
[----:B-1----:R-:W-:Y:S01]  /*15d40*/  IADD3 R2, PT, PT, R122, -0x12e, RZ ;  /* 0xfffffed27a027810 */ /* 0x002fe20007ffe0ff */
        /* <DEDUP_REMOVED lines=16> */
[----:B-1----:R-:W-:-:S03]  /*15e50*/  VIADD R2, R126, 0xfffffed0 ;  /* 0xfffffed07e027836 */ /* 0x002fc60000000000 */
[----:B------:R-:W2:Y:S04]  /*15e60*/  LDL.LU.64 R240, [R1+0x670] ;  /* 0x0006700001f07983 */ /* 0x000ea80000300a00 */
[----:B------:R-:W2:Y:S04]  /*15e70*/  LDL.LU.64 R46, [R1+0x668] ;  /* 0x00066800012e7983 */ /* 0x000ea80000300a00 */
[----:B------:R-:W-:Y:S01]  /*15e80*/  LDGSTS.E [R0+-0x5ff54], desc[UR22][R124.64], !P2 ;  /* 0xa00ac0007c007fae */ /* 0x000fe2000d1a1016 */
[----:B------:R-:W-:Y:S01]  /*15e90*/  ISETP.GE.U32.AND P2, PT, R2, 0x7ffffe51, PT ;  /* 0x7ffffe510200780c */ /* 0x000fe20003f46070 */
[----:B----4-:R-:W-:-:S02]  /*15ea0*/  VIADD R2, R128, 0xfffffecf ;  /* 0xfffffecf80027836 */ /* 0x010fc40000000000 */
        /* <DEDUP_REMOVED lines=16> */
[----:B------:R-:W-:Y:S01]  /*15fb0*/  LDGSTS.E [R0+-0x5ff48], desc[UR22][R130.64], !P5 ;  /* 0xa00b800082007fae */ /* 0x000fe2000e9a1016 */
[----:B------:R-:W-:-:S04]  /*15fc0*/  IMAD.WIDE R144, R135, 0x4, R150 ;  /* 0x0000000487907825 */ /* 0x000fc800078e0296 */
[----:B------:R-:W2:Y:S01]  /*15fd0*/  LDC R150, c[0x0][0x3a0] ;  /* 0x0000e800ff967b82 */ /* 0x000ea20000000800 */
[----:B------:R-:W-:Y:S01]  /*15fe0*/  ISETP.GE.U32.AND P5, PT, R2, 0x7ffffe4e, PT ;  /* 0x7ffffe4e0200780c */ /* 0x000fe20003fa6070 */
[----:B----4-:R-:W-:Y:S01]  /*15ff0*/  VIADD R2, R146, 0xfffffecc ;  /* 0xfffffecc92027836 */ /* 0x010fe20000000000 */
[----:B------:R-:W-:Y:S04]  /*16000*/  LDGSTS.E [R0+-0x5ff44], desc[UR22][R144.64], !P2 ;  /* 0xa00bc00090007fae */ /* 0x000fe8000d1a1016 */
[----:B------:R-:W-:Y:S01]  /*16010*/  ISETP.GE.U32.AND P2, PT, R2, 0x7ffffe4d, PT ;  /* 0x7ffffe4d0200780c */ /* 0x000fe20003f46070 */
[C---:B------:R-:W-:Y:S02]  /*16020*/  IMAD.WIDE R146, R135.reuse, 0x4, R240 ;  /* 0x0000000487927825 */ /* 0x040fe400078e02f0 */
[----:B------:R-:W4:Y:S02]  /*16030*/  LDC R240, c[0x0][0x3a0] ;  /* 0x0000e800fff07b82 */ /* 0x000f240000000800 */
[----:B-1----:R-:W-:Y:S01]  /*16040*/  VIADD R2, R148, 0xfffffecb ;  /* 0xfffffecb94027836 */ /* 0x002fe20000000000 */
[----:B------:R-:W-:Y:S01]  /*16050*/  LDGSTS.E [R0+-0x5ff40], desc[UR22][R146.64], !P6 ;  /* 0xa00c000092007fae */ /* 0x000fe2000f1a1016 */
[----:B------:R-:W-:-:S03]  /*16060*/  IMAD.WIDE R148, R135, 0x4, R46 ;  /* 0x0000000487947825 */ /* 0x000fc600078e022e */
[----:B------:R-:W-:Y:S02]  /*16070*/  ISETP.GE.U32.AND P6, PT, R2, 0x7ffffe4c, PT ;  /* 0x7ffffe4c0200780c */ /* 0x000fe40003fc6070 */
[----:B--2---:R-:W-:Y:S01]  /*16080*/  IADD3 R2, PT, PT, R150, -0x136, RZ ;  /* 0xfffffeca96027810 */ /* 0x004fe20007ffe0ff */
[----:B------:R-:W-:Y:S04]  /*16090*/  STL.64 [R1+0x1260], R130 ;  /* 0x0012608201007387 */ /* 0x000fe80000100a00 */
[----:B------:R-:W-:Y:S04]  /*160a0*/  STL.64 [R1+0x1268], R144 ;  /* 0x0012689001007387 */ /* 0x000fe80000100a00 */
[----:B------:R-:W-:Y:S04]  /*160b0*/  STL.64 [R1+0x1270], R146 ;  /* 0x0012709201007387 */ /* 0x000fe80000100a00 */
[----:B------:R-:W-:Y:S04]  /*160c0*/  STL.64 [R1+0x1278], R148 ;  /* 0x0012789401007387 */ /* 0x000fe80000100a00 */
[----:B------:R-:W-:Y:S01]  /*160d0*/  LDGSTS.E [R0+-0x5ff3c], desc[UR22][R148.64], !P4 ;  /* 0xa00c400094007fae */ /* 0x000fe2000e1a1016 */
[----:B------:R-:W-:Y:S01]  /*160e0*/  ISETP.GE.U32.AND P4, PT, R2, 0x7ffffe4b, PT ;  /* 0x7ffffe4b0200780c */ /* 0x000fe20003f86070 */
[----:B----4-:R-:W-:-:S02]  /*160f0*/  VIADD R2, R240, 0xfffffec9 ;  /* 0xfffffec9f0027836 */ /* 0x010fc40000000000 */
[----:B---3--:R-:W-:-:S05]  /*16100*/  IMAD.WIDE R150, R135, 0x4, R140 ;  /* 0x0000000487967825 */ /* 0x008fca00078e028c */
[----:B------:R-:W-:Y:S04]  /*16110*/  STL.64 [R1+0x1280], R150 ;  /* 0x0012809601007387 */ /* 0x000fe80000100a00 */
[----:B------:R-:W2:Y:S01]  /*16120*/  LDL.LU.64 R44, [R1+0x8] ;  /* 0x00000800012c7983 */ /* 0x000ea20000300a00 */
[----:B------:R-:W-:-:S03]  /*16130*/  IMAD.WIDE R240, R135, 0x4, R138 ;  /* 0x0000000487f07825 */ /* 0x000fc600078e028a */
[----:B------:R-:W-:Y:S04]  /*16140*/  LDGSTS.E [R0+-0x5ff38], desc[UR22][R150.64], !P5 ;  /* 0xa00c800096007fae */ /* 0x000fe8000e9a1016 */
[----:B------:R-:W-:Y:S04]  /*16150*/  STL.64 [R1+0x1288], R240 ;  /* 0x001288f001007387 */ /* 0x000fe80000100a00 */
[----:B------:R-:W3:Y:S04]  /*16160*/  LDL.LU.64 R46, [R1+0x10] ;  /* 0x00001000012e7983 */ /* 0x000ee80000300a00 */
[----:B------:R-:W-:Y:S04]  /*16170*/  STL.64 [R1+0x1290], R242 ;  /* 0x001290f201007387 */ /* 0x000fe80000100a00 */
[----:B------:R-:W4:Y:S04]  /*16180*/  LDL.LU.64 R140, [R1+0x20] ;  /* 0x00002000018c7983 */ /* 0x000f280000300a00 */
[----:B------:R-:W-:Y:S04]  /*16190*/  STL.64 [R1+0x1298], R244 ;  /* 0x001298f401007387 */ /* 0x000fe80000100a00 */
[----:B------:R-:W4:Y:S01]  /*161a0*/  LDL.LU.64 R138, [R1+0x28] ;  /* 0x00002800018a7983 */ /* 0x000f220000300a00 */
[----:B------:R-:W-:Y:S01]  /*161b0*/  ISETP.GE.U32.AND P5, PT, R2, 0x7ffffe4a, PT ;  /* 0x7ffffe4a0200780c */ /* 0x000fe20003fa6070 */
[----:B------:R-:W-:-:S02]  /*161c0*/  VIADD R2, R19, 0xfffffec8 ;  /* 0xfffffec813027836 */ /* 0x000fc40000000000 */
[----:B------:R-:W1:Y:S01]  /*161d0*/  LDC R19, c[0x0][0x3a0] ;  /* 0x0000e800ff137b82 */ /* 0x000e620000000800 */
[----:B------:R-:W-:Y:S02]  /*161e0*/  LDGSTS.E [R0+-0x5ff34], desc[UR22][R240.64], !P2 ;  /* 0xa00cc000f0007fae */ /* 0x000fe4000d1a1016 */
[----:B------:R-:W-:Y:S01]  /*161f0*/  ISETP.GE.U32.AND P2, PT, R2, 0x7ffffe49, PT ;  /* 0x7ffffe490200780c */ /* 0x000fe20003f46070 */
[----:B------:R-:W-:Y:S01]  /*16200*/  VIADD R2, R18, 0xfffffec7 ;  /* 0xfffffec712027836 */ /* 0x000fe20000000000 */
[----:B------:R-:W-:Y:S03]  /*16210*/  LDGSTS.E [R0+-0x5ff30], desc[UR22][R242.64], !P6 ;  /* 0xa00d0000f2007fae */ /* 0x000fe6000f1a1016 */
[----:B------:R-:W1:Y:S01]  /*16220*/  LDC R18, c[0x0][0x3a0] ;  /* 0x0000e800ff127b82 */ /* 0x000e620000000800 */
[----:B------:R-:W-:Y:S01]  /*16230*/  ISETP.GE.U32.AND P6, PT, R2, 0x7ffffe48, PT ;  /* 0x7ffffe480200780c */ /* 0x000fe20003fc6070 */
[----:B------:R-:W-:Y:S01]  /*16240*/  LDGSTS.E [R0+-0x5ff2c], desc[UR22][R244.64], !P4 ;  /* 0xa00d4000f4007fae */ /* 0x000fe2000e1a1016 */
[----:B------:R-:W-:-:S03]  /*16250*/  IADD3 R2, PT, PT, R20, -0x13a, RZ ;  /* 0xfffffec614027810 */ /* 0x000fc60007ffe0ff */
[----:B------:R-:W-:Y:S01]  /*16260*/  LDGSTS.E [R0+-0x5ff28], desc[UR22][R248.64], !P5 ;  /* 0xa00d8000f8007fae */ /* 0x000fe2000e9a1016 */
[----:B------:R-:W-:Y:S01]  /*16270*/  ISETP.GE.U32.AND P4, PT, R2, 0x7ffffe47, PT ;  /* 0x7ffffe470200780c */ /* 0x000fe20003f86070 */
[----:B------:R-:W2:Y:S02]  /*16280*/  LDC R20, c[0x0][0x3a0] ;  /* 0x0000e800ff147b82 */ /* 0x000ea40000000800 */
[----:B------:R-:W-:Y:S04]  /*16290*/  STL.64 [R1+0x12a0], R248 ;  /* 0x0012a0f801007387 */ /* 0x000fe80000100a00 */
[----:B------:R-:W4:Y:S01]  /*162a0*/  LDL.LU.64 R238, [R1+0x38] ;  /* 0x0000380001ee7983 */ /* 0x000f220000300a00 */
[----:B-1----:R-:W-:-:S03]  /*162b0*/  VIADD R2, R19, 0xfffffec5 ;  /* 0xfffffec513027836 */ /* 0x002fc60000000000 */
[----:B------:R-:W-:Y:S02]  /*162c0*/  LDGSTS.E [R0+-0x5ff24], desc[UR22][R250.64], !P2 ;  /* 0xa00dc000fa007fae */ /* 0x000fe4000d1a1016 */
[----:B------:R-:W-:Y:S01]  /*162d0*/  ISETP.GE.U32.AND P5, PT, R2, 0x7ffffe46, PT ;  /* 0x7ffffe460200780c */ /* 0x000fe20003fa6070 */
[----:B------:R-:W-:Y:S01]  /*162e0*/  VIADD R2, R18, 0xfffffec4 ;  /* 0xfffffec412027836 */ /* 0x000fe20000000000 */
[----:B------:R-:W-:Y:S01]  /*162f0*/  STL.64 [R1+0x12a8], R250 ;  /* 0x0012a8fa01007387 */ /* 0x000fe20000100a00 */
[----:B--2---:R-:W-:-:S05]  /*16300*/  IMAD.WIDE R18, R135, 0x4, R44 ;  /* 0x0000000487127825 */ /* 0x004fca00078e022c */
[----:B------:R3:W-:Y:S04]  /*16310*/  STL.64 [R1+0x8], R18 ;  /* 0x0000081201007387 */ /* 0x0007e80000100a00 */
[----:B------:R-:W2:Y:S04]  /*16320*/  LDL.LU.64 R44, [R1+0x40] ;  /* 0x00004000012c7983 */ /* 0x000ea80000300a00 */
[----:B------:R3:W-:Y:S02]  /*16330*/  LDGSTS.E [R0+-0x5ff20], desc[UR22][R18.64], !P6 ;  /* 0xa00e000012007fae */ /* 0x0007e4000f1a1016 */
[----:B---3--:R-:W-:-:S05]  /*16340*/  IMAD.WIDE R18, R135, 0x4, R46 ;  /* 0x0000000487127825 */ /* 0x008fca00078e022e */
[----:B------:R4:W-:Y:S04]  /*16350*/  STL.64 [R1+0x10], R18 ;  /* 0x0000101201007387 */ /* 0x0009e80000100a00 */
[----:B------:R-:W3:Y:S04]  /*16360*/  LDL.LU.64 R46, [R1+0x48] ;  /* 0x00004800012e7983 */ /* 0x000ee80000300a00 */
[----:B------:R4:W-:Y:S02]  /*16370*/  LDGSTS.E [R0+-0x5ff1c], desc[UR22][R18.64], !P4 ;  /* 0xa00e400012007fae */ /* 0x0009e4000e1a1016 */
[----:B----4-:R-:W-:-:S05]  /*16380*/  IMAD.WIDE R18, R135, 0x4, R140 ;  /* 0x0000000487127825 */ /* 0x010fca00078e028c */
[----:B------:R1:W-:Y:S04]  /*16390*/  STL.64 [R1+0x20], R18 ;  /* 0x0000201201007387 */ /* 0x0003e80000100a00 */
[----:B------:R-:W4:Y:S04]  /*163a0*/  LDL.LU.64 R140, [R1+0x50] ;  /* 0x00005000018c7983 */ /* 0x000f280000300a00 */
[----:B------:R1:W-:Y:S02]  /*163b0*/  LDGSTS.E [R0+-0x5ff18], desc[UR22][R18.64], !P5 ;  /* 0xa00e800012007fae */ /* 0x0003e4000e9a1016 */
[----:B-1----:R-:W-:-:S05]  /*163c0*/  IMAD.WIDE R18, R135, 0x4, R138 ;  /* 0x0000000487127825 */ /* 0x002fca00078e028a */
[----:B------:R1:W-:Y:S04]  /*163d0*/  STL.64 [R1+0x28], R18 ;  /* 0x0000281201007387 */ /* 0x0003e80000100a00 */
[----:B------:R-:W4:Y:S01]  /*163e0*/  LDL.LU.64 R138, [R1+0x58] ;  /* 0x00005800018a7983 */ /* 0x000f220000300a00 */
[----:B------:R-:W-:Y:S01]  /*163f0*/  ISETP.GE.U32.AND P2, PT, R2, 0x7ffffe45, PT ;  /* 0x7ffffe450200780c */ /* 0x000fe20003f46070 */
[----:B------:R-:W-:Y:S02]  /*16400*/  VIADD R2, R21, 0xfffffec3 ;  /* 0xfffffec315027836 */ /* 0x000fe40000000000 */
[----:B------:R-:W1:Y:S03]  /*16410*/  LDC R21, c[0x0][0x3a0] ;  /* 0x0000e800ff157b82 */ /* 0x000e660000000800 */
[----:B------:R-:W-:-:S07]  /*16420*/  ISETP.GE.U32.AND P6, PT, R2, 0x7ffffe44, PT ;  /* 0x7ffffe440200780c */ /* 0x000fce0003fc6070 */
[----:B------:R1:W-:Y:S01]  /*16430*/  LDGSTS.E [R0+-0x5ff14], desc[UR22][R18.64], !P2 ;  /* 0xa00ec00012007fae */ /* 0x0003e2000d1a1016 */
[----:B------:R-:W-:Y:S02]  /*16440*/  IADD3 R2, PT, PT, R20, -0x13e, RZ ;  /* 0xfffffec214027810 */ /* 0x000fe40007ffe0ff */
[----:B------:R-:W2:Y:S01]  /*16450*/  LDC R20, c[0x0][0x3a0] ;  /* 0x0000e800ff147b82 */ /* 0x000ea20000000800 */
[----:B-1----:R-:W-:-:S05]  /*16460*/  IMAD.WIDE R18, R135, 0x4, R238 ;  /* 0x0000000487127825 */ /* 0x002fca00078e02ee */
[----:B------:R2:W-:Y:S04]  /*16470*/  STL.64 [R1+0x38], R18 ;  /* 0x0000381201007387 */ /* 0x0005e80000100a00 */
[----:B------:R2:W-:Y:S04]  /*16480*/  LDGSTS.E [R0+-0x5ff10], desc[UR22][R18.64], !P6 ;  /* 0xa00f000012007fae */ /* 0x0005e8000f1a1016 */
[----:B------:R-:W4:Y:S01]  /*16490*/  LDL.LU.64 R238, [R1+0x650] ;  /* 0x0006500001ee7983 */ /* 0x000f220000300a00 */
[----:B------:R-:W-:Y:S01]  /*164a0*/  ISETP.GE.U32.AND P4, PT, R2, 0x7ffffe43, PT ;  /* 0x7ffffe430200780c */ /* 0x000fe20003f86070 */
[----:B------:R-:W-:-:S02]  /*164b0*/  VIADD R2, R22, 0xfffffec1 ;  /* 0xfffffec116027836 */ /* 0x000fc40000000000 */
[----:B------:R-:W1:Y:S03]  /*164c0*/  LDC R22, c[0x0][0x3a0] ;  /* 0x0000e800ff167b82 */ /* 0x000e660000000800 */
[----:B------:R-:W-:Y:S01]  /*164d0*/  ISETP.GE.U32.AND P5, PT, R2, 0x7ffffe42, PT ;  /* 0x7ffffe420200780c */ /* 0x000fe20003fa6070 */
[----:B------:R-:W-:-:S04]  /*164e0*/  VIADD R2, R21, 0xfffffec0 ;  /* 0xfffffec015027836 */ /* 0x000fc80000000000 */
[----:B------:R-:W1:Y:S01]  /*164f0*/  LDC R21, c[0x0][0x3a0] ;  /* 0x0000e800ff157b82 */ /* 0x000e620000000800 */
[----:B------:R-:W-:Y:S01]  /*16500*/  ISETP.GE.U32.AND P2, PT, R2, 0x7ffffe41, PT ;  /* 0x7ffffe410200780c */ /* 0x000fe20003f46070 */
        /* <DEDUP_REMOVED lines=10> */
[----:B------:R-:W3:Y:S04]  /*165b0*/  LDL.LU.64 R140, [R1+0x638] ;  /* 0x00063800018c7983 */ /* 0x000ee80000300a00 */
[----:B------:R4:W-:Y:S02]  /*165c0*/  LDGSTS.E [R0+-0x5ff04], desc[UR22][R18.64], !P2 ;  /* 0xa00fc00012007fae */ /* 0x0009e4000d1a1016 */
[----:B----4-:R-:W-:-:S05]  /*165d0*/  IMAD.WIDE R18, R135, 0x4, R138 ;  /* 0x0000000487127825 */ /* 0x010fca00078e028a */
[----:B------:R4:W-:Y:S04]  /*165e0*/  STL.64 [R1+0x58], R18 ;  /* 0x0000581201007387 */ /* 0x0009e80000100a00 */
[----:B------:R-:W3:Y:S01]  /*165f0*/  LDL.LU.64 R138, [R1+0x630] ;  /* 0x00063000018a7983 */ /* 0x000ee20000300a00 */
[----:B------:R-:W-:Y:S02]  /*16600*/  VIADD R2, R20, 0xfffffebf ;  /* 0xfffffebf14027836 */ /* 0x000fe40000000000 */
[----:B------:R-:W4:Y:S03]  /*16610*/  LDC R20, c[0x0][0x3a0] ;  /* 0x0000e800ff147b82 */ /* 0x000f260000000800 */
[----:B------:R-:W-:-:S02]  /*16620*/  ISETP.GE.U32.AND P6, PT, R2, 0x7ffffe40, PT ;  /* 0x7ffffe400200780c */ /* 0x000fc40003fc6070 */
[----:B-1----:R-:W-:-:S03]  /*16630*/  IADD3 R2, PT, PT, R22, -0x142, RZ ;  /* 0xfffffebe16027810 */ /* 0x002fc60007ffe0ff */
[----:B------:R-:W1:Y:S01]  /*16640*/  LDC R22, c[0x0][0x3a0] ;  /* 0x0000e800ff167b82 */ /* 0x000e620000000800 */
[----:B------:R-:W-:-:S07]  /*16650*/  ISETP.GE.U32.AND P4, PT, R2, 0x7ffffe3f, PT ;  /* 0x7ffffe3f0200780c */ /* 0x000fce0003f86070 */
[----:B------:R4:W-:Y:S01]  /*16660*/  LDGSTS.E [R0+-0x5ff00], desc[UR22][R18.64], !P6 ;  /* 0xa010000012007fae */ /* 0x0009e2000f1a1016 */
[----:B------:R-:W-:Y:S02]  /*16670*/  VIADD R2, R21, 0xfffffebd ;  /* 0xfffffebd15027836 */ /* 0x000fe40000000000 */
[----:B------:R-:W2:Y:S01]  /*16680*/  LDC R21, c[0x0][0x3a0] ;  /* 0x0000e800ff157b82 */ /* 0x000ea20000000800 */
[----:B----4-:R-:W-:-:S05]  /*16690*/  IMAD.WIDE R18, R135, 0x4, R238 ;  /* 0x0000000487127825 */ /* 0x010fca00078e02ee */
[----:B------:R2:W-:Y:S04]  /*166a0*/  STL.64 [R1+0x60], R18 ;  /* 0x0000601201007387 */ /* 0x0005e80000100a00 */
[----:B------:R2:W-:Y:S04]  /*166b0*/  LDGSTS.E [R0+-0x5fefc], desc[UR22][R18.64], !P4 ;  /* 0xa010400012007fae */ /* 0x0005e8000e1a1016 */
[----:B------:R-:W4:Y:S01]  /*166c0*/  LDL.LU.64 R238, [R1+0x628] ;  /* 0x0006280001ee7983 */ /* 0x000f220000300a00 */
[----:B------:R-:W-:Y:S01]  /*166d0*/  ISETP.GE.U32.AND P5, PT, R2, 0x7ffffe3e, PT ;  /* 0x7ffffe3e0200780c */ /* 0x000fe20003fa6070 */
[----:B------:R-:W-:-:S02]  /*166e0*/  VIADD R2, R20, 0xfffffebc ;  /* 0xfffffebc14027836 */ /* 0x000fc40000000000 */
[----:B------:R-:W2:Y:S03]  /*166f0*/  LDC R20, c[0x0][0x3a0] ;  /* 0x0000e800ff147b82 */ /* 0x000ea60000000800 */
[----:B------:R-:W-:Y:S01]  /*16700*/  ISETP.GE.U32.AND P2, PT, R2, 0x7ffffe3d, PT ;  /* 0x7ffffe3d0200780c */ /* 0x000fe20003f46070 */
[----:B-1----:R-:W-:-:S04]  /*16710*/  VIADD R2, R22, 0xfffffebb ;  /* 0xfffffebb16027836 */ /* 0x002fc80000000000 */
        /* <DEDUP_REMOVED lines=16> */
[----:B------:R-:W3:Y:S01]  /*16820*/  LDL.LU.64 R138, [R1+0x608] ;  /* 0x00060800018a7983 */ /* 0x000ee20000300a00 */
[----:B------:R-:W-:Y:S02]  /*16830*/  IADD3 R2, PT, PT, R21, -0x146, RZ ;  /* 0xfffffeba15027810 */ /* 0x000fe40007ffe0ff */
[----:B------:R-:W4:Y:S02]  /*16840*/  LDC R21, c[0x0][0x3a0] ;  /* 0x0000e800ff157b82 */ /* 0x000f240000000800 */
[----:B------:R-:W-:Y:S01]  /*16850*/  ISETP.GE.U32.AND P4, PT, R2, 0x7ffffe3b, PT ;  /* 0x7ffffe3b0200780c */ /* 0x000fe20003f86070 */
[----:B------:R-:W-:-:S05]  /*16860*/  VIADD R2, R20, 0xfffffeb9 ;  /* 0xfffffeb914027836 */ /* 0x000fca0000000000 */
[----:B------:R-:W-:-:S07]  /*16870*/  ISETP.GE.U32.AND P5, PT, R2, 0x7ffffe3a, PT ;  /* 0x7ffffe3a0200780c */ /* 0x000fce0003fa6070 */
[----:B------:R4:W-:Y:S01]  /*16880*/  LDGSTS.E [R0+-0x5feec], desc[UR22][R18.64], !P4 ;  /* 0xa011400012007fae */ /* 0x0009e2000e1a1016 */
[----:B-1----:R-:W-:Y:S01]  /*16890*/  VIADD R2, R22, 0xfffffeb8 ;  /* 0xfffffeb816027836 */ /* 0x002fe20000000000 */
[----:B------:R-:W1:Y:S01]  /*168a0*/  LDC R20, c[0x0][0x3a0] ;  /* 0x0000e800ff147b82 */ /* 0x000e620000000800 */
[----:B----4-:R-:W-:-:S07]  /*168b0*/  IMAD.WIDE R18, R135, 0x4, R238 ;  /* 0x0000000487127825 */ /* 0x010fce00078e02ee */
[----:B------:R-:W4:Y:S01]  /*168c0*/  LDC R22, c[0x0][0x3a0] ;  /* 0x0000e800ff167b82 */ /* 0x000f220000000800 */
[----:B------:R2:W-:Y:S04]  /*168d0*/  STL.64 [R1+0x88], R18 ;  /* 0x0000881201007387 */ /* 0x0005e80000100a00 */
[----:B------:R2:W-:Y:S04]  /*168e0*/  LDGSTS.E [R0+-0x5fee8], desc[UR22][R18.64], !P5 ;  /* 0xa011800012007fae */ /* 0x0005e8000e9a1016 */
[----:B------:R-:W4:Y:S01]  /*168f0*/  LDL.LU.64 R238, [R1+0x600] ;  /* 0x0006000001ee7983 */ /* 0x000f220000300a00 */
[----:B------:R-:W-:Y:S01]  /*16900*/  ISETP.GE.U32.AND P2, PT, R2, 0x7ffffe39, PT ;  /* 0x7ffffe390200780c */ /* 0x000fe20003f46070 */
[----:B------:R-:W-:-:S02]  /*16910*/  VIADD R2, R21, 0xfffffeb7 ;  /* 0xfffffeb715027836 */ /* 0x000fc40000000000 */
[----:B------:R-:W2:Y:S03]  /*16920*/  LDC R21, c[0x0][0x3a0] ;  /* 0x0000e800ff157b82 */ /* 0x000ea60000000800 */
[----:B------:R-:W-:Y:S02]  /*16930*/  ISETP.GE.U32.AND P6, PT, R2, 0x7ffffe38, PT ;  /* 0x7ffffe380200780c */ /* 0x000fe40003fc6070 */
[----:B-1----:R-:W-:-:S03]  /*16940*/  IADD3 R2, PT, PT, R20, -0x14a, RZ ;  /* 0xfffffeb614027810 */ /* 0x002fc60007ffe0ff */
[----:B------:R-:W1:Y:S01]  /*16950*/  LDC R20, c[0x0][0x3a0] ;  /* 0x0000e800ff147b82 */ /* 0x000e620000000800 */
[----:B------:R-:W-:Y:S01]  /*16960*/  ISETP.GE.U32.AND P4, PT, R2, 0x7ffffe37, PT ;  /* 0x7ffffe370200780c */ /* 0x000fe20003f86070 */
[----:B--2---:R-:W-:-:S05]  /*16970*/  IMAD.WIDE R18, R135, 0x4, R44 ;  /* 0x0000000487127825 */ /* 0x004fca00078e022c */
[----:B------:R2:W-:Y:S04]  /*16980*/  STL.64 [R1+0x90], R18 ;  /* 0x0000901201007387 */ /* 0x0005e80000100a00 */
[----:B------:R-:W4:Y:S04]  /*16990*/  LDL.LU.64 R44, [R1+0x5f8] ;  /* 0x0005f800012c7983 */ /* 0x000f280000300a00 */
[----:B------:R2:W-:Y:S02]  /*169a0*/  LDGSTS.E [R0+-0x5fee4], desc[UR22][R18.64], !P2 ;  /* 0xa011c00012007fae */ /* 0x0005e4000d1a1016 */
[----:B--2---:R-:W-:-:S05]  /*169b0*/  IMAD.WIDE R18, R135, 0x4, R46 ;  /* 0x0000000487127825 */ /* 0x004fca00078e022e */
[----:B------:R2:W-:Y:S04]  /*169c0*/  STL.64 [R1+0x98], R18 ;  /* 0x0000981201007387 */ /* 0x0005e80000100a00 */
[----:B------:R-:W4:Y:S04]  /*169d0*/  LDL.LU.64 R46, [R1+0x5f0] ;  /* 0x0005f000012e7983 */ /* 0x000f280000300a00 */
[----:B------:R2:W-:Y:S02]  /*169e0*/  LDGSTS.E [R0+-0x5fee0], desc[UR22][R18.64], !P6 ;  /* 0xa012000012007fae */ /* 0x0005e4000f1a1016 */
[----:B--2---:R-:W-:-:S05]  /*169f0*/  IMAD.WIDE R18, R135, 0x4, R140 ;  /* 0x0000000487127825 */ /* 0x004fca00078e028c */
[----:B------:R3:W-:Y:S04]  /*16a00*/  STL.64 [R1+0xa0], R18 ;  /* 0x0000a01201007387 */ /* 0x0007e80000100a00 */
[----:B------:R-:W2:Y:S04]  /*16a10*/  LDL.LU.64 R140, [R1+0x5e8] ;  /* 0x0005e800018c7983 */ /* 0x000ea80000300a00 */
[----:B------:R3:W-:Y:S02]  /*16a20*/  LDGSTS.E [R0+-0x5fedc], desc[UR22][R18.64], !P4 ;  /* 0xa012400012007fae */ /* 0x0007e4000e1a1016 */
[----:B---3--:R-:W-:-:S05]  /*16a30*/  IMAD.WIDE R18, R135, 0x4, R138 ;  /* 0x0000000487127825 */ /* 0x008fca00078e028a */
[----:B------:R3:W-:Y:S04]  /*16a40*/  STL.64 [R1+0xa8], R18 ;  /* 0x0000a81201007387 */ /* 0x0007e80000100a00 */
[----:B------:R-:W2:Y:S01]  /*16a50*/  LDL.LU.64 R138, [R1+0x5e0] ;  /* 0x0005e000018a7983 */ /* 0x000ea20000300a00 */
[----:B----4-:R-:W-:Y:S02]  /*16a60*/  VIADD R2, R22, 0xfffffeb5 ;  /* 0xfffffeb516027836 */ /* 0x010fe40000000000 */
[----:B------:R-:W4:Y:S03]  /*16a70*/  LDC R22, c[0x0][0x3a0] ;  /* 0x0000e800ff167b82 */ /* 0x000f260000000800 */
[----:B------:R-:W-:Y:S01]  /*16a80*/  ISETP.GE.U32.AND P5, PT, R2, 0x7ffffe36, PT ;  /* 0x7ffffe360200780c */ /* 0x000fe20003fa6070 */
[----:B------:R-:W-:-:S04]  /*16a90*/  VIADD R2, R21, 0xfffffeb4 ;  /* 0xfffffeb415027836 */ /* 0x000fc80000000000 */
[----:B------:R-:W4:Y:S01]  /*16aa0*/  LDC R21, c[0x0][0x3a0] ;  /* 0x0000e800ff157b82 */ /* 0x000f220000000800 */
[----:B------:R-:W-:-:S07]  /*16ab0*/  ISETP.GE.U32.AND P2, PT, R2, 0x7ffffe35, PT ;  /* 0x7ffffe350200780c */ /* 0x000fce0003f46070 */
[----:B------:R3:W-:Y:S01]  /*16ac0*/  LDGSTS.E [R0+-0x5fed8], desc[UR22][R18.64], !P5 ;  /* 0xa012800012007fae */ /* 0x0007e2000e9a1016 */
[----:B-1----:R-:W-:Y:S02]  /*16ad0*/  VIADD R2, R20, 0xfffffeb3 ;  /* 0xfffffeb314027836 */ /* 0x002fe40000000000 */
[----:B------:R-:W1:Y:S03]  /*16ae0*/  LDC R20, c[0x0][0x3a0] ;  /* 0x0000e800ff147b82 */ /* 0x000e660000000800 */
[----:B------:R-:W-:Y:S01]  /*16af0*/  ISETP.GE.U32.AND P6, PT, R2, 0x7ffffe34, PT ;  /* 0x7ffffe340200780c */ /* 0x000fe20003fc6070 */
[----:B---3--:R-:W-:-:S05]  /*16b00*/  IMAD.WIDE R18, R135, 0x4, R238 ;  /* 0x0000000487127825 */ /* 0x008fca00078e02ee */
[----:B------:R3:W-:Y:S04]  /*16b10*/  STL.64 [R1+0xb0], R18 ;  /* 0x0000b01201007387 */ /* 0x0007e80000100a00 */
[----:B------:R3:W-:Y:S04]  /*16b20*/  LDGSTS.E [R0+-0x5fed4], desc[UR22][R18.64], !P2 ;  /* 0xa012c00012007fae */ /* 0x0007e8000d1a1016 */
[----:B------:R-:W2:Y:S01]  /*16b30*/  LDL.LU.64 R238, [R1+0x5d8] ;  /* 0x0005d80001ee7983 */ /* 0x000ea20000300a00 */
[----:B----4-:R-:W-:Y:S02]  /*16b40*/  IADD3 R2, PT, PT, R22, -0x14e, RZ ;  /* 0xfffffeb216027810 */ /* 0x010fe40007ffe0ff */
[----:B------:R-:W4:Y:S02]  /*16b50*/  LDC R22, c[0x0][0x3a0] ;  /* 0x0000e800ff167b82 */ /* 0x000f240000000800 */
[----:B------:R-:W-:Y:S01]  /*16b60*/  ISETP.GE.U32.AND P4, PT, R2, 0x7ffffe33, PT ;  /* 0x7ffffe330200780c */ /* 0x000fe20003f86070 */
[----:B------:R-:W-:-:S05]  /*16b70*/  VIADD R2, R21, 0xfffffeb1 ;  /* 0xfffffeb115027836 */ /* 0x000fca0000000000 */
[----:B------:R-:W-:Y:S01]  /*16b80*/  ISETP.GE.U32.AND P5, PT, R2, 0x7ffffe32, PT ;  /* 0x7ffffe320200780c */ /* 0x000fe20003fa6070 */
[C---:B---3--:R-:W-:Y:S01]  /*16b90*/  IMAD.WIDE R18, R135.reuse, 0x4, R44 ;  /* 0x0000000487127825 */ /* 0x048fe200078e022c */
[----:B------:R-:W3:Y:S04]  /*16ba0*/  LDC R21, c[0x0][0x3a0] ;  /* 0x0000e800ff157b82 */ /* 0x000ee80000000800 */
[----:B------:R1:W-:Y:S04]  /*16bb0*/  STL.64 [R1+0xb8], R18 ;  /* 0x0000b81201007387 */ /* 0x0003e80000100a00 */
[----:B------:R-:W2:Y:S04]  /*16bc0*/  LDL.LU.64 R44, [R1+0x5d0] ;  /* 0x0005d000012c7983 */ /* 0x000ea80000300a00 */
[----:B------:R1:W-:Y:S02]  /*16bd0*/  LDGSTS.E [R0+-0x5fed0], desc[UR22][R18.64], !P6 ;  /* 0xa013000012007fae */ /* 0x0003e4000f1a1016 */
[----:B-1----:R-:W-:-:S05]  /*16be0*/  IMAD.WIDE R18, R135, 0x4, R46 ;  /* 0x0000000487127825 */ /* 0x002fca00078e022e */
[----:B------:R2:W-:Y:S04]  /*16bf0*/  STL.64 [R1+0xc0], R18 ;  /* 0x0000c01201007387 */ /* 0x0005e80000100a00 */
[----:B------:R-:W2:Y:S04]  /*16c00*/  LDL.LU.64 R46, [R1+0x5c8] ;  /* 0x0005c800012e7983 */ /* 0x000ea80000300a00 */
[----:B------:R2:W-:Y:S02]  /*16c10*/  LDGSTS.E [R0+-0x5fecc], desc[UR22][R18.64], !P4 ;  /* 0xa013400012007fae */ /* 0x0005e4000e1a1016 */
[----:B--2---:R-:W-:-:S05]  /*16c20*/  IMAD.WIDE R18, R135, 0x4, R140 ;  /* 0x0000000487127825 */ /* 0x004fca00078e028c */
[----:B------:R1:W-:Y:S04]  /*16c30*/  STL.64 [R1+0xc8], R18 ;  /* 0x0000c81201007387 */ /* 0x0003e80000100a00 */
[----:B------:R-:W2:Y:S04]  /*16c40*/  LDL.LU.64 R140, [R1+0x5c0] ;  /* 0x0005c000018c7983 */ /* 0x000ea80000300a00 */
[----:B------:R1:W-:Y:S02]  /*16c50*/  LDGSTS.E [R0+-0x5fec8], desc[UR22][R18.64], !P5 ;  /* 0xa013800012007fae */ /* 0x0003e4000e9a1016 */
[----:B-1----:R-:W-:-:S05]  /*16c60*/  IMAD.WIDE R18, R135, 0x4, R138 ;  /* 0x0000000487127825 */ /* 0x002fca00078e028a */
[----:B------:R1:W-:Y:S04]  /*16c70*/  STL.64 [R1+0xd0], R18 ;  /* 0x0000d01201007387 */ /* 0x0003e80000100a00 */
[----:B------:R-:W2:Y:S01]  /*16c80*/  LDL.LU.64 R138, [R1+0x5b8] ;  /* 0x0005b800018a7983 */ /* 0x000ea20000300a00 */
[----:B------:R-:W-:Y:S02]  /*16c90*/  VIADD R2, R20, 0xfffffeb0 ;  /* 0xfffffeb014027836 */ /* 0x000fe40000000000 */
[----:B------:R-:W1:Y:S03]  /*16ca0*/  LDC R20, c[0x0][0x3a0] ;  /* 0x0000e800ff147b82 */ /* 0x000e660000000800 */
[----:B------:R-:W-:Y:S01]  /*16cb0*/  ISETP.GE.U32.AND P2, PT, R2, 0x7ffffe31, PT ;  /* 0x7ffffe310200780c */ /* 0x000fe20003f46070 */
[----:B----4-:R-:W-:-:S04]  /*16cc0*/  VIADD R2, R22, 0xfffffeaf ;  /* 0xfffffeaf16027836 */ /* 0x010fc80000000000 */
[----:B------:R-:W4:Y:S01]  /*16cd0*/  LDC R22, c[0x0][0x3a0] ;  /* 0x0000e800ff167b82 */ /* 0x000f220000000800 */
[----:B------:R-:W-:-:S07]  /*16ce0*/  ISETP.GE.U32.AND P6, PT, R2, 0x7ffffe30, PT ;  /* 0x7ffffe300200780c */ /* 0x000fce0003fc6070 */
[----:B------:R1:W-:Y:S01]  /*16cf0*/  LDGSTS.E [R0+-0x5fec4], desc[UR22][R18.64], !P2 ;  /* 0xa013c00012007fae */ /* 0x0003e2000d1a1016 */
[----:B---3--:R-:W-:Y:S02]  /*16d00*/  IADD3 R2, PT, PT, R21, -0x152, RZ ;  /* 0xfffffeae15027810 */ /* 0x008fe40007ffe0ff */
[----:B------:R-:W3:Y:S02]  /*16d10*/  LDC R21, c[0x0][0x3a0] ;  /* 0x0000e800ff157b82 */ /* 0x000ee40000000800 */
[----:B------:R-:W-:Y:S01]  /*16d20*/  ISETP.GE.U32.AND P4, PT, R2, 0x7ffffe2f, PT ;  /* 0x7ffffe2f0200780c */ /* 0x000fe20003f86070 */
[----:B-1----:R-:W-:-:S05]  /*16d30*/  IMAD.WIDE R18, R135, 0x4, R238 ;  /* 0x0000000487127825 */ /* 0x002fca00078e02ee */
[----:B------:R1:W-:Y:S04]  /*16d40*/  STL.64 [R1+0xd8], R18 ;  /* 0x0000d81201007387 */ /* 0x0003e80000100a00 */
[----:B------:R1:W-:Y:S04]  /*16d50*/  LDGSTS.E [R0+-0x5fec0], desc[UR22][R18.64], !P6 ;  /* 0xa014000012007fae */ /* 0x0003e8000f1a1016 */
[----:B------:R-:W3:Y:S01]  /*16d60*/  LDL.LU.64 R238, [R1+0x5b0] ;  /* 0x0005b00001ee7983 */ /* 0x000ee20000300a00 */
[----:B------:R-:W-:Y:S02]  /*16d70*/  VIADD R2, R20, 0xfffffead ;  /* 0xfffffead14027836 */ /* 0x000fe40000000000 */
[----:B------:R-:W1:Y:S03]  /*16d80*/  LDC R20, c[0x0][0x3a0] ;  /* 0x0000e800ff147b82 */ /* 0x000e660000000800 */
[----:B------:R-:W-:Y:S01]  /*16d90*/  ISETP.GE.U32.AND P5, PT, R2, 0x7ffffe2e, PT ;  /* 0x7ffffe2e0200780c */ /* 0x000fe20003fa6070 */
[----:B----4-:R-:W-:-:S04]  /*16da0*/  VIADD R2, R22, 0xfffffeac ;  /* 0xfffffeac16027836 */ /* 0x010fc80000000000 */
[----:B------:R-:W4:Y:S01]  /*16db0*/  LDC R22, c[0x0][0x3a0] ;  /* 0x0000e800ff167b82 */ /* 0x000f220000000800 */
[----:B------:R-:W-:Y:S01]  /*16dc0*/  ISETP.GE.U32.AND P2, PT, R2, 0x7ffffe2d, PT ;  /* 0x7ffffe2d0200780c */ /* 0x000fe20003f46070 */
[----:B-1----:R-:W-:-:S05]  /*16dd0*/  IMAD.WIDE R18, R135, 0x4, R44 ;  /* 0x0000000487127825 */ /* 0x002fca00078e022c */
[----:B------:R1:W-:Y:S04]  /*16de0*/  STL.64 [R1+0xe0], R18 ;  /* 0x0000e01201007387 */ /* 0x0003e80000100a00 */
[----:B------:R-:W3:Y:S04]  /*16df0*/  LDL.LU.64 R44, [R1+0x5a8] ;  /* 0x0005a800012c7983 */ /* 0x000ee80000300a00 */
[----:B------:R1:W-:Y:S02]  /*16e00*/  LDGSTS.E [R0+-0x5febc], desc[UR22][R18.64], !P4 ;  /* 0xa014400012007fae */ /* 0x0003e4000e1a1016 */
[----:B-1----:R-:W-:-:S05]  /*16e10*/  IMAD.WIDE R18, R135, 0x4, R46 ;  /* 0x0000000487127825 */ /* 0x002fca00078e022e */
[----:B------:R2:W-:Y:S04]  /*16e20*/  STL.64 [R1+0xe8], R18 ;  /* 0x0000e81201007387 */ /* 0x0005e80000100a00 */
[----:B------:R-:W3:Y:S04]  /*16e30*/  LDL.LU.64 R46, [R1+0x5a0] ;  /* 0x0005a000012e7983 */ /* 0x000ee80000300a00 */
        /* <DEDUP_REMOVED lines=8> */
[----:B---3--:R-:W-:Y:S02]  /*16ec0*/  VIADD R2, R21, 0xfffffeab ;  /* 0xfffffeab15027836 */ /* 0x008fe40000000000 */
[----:B------:R-:W3:Y:S03]  /*16ed0*/  LDC R21, c[0x0][0x3a0] ;  /* 0x0000e800ff157b82 */ /* 0x000ee60000000800 */
[----:B------:R-:W-:-:S02]  /*16ee0*/  ISETP.GE.U32.AND P6, PT, R2, 0x7ffffe2c, PT ;  /* 0x7ffffe2c0200780c */ /* 0x000fc40003fc6070 */
[----:B------:R-:W-:-:S03]  /*16ef0*/  IADD3 R2, PT, PT, R20, -0x156, RZ ;  /* 0xfffffeaa14027810 */ /* 0x000fc60007ffe0ff */
[----:B------:R-:W3:Y:S01]  /*16f00*/  LDC R20, c[0x0][0x3a0] ;  /* 0x0000e800ff147b82 */ /* 0x000ee20000000800 */
[----:B------:R-:W-:-:S07]  /*16f10*/  ISETP.GE.U32.AND P4, PT, R2, 0x7ffffe2b, PT ;  /* 0x7ffffe2b0200780c */ /* 0x000fce0003f86070 */
[----:B------:R1:W-:Y:S01]  /*16f20*/  LDGSTS.E [R0+-0x5feb0], desc[UR22][R18.64], !P6 ;  /* 0xa015000012007fae */ /* 0x0003e2000f1a1016 */
[----:B----4-:R-:W-:Y:S02]  /*16f30*/  VIADD R2, R22, 0xfffffea9 ;  /* 0xfffffea916027836 */ /* 0x010fe40000000000 */
[----:B------:R-:W4:Y:S03]  /*16f40*/  LDC R22, c[0x0][0x3a0] ;  /* 0x0000e800ff167b82 */ /* 0x000f260000000800 */
[----:B------:R-:W-:Y:S01]  /*16f50*/  ISETP.GE.U32.AND P5, PT, R2, 0x7ffffe2a, PT ;  /* 0x7ffffe2a0200780c */ /* 0x000fe20003fa6070 */
[----:B---3--:R-:W-:-:S04]  /*16f60*/  VIADD R2, R21, 0xfffffea8 ;  /* 0xfffffea815027836 */ /* 0x008fc80000000000 */
[----:B------:R-:W3:Y:S01]  /*16f70*/  LDC R21, c[0x0][0x3a0] ;  /* 0x0000e800ff157b82 */ /* 0x000ee20000000800 */
[----:B-1----:R-:W-:-:S05]  /*16f80*/  IMAD.WIDE R18, R135, 0x4, R238 ;  /* 0x0000000487127825 */ /* 0x002fca00078e02ee */
[----:B------:R1:W-:Y:S04]  /*16f90*/  STL.64 [R1+0x100], R18 ;  /* 0x0001001201007387 */ /* 0x0003e80000100a00 */
[----:B------:R1:W-:Y:S04]  /*16fa0*/  LDGSTS.E [R0+-0x5feac], desc[UR22][R18.64], !P4 ;  /* 0xa015400012007fae */ /* 0x0003e8000e1a1016 */
[----:B------:R-:W3:Y:S01]  /*16fb0*/  LDL.LU.64 R238, [R1+0x588] ;  /* 0x0005880001ee7983 */ /* 0x000ee20000300a00 */
[----:B------:R-:W-:Y:S01]  /*16fc0*/  ISETP.GE.U32.AND P2, PT, R2, 0x7ffffe29, PT ;  /* 0x7ffffe290200780c */ /* 0x000fe20003f46070 */
[----:B------:R-:W-:-:S02]  /*16fd0*/  VIADD R2, R20, 0xfffffea7 ;  /* 0xfffffea714027836 */ /* 0x000fc40000000000 */
[----:B------:R-:W1:Y:S03]  /*16fe0*/  LDC R20, c[0x0][0x3a0] ;  /* 0x0000e800ff147b82 */ /* 0x000e660000000800 */
        /* <DEDUP_REMOVED lines=16> */
[----:B----4-:R-:W-:Y:S02]  /*170f0*/  IADD3 R2, PT, PT, R22, -0x15a, RZ ;  /* 0xfffffea616027810 */ /* 0x010fe40007ffe0ff */
[----:B------:R-:W4:Y:S02]  /*17100*/  LDC R22, c[0x0][0x3a0] ;  /* 0x0000e800ff167b82 */ /* 0x000f240000000800 */
[----:B------:R-:W-:Y:S01]  /*17110*/  ISETP.GE.U32.AND P4, PT, R2, 0x7ffffe27, PT ;  /* 0x7ffffe270200780c */ /* 0x000fe20003f86070 */
[----:B---3--:R-:W-:-:S05]  /*17120*/  VIADD R2, R21, 0xfffffea5 ;  /* 0xfffffea515027836 */ /* 0x008fca0000000000 */
[----:B------:R-:W-:-:S07]  /*17130*/  ISETP.GE.U32.AND P5, PT, R2, 0x7ffffe26, PT ;  /* 0x7ffffe260200780c */ /* 0x000fce0003fa6070 */
[----:B------:R1:W-:Y:S01]  /*17140*/  LDGSTS.E [R0+-0x5fe9c], desc[UR22][R18.64], !P4 ;  /* 0xa016400012007fae */ /* 0x0003e2000e1a1016 */
[----:B------:R-:W-:Y:S01]  /*17150*/  VIADD R2, R20, 0xfffffea4 ;  /* 0xfffffea414027836 */ /* 0x000fe20000000000 */
[----:B------:R-:W3:Y:S04]  /*17160*/  LDC R21, c[0x0][0x3a0] ;  /* 0x0000e800ff157b82 */ /* 0x000ee80000000800 */
[----:B------:R-:W-:Y:S01]  /*17170*/  ISETP.GE.U32.AND P2, PT, R2, 0x7ffffe25, PT ;  /* 0x7ffffe250200780c */ /* 0x000fe20003f46070 */
[----:B----4-:R-:W-:-:S03]  /*17180*/  VIADD R2, R22, 0xfffffea3 ;  /* 0xfffffea316027836 */ /* 0x010fc60000000000 */
[----:B------:R-:W4:Y:S01]  /*17190*/  LDC R20, c[0x0][0x3a0] ;  /* 0x0000e800ff147b82 */ /* 0x000f220000000800 */
[----:B-1----:R-:W-:-:S07]  /*171a0*/  IMAD.WIDE R18, R135, 0x4, R238 ;  /* 0x0000000487127825 */ /* 0x002fce00078e02ee */
[----:B------:R-:W1:Y:S01]  /*171b0*/  LDC R22, c[0x0][0x3a0] ;  /* 0x0000e800ff167b82 */ /* 0x000e620000000800 */
[----:B------:R1:W-:Y:S04]  /*171c0*/  STL.64 [R1+0x128], R18 ;  /* 0x0001281201007387 */ /* 0x0003e80000100a00 */
[----:B------:R1:W-:Y:S04]  /*171d0*/  LDGSTS.E [R0+-0x5fe98], desc[UR22][R18.64], !P5 ;  /* 0xa016800012007fae */ /* 0x0003e8000e9a1016 */
[----:B------:R-:W4:Y:S01]  /*171e0*/  LDL.LU.64 R238, [R1+0x560] ;  /* 0x0005600001ee7983 */ /* 0x000f220000300a00 */
[----:B------:R-:W-:-:S02]  /*171f0*/  ISETP.GE.U32.AND P6, PT, R2, 0x7ffffe24, PT ;  /* 0x7ffffe240200780c */ /* 0x000fc40003fc6070 */
[----:B---3--:R-:W-:Y:S02]  /*17200*/  IADD3 R2, PT, PT, R21, -0x15e, RZ ;  /* 0xfffffea215027810 */ /* 0x008fe40007ffe0ff */
[----:B------:R-:W3:Y:S02]  /*17210*/  LDC R21, c[0x0][0x3a0] ;  /* 0x0000e800ff157b82 */ /* 0x000ee40000000800 */
[----:B------:R-:W-:Y:S01]  /*17220*/  ISETP.GE.U32.AND P4, PT, R2, 0x7ffffe23, PT ;  /* 0x7ffffe230200780c */ /* 0x000fe20003f86070 */
[----:B-1----:R-:W-:-:S05]  /*17230*/  IMAD.WIDE R18, R135, 0x4, R44 ;  /* 0x0000000487127825 */ /* 0x002fca00078e022c */
[----:B------:R1:W-:Y:S04]  /*17240*/  STL.64 [R1+0x130], R18 ;  /* 0x0001301201007387 */ /* 0x0003e80000100a00 */
[----:B------:R-:W4:Y:S04]  /*17250*/  LDL.LU.64 R44, [R1+0x558] ;  /* 0x00055800012c7983 */ /* 0x000f280000300a00 */
[----:B------:R1:W-:Y:S02]  /*17260*/  LDGSTS.E [R0+-0x5fe94], desc[UR22][R18.64], !P2 ;  /* 0xa016c00012007fae */ /* 0x0003e4000d1a1016 */
[----:B-1----:R-:W-:-:S05]  /*17270*/  IMAD.WIDE R18, R135, 0x4, R46 ;  /* 0x0000000487127825 */ /* 0x002fca00078e022e */
[----:B------:R2:W-:Y:S04]  /*17280*/  STL.64 [R1+0x138], R18 ;  /* 0x0001381201007387 */ /* 0x0005e80000100a00 */
[----:B------:R-:W4:Y:S04]  /*17290*/  LDL.LU.64 R46, [R1+0x550] ;  /* 0x00055000012e7983 */ /* 0x000f280000300a00 */
        /* <DEDUP_REMOVED lines=8> */
[----:B----4-:R-:W-:Y:S02]  /*17320*/  VIADD R2, R20, 0xfffffea1 ;  /* 0xfffffea114027836 */ /* 0x010fe40000000000 */
[----:B------:R-:W4:Y:S03]  /*17330*/  LDC R20, c[0x0][0x3a0] ;  /* 0x0000e800ff147b82 */ /* 0x000f260000000800 */
[----:B------:R-:W-:Y:S01]  /*17340*/  ISETP.GE.U32.AND P5, PT, R2, 0x7ffffe22, PT ;  /* 0x7ffffe220200780c */ /* 0x000fe20003fa6070 */
[----:B------:R-:W-:-:S04]  /*17350*/  VIADD R2, R22, 0xfffffea0 ;  /* 0xfffffea016027836 */ /* 0x000fc80000000000 */
[----:B------:R-:W1:Y:S01]  /*17360*/  LDC R22, c[0x0][0x3a0] ;  /* 0x0000e800ff167b82 */ /* 0x000e620000000800 */
[----:B------:R-:W-:-:S07]  /*17370*/  ISETP.GE.U32.AND P2, PT, R2, 0x7ffffe21, PT ;  /* 0x7ffffe210200780c */ /* 0x000fce0003f46070 */
[----:B------:R1:W-:Y:S01]  /*17380*/  LDGSTS.E [R0+-0x5fe88], desc[UR22][R18.64], !P5 ;  /* 0xa017800012007fae */ /* 0x0003e2000e9a1016 */
[----:B---3--:R-:W-:Y:S02]  /*17390*/  VIADD R2, R21, 0xfffffe9f ;  /* 0xfffffe9f15027836 */ /* 0x008fe40000000000 */
[----:B------:R-:W3:Y:S03]  /*173a0*/  LDC R21, c[0x0][0x3a0] ;  /* 0x0000e800ff157b82 */ /* 0x000ee60000000800 */
[----:B------:R-:W-:Y:S02]  /*173b0*/  ISETP.GE.U32.AND P6, PT, R2, 0x7ffffe20, PT ;  /* 0x7ffffe200200780c */ /* 0x000fe40003fc6070 */
[----:B----4-:R-:W-:-:S03]  /*173c0*/  IADD3 R2, PT, PT, R20, -0x162, RZ ;  /* 0xfffffe9e14027810 */ /* 0x010fc60007ffe0ff */
[----:B------:R-:W4:Y:S01]  /*173d0*/  LDC R20, c[0x0][0x3a0] ;  /* 0x0000e800ff147b82 */ /* 0x000f220000000800 */
[----:B------:R-:W-:Y:S01]  /*173e0*/  ISETP.GE.U32.AND P4, PT, R2, 0x7ffffe1f, PT ;  /* 0x7ffffe1f0200780c */ /* 0x000fe20003f86070 */
[----:B-1----:R-:W-:-:S05]  /*173f0*/  IMAD.WIDE R18, R135, 0x4, R238 ;  /* 0x0000000487127825 */ /* 0x002fca00078e02ee */
[----:B------:R1:W-:Y:S04]  /*17400*/  STL.64 [R1+0x150], R18 ;  /* 0x0001501201007387 */ /* 0x0003e80000100a00 */
[----:B------:R1:W-:Y:S04]  /*17410*/  LDGSTS.E [R0+-0x5fe84], desc[UR22][R18.64], !P2 ;  /* 0xa017c00012007fae */ /* 0x0003e8000d1a1016 */
[----:B------:R-:W4:Y:S01]  /*17420*/  LDL.LU.64 R238, [R1+0x538] ;  /* 0x0005380001ee7983 */ /* 0x000f220000300a00 */
[----:B------:R-:W-:Y:S02]  /*17430*/  VIADD R2, R22, 0xfffffe9d ;  /* 0xfffffe9d16027836 */ /* 0x000fe40000000000 */
[----:B------:R-:W1:Y:S03]  /*17440*/  LDC R22, c[0x0][0x3a0] ;  /* 0x0000e800ff167b82 */ /* 0x000e660000000800 */
        /* <DEDUP_REMOVED lines=18> */
[----:B------:R-:W-:Y:S01]  /*17570*/  ISETP.GE.U32.AND P2, PT, R2, 0x7ffffe1d, PT ;  /* 0x7ffffe1d0200780c */ /* 0x000fe20003f46070 */
[----:B----4-:R-:W-:-:S04]  /*17580*/  VIADD R2, R20, 0xfffffe9b ;  /* 0xfffffe9b14027836 */ /* 0x010fc80000000000 */
[----:B------:R-:W4:Y:S01]  /*17590*/  LDC R20, c[0x0][0x3a0] ;  /* 0x0000e800ff147b82 */ /* 0x000f220000000800 */
[----:B------:R-:W-:-:S07]  /*175a0*/  ISETP.GE.U32.AND P6, PT, R2, 0x7ffffe1c, PT ;  /* 0x7ffffe1c0200780c */ /* 0x000fce0003fc6070 */
[----:B------:R1:W-:Y:S01]  /*175b0*/  LDGSTS.E [R0+-0x5fe74], desc[UR22][R18.64], !P2 ;  /* 0xa018c00012007fae */ /* 0x0003e2000d1a1016 */
[----:B------:R-:W-:Y:S02]  /*175c0*/  IADD3 R2, PT, PT, R22, -0x166, RZ ;  /* 0xfffffe9a16027810 */ /* 0x000fe40007ffe0ff */
[----:B------:R-:W1:Y:S02]  /*175d0*/  LDC R22, c[0x0][0x3a0] ;  /* 0x0000e800ff167b82 */ /* 0x000e640000000800 */
[----:B------:R-:W-:Y:S01]  /*175e0*/  ISETP.GE.U32.AND P4, PT, R2, 0x7ffffe1b, PT ;  /* 0x7ffffe1b0200780c */ /* 0x000fe20003f86070 */
[----:B---3--:R-:W-:-:S05]  /*175f0*/  VIADD R2, R21, 0xfffffe99 ;  /* 0xfffffe9915027836 */ /* 0x008fca0000000000 */
[----:B------:R-:W3:Y:S01]  /*17600*/  LDC R21, c[0x0][0x3a0] ;  /* 0x0000e800ff157b82 */ /* 0x000ee20000000800 */
[----:B------:R-:W-:Y:S01]  /*17610*/  ISETP.GE.U32.AND P5, PT, R2, 0x7ffffe1a, PT ;  /* 0x7ffffe1a0200780c */ /* 0x000fe20003fa6070 */
[----:B-1----:R-:W-:-:S05]  /*17620*/  IMAD.WIDE R18, R135, 0x4, R238 ;  /* 0x0000000487127825 */ /* 0x002fca00078e02ee */
[----:B------:R1:W-:Y:S04]  /*17630*/  STL.64 [R1+0x178], R18 ;  /* 0x0001781201007387 */ /* 0x0003e80000100a00 */
[----:B------:R1:W-:Y:S04]  /*17640*/  LDGSTS.E [R0+-0x5fe70], desc[UR22][R18.64], !P6 ;  /* 0xa019000012007fae */ /* 0x0003e8000f1a1016 */
[----:B------:R-:W3:Y:S01]  /*17650*/  LDL.LU.64 R238, [R1+0x510] ;  /* 0x0005100001ee7983 */ /* 0x000ee20000300a00 */
[----:B----4-:R-:W-:Y:S02]  /*17660*/  VIADD R2, R20, 0xfffffe98 ;  /* 0xfffffe9814027836 */ /* 0x010fe40000000000 */
[----:B------:R-:W4:Y:S03]  /*17670*/  LDC R20, c[0x0][0x3a0] ;  /* 0x0000e800ff147b82 */ /* 0x000f260000000800 */
        /* <DEDUP_REMOVED lines=18> */
[----:B------:R-:W-:-:S02]  /*177a0*/  ISETP.GE.U32.AND P6, PT, R2, 0x7ffffe18, PT ;  /* 0x7ffffe180200780c */ /* 0x000fc40003fc6070 */
[----:B---3--:R-:W-:-:S03]  /*177b0*/  IADD3 R2, PT, PT, R21, -0x16a, RZ ;  /* 0xfffffe9615027810 */ /* 0x008fc60007ffe0ff */
[----:B------:R-:W3:Y:S01]  /*177c0*/  LDC R21, c[0x0][0x3a0] ;  /* 0x0000e800ff157b82 */ /* 0x000ee20000000800 */
[----:B------:R-:W-:-:S07]  /*177d0*/  ISETP.GE.U32.AND P4, PT, R2, 0x7ffffe17, PT ;  /* 0x7ffffe170200780c */ /* 0x000fce0003f86070 */
[----:B------:R1:W-:Y:S01]  /*177e0*/  LDGSTS.E [R0+-0x5fe60], desc[UR22][R18.64], !P6 ;  /* 0xa01a000012007fae */ /* 0x0003e2000f1a1016 */
[----:B----4-:R-:W-:Y:S02]  /*177f0*/  VIADD R2, R20, 0xfffffe95 ;  /* 0xfffffe9514027836 */ /* 0x010fe40000000000 */
[----:B------:R-:W4:Y:S03]  /*17800*/  LDC R20, c[0x0][0x3a0] ;  /* 0x0000e800ff147b82 */ /* 0x000f260000000800 */
[----:B------:R-:W-:Y:S01]  /*17810*/  ISETP.GE.U32.AND P5, PT, R2, 0x7ffffe16, PT ;  /* 0x7ffffe160200780c */ /* 0x000fe20003fa6070 */
[----:B-1----:R-:W-:-:S04]  /*17820*/  VIADD R2, R22, 0xfffffe94 ;  /* 0xfffffe9416027836 */ /* 0x002fc80000000000 */
[----:B------:R-:W1:Y:S01]  /*17830*/  LDC R22, c[0x0][0x3a0] ;  /* 0x0000e800ff167b82 */ /* 0x000e620000000800 */
[----:B------:R-:W-:Y:S01]  /*17840*/  ISETP.GE.U32.AND P2, PT, R2, 0x7ffffe15, PT ;  /* 0x7ffffe150200780c */ /* 0x000fe20003f46070 */
[----:B------:R-:W-:-:S05]  /*17850*/  IMAD.WIDE R18, R135, 0x4, R238 ;  /* 0x0000000487127825 */ /* 0x000fca00078e02ee */
[----:B------:R1:W-:Y:S04]  /*17860*/  STL.64 [R1+0x1d8], R18 ;  /* 0x0001d81201007387 */ /* 0x0003e80000100a00 */
[----:B------:R1:W-:Y:S04]  /*17870*/  LDGSTS.E [R0+-0x5fe5c], desc[UR22][R18.64], !P4 ;  /* 0xa01a400012007fae */ /* 0x0003e8000e1a1016 */
[----:B------:R-:W4:Y:S01]  /*17880*/  LDL.LU.64 R238, [R1+0x4e8] ;  /* 0x0004e80001ee7983 */ /* 0x000f220000300a00 */
[----:B---3--:R-:W-:Y:S02]  /*17890*/  VIADD R2, R21, 0xfffffe93 ;  /* 0xfffffe9315027836 */ /* 0x008fe40000000000 */
[----:B------:R-:W3:Y:S03]  /*178a0*/  LDC R21, c[0x0][0x3a0] ;  /* 0x0000e800ff157b82 */ /* 0x000ee60000000800 */
        /* <DEDUP_REMOVED lines=19> */
[----:B------:R-:W-:-:S05]  /*179e0*/  VIADD R2, R22, 0xfffffe91 ;  /* 0xfffffe9116027836 */ /* 0x000fca0000000000 */
[----:B------:R-:W-:-:S07]  /*179f0*/  ISETP.GE.U32.AND P5, PT, R2, 0x7ffffe12, PT ;  /* 0x7ffffe120200780c */ /* 0x000fce0003fa6070 */
[----:B------:R1:W-:Y:S01]  /*17a00*/  LDGSTS.E [R0+-0x5fe4c], desc[UR22][R18.64], !P4 ;  /* 0xa01b400012007fae */ /* 0x0003e2000e1a1016 */
[----:B---3--:R-:W-:Y:S01]  /*17a10*/  VIADD R2, R21, 0xfffffe90 ;  /* 0xfffffe9015027836 */ /* 0x008fe20000000000 */
[----:B------:R-:W3:Y:S04]  /*17a20*/  LDC R22, c[0x0][0x3a0] ;  /* 0x0000e800ff167b82 */ /* 0x000ee80000000800 */
[----:B------:R-:W-:Y:S01]  /*17a30*/  ISETP.GE.U32.AND P2, PT, R2, 0x7ffffe11, PT ;  /* 0x7ffffe110200780c */ /* 0x000fe20003f46070 */
[----:B----4-:R-:W-:-:S03]  /*17a40*/  VIADD R2, R20, 0xfffffe8f ;  /* 0xfffffe8f14027836 */ /* 0x010fc60000000000 */
[----:B------:R-:W4:Y:S02]  /*17a50*/  LDC R21, c[0x0][0x3a0] ;  /* 0x0000e800ff157b82 */ /* 0x000f240000000800 */
[----:B------:R-:W-:-:S06]  /*17a60*/  ISETP.GE.U32.AND P6, PT, R2, 0x7ffffe10, PT ;  /* 0x7ffffe100200780c */ /* 0x000fcc0003fc6070 */
[----:B------:R-:W2:Y:S01]  /*17a70*/  LDC R20, c[0x0][0x3a0] ;  /* 0x0000e800ff147b82 */ /* 0x000ea20000000800 */
[----:B-1----:R-:W-:-:S05]  /*17a80*/  IMAD.WIDE R18, R135, 0x4, R238 ;  /* 0x0000000487127825 */ /* 0x002fca00078e02ee */
[----:B------:R1:W-:Y:S04]  /*17a90*/  STL.64 [R1+0x200], R18 ;  /* 0x0002001201007387 */ /* 0x0003e80000100a00 */
[----:B------:R1:W-:Y:S04]  /*17aa0*/  LDGSTS.E [R0+-0x5fe48], desc[UR22][R18.64], !P5 ;  /* 0xa01b800012007fae */ /* 0x0003e8000e9a1016 */
[----:B------:R-:W4:Y:S01]  /*17ab0*/  LDL.LU.64 R238, [R1+0x4c0] ;  /* 0x0004c00001ee7983 */ /* 0x000f220000300a00 */
        /* <DEDUP_REMOVED lines=15> */
[----:B-1----:R-:W-:-:S02]  /*17bb0*/  IMAD.WIDE R18, R135, 0x4, R138 ;  /* 0x0000000487127825 */ /* 0x002fc400078e028a */
[----:B------:R-:W2:Y:S02]  /*17bc0*/  LDL.LU.64 R138, [R1+0x4a0] ;  /* 0x0004a000018a7983 */ /* 0x000ea40000300a00 */
[----:B----4-:R-:W-:Y:S02]  /*17bd0*/  VIADD R2, R21, 0xfffffe8d ;  /* 0xfffffe8d15027836 */ /* 0x010fe40000000000 */
[----:B------:R-:W1:Y:S03]  /*17be0*/  LDC R21, c[0x0][0x3a0] ;  /* 0x0000e800ff157b82 */ /* 0x000e660000000800 */
[----:B------:R-:W-:Y:S01]  /*17bf0*/  ISETP.GE.U32.AND P5, PT, R2, 0x7ffffe0e, PT ;  /* 0x7ffffe0e0200780c */ /* 0x000fe20003fa6070 */
[----:B------:R-:W-:Y:S01]  /*17c00*/  VIADD R2, R20, 0xfffffe8c ;  /* 0xfffffe8c14027836 */ /* 0x000fe20000000000 */
[----:B------:R4:W-:Y:S03]  /*17c10*/  STL.64 [R1+0x220], R18 ;  /* 0x0002201201007387 */ /* 0x0009e60000100a00 */
[----:B------:R-:W1:Y:S01]  /*17c20*/  LDC R20, c[0x0][0x3a0] ;  /* 0x0000e800ff147b82 */ /* 0x000e620000000800 */
[----:B------:R-:W-:-:S07]  /*17c30*/  ISETP.GE.U32.AND P2, PT, R2, 0x7ffffe0d, PT ;  /* 0x7ffffe0d0200780c */ /* 0x000fce0003f46070 */
[----:B------:R4:W-:Y:S01]  /*17c40*/  LDGSTS.E [R0+-0x5fe38], desc[UR22][R18.64], !P5 ;  /* 0xa01c800012007fae */ /* 0x0009e2000e9a1016 */
[----:B---3--:R-:W-:Y:S02]  /*17c50*/  VIADD R2, R22, 0xfffffe8b ;  /* 0xfffffe8b16027836 */ /* 0x008fe40000000000 */
[----:B------:R-:W3:Y:S03]  /*17c60*/  LDC R22, c[0x0][0x3a0] ;  /* 0x0000e800ff167b82 */ /* 0x000ee60000000800 */
[----:B------:R-:W-:Y:S02]  /*17c70*/  ISETP.GE.U32.AND P6, PT, R2, 0x7ffffe0c, PT ;  /* 0x7ffffe0c0200780c */ /* 0x000fe40003fc6070 */
[----:B-1----:R-:W-:-:S03]  /*17c80*/  IADD3 R2, PT, PT, R21, -0x176, RZ ;  /* 0xfffffe8a15027810 */ /* 0x002fc60007ffe0ff */
[----:B------:R-:W1:Y:S01]  /*17c90*/  LDC R21, c[0x0][0x3a0] ;  /* 0x0000e800ff157b82 */ /* 0x000e620000000800 */
[----:B------:R-:W-:Y:S01]  /*17ca0*/  ISETP.GE.U32.AND P4, PT, R2, 0x7ffffe0b, PT ;  /* 0x7ffffe0b0200780c */ /* 0x000fe20003f86070 */
[----:B------:R-:W-:-:S06]  /*17cb0*/  VIADD R2, R20, 0xfffffe89 ;  /* 0xfffffe8914027836 */ /* 0x000fcc0000000000 */
[----:B------:R-:W1:Y:S01]  /*17cc0*/  LDC R20, c[0x0][0x3a0] ;  /* 0x0000e800ff147b82 */ /* 0x000e620000000800 */
[C---:B----4-:R-:W-:Y:S02]  /*17cd0*/  IMAD.WIDE R18, R135.reuse, 0x4, R238 ;  /* 0x0000000487127825 */ /* 0x050fe400078e02ee */
[----:B------:R-:W4:Y:S04]  /*17ce0*/  LDL.LU.64 R238, [R1+0x498] ;  /* 0x0004980001ee7983 */ /* 0x000f280000300a00 */
[----:B------:R1:W-:Y:S04]  /*17cf0*/  STL.64 [R1+0x228], R18 ;  /* 0x0002281201007387 */ /* 0x0003e80000100a00 */
[----:B------:R1:W-:Y:S01]  /*17d00*/  LDGSTS.E [R0+-0x5fe34], desc[UR22][R18.64], !P2 ;  /* 0xa01cc00012007fae */ /* 0x0003e2000d1a1016 */
[----:B------:R-:W-:Y:S01]  /*17d10*/  ISETP.GE.U32.AND P5, PT, R2, 0x7ffffe0a, PT ;  /* 0x7ffffe0a0200780c */ /* 0x000fe20003fa6070 */
[----:B-1----:R-:W-:-:S05]  /*17d20*/  IMAD.WIDE R18, R135, 0x4, R44 ;  /* 0x0000000487127825 */ /* 0x002fca00078e022c */
[----:B------:R1:W-:Y:S04]  /*17d30*/  STL.64 [R1+0x230], R18 ;  /* 0x0002301201007387 */ /* 0x0003e80000100a00 */
[----:B------:R-:W4:Y:S04]  /*17d40*/  LDL.LU.64 R44, [R1+0x490] ;  /* 0x00049000012c7983 */ /* 0x000f280000300a00 */
[----:B------:R1:W-:Y:S02]  /*17d50*/  LDGSTS.E [R0+-0x5fe30], desc[UR22][R18.64], !P6 ;  /* 0xa01d000012007fae */ /* 0x0003e4000f1a1016 */
[----:B-1----:R-:W-:-:S02]  /*17d60*/  IMAD.WIDE R18, R135, 0x4, R46 ;  /* 0x0000000487127825 */ /* 0x002fc400078e022e */
[----:B------:R-:W4:Y:S04]  /*17d70*/  LDL.LU.64 R46, [R1+0x488] ;  /* 0x00048800012e7983 */ /* 0x000f280000300a00 */
[----:B------:R2:W-:Y:S04]  /*17d80*/  STL.64 [R1+0x238], R18 ;  /* 0x0002381201007387 */ /* 0x0005e80000100a00 */
[----:B------:R2:W-:Y:S02]  /*17d90*/  LDGSTS.E [R0+-0x5fe2c], desc[UR22][R18.64], !P4 ;  /* 0xa01d400012007fae */ /* 0x0005e4000e1a1016 */
[----:B--2---:R-:W-:-:S02]  /*17da0*/  IMAD.WIDE R18, R135, 0x4, R140 ;  /* 0x0000000487127825 */ /* 0x004fc400078e028c */
[----:B------:R-:W2:Y:S04]  /*17db0*/  LDL.LU.64 R140, [R1+0x480] ;  /* 0x00048000018c7983 */ /* 0x000ea80000300a00 */
[----:B------:R1:W-:Y:S04]  /*17dc0*/  STL.64 [R1+0x248], R18 ;  /* 0x0002481201007387 */ /* 0x0003e80000100a00 */
[----:B------:R1:W-:Y:S02]  /*17dd0*/  LDGSTS.E [R0+-0x5fe28], desc[UR22][R18.64], !P5 ;  /* 0xa01d800012007fae */ /* 0x0003e4000e9a1016 */
[----:B-1----:R-:W-:-:S05]  /*17de0*/  IMAD.WIDE R18, R135, 0x4, R138 ;  /* 0x0000000487127825 */ /* 0x002fca00078e028a */
[----:B------:R4:W-:Y:S04]  /*17df0*/  STL.64 [R1+0x250], R18 ;  /* 0x0002501201007387 */ /* 0x0009e80000100a00 */
[----:B------:R-:W2:Y:S01]  /*17e00*/  LDL.LU.64 R138, [R1+0x478] ;  /* 0x00047800018a7983 */ /* 0x000ea20000300a00 */
[----:B---3--:R-:W-:Y:S02]  /*17e10*/  VIADD R2, R22, 0xfffffe88 ;  /* 0xfffffe8816027836 */ /* 0x008fe40000000000 */
[----:B------:R-:W1:Y:S03]  /*17e20*/  LDC R22, c[0x0][0x3a0] ;  /* 0x0000e800ff167b82 */ /* 0x000e660000000800 */
[----:B------:R-:W-:Y:S01]  /*17e30*/  ISETP.GE.U32.AND P2, PT, R2, 0x7ffffe09, PT ;  /* 0x7ffffe090200780c */ /* 0x000fe20003f46070 */
[----:B------:R-:W-:-:S04]  /*17e40*/  VIADD R2, R21, 0xfffffe87 ;  /* 0xfffffe8715027836 */ /* 0x000fc80000000000 */
[----:B------:R-:W3:Y:S01]  /*17e50*/  LDC R21, c[0x0][0x3a0] ;  /* 0x0000e800ff157b82 */ /* 0x000ee20000000800 */
[----:B------:R-:W-:Y:S02]  /*17e60*/  ISETP.GE.U32.AND P6, PT, R2, 0x7ffffe08, PT ;  /* 0x7ffffe080200780c */ /* 0x000fe40003fc6070 */
[----:B------:R-:W-:-:S05]  /*17e70*/  IADD3 R2, PT, PT, R20, -0x17a, RZ ;  /* 0xfffffe8614027810 */ /* 0x000fca0007ffe0ff */
[----:B------:R-:W3:Y:S01]  /*17e80*/  LDC R20, c[0x0][0x3a0] ;  /* 0x0000e800ff147b82 */ /* 0x000ee20000000800 */
[----:B------:R4:W-:Y:S01]  /*17e90*/  LDGSTS.E [R0+-0x5fe24], desc[UR22][R18.64], !P2 ;  /* 0xa01dc00012007fae */ /* 0x0009e2000d1a1016 */
[----:B------:R-:W-:Y:S01]  /*17ea0*/  ISETP.GE.U32.AND P4, PT, R2, 0x7ffffe07, PT ;  /* 0x7ffffe070200780c */ /* 0x000fe20003f86070 */
[----:B-1----:R-:W-:-:S05]  /*17eb0*/  VIADD R2, R22, 0xfffffe85 ;  /* 0xfffffe8516027836 */ /* 0x002fca0000000000 */
[----:B------:R-:W-:Y:S01]  /*17ec0*/  ISETP.GE.U32.AND P5, PT, R2, 0x7ffffe06, PT ;  /* 0x7ffffe060200780c */ /* 0x000fe20003fa6070 */
[----:B---3--:R-:W-:Y:S02]  /*17ed0*/  VIADD R2, R21, 0xfffffe84 ;  /* 0xfffffe8415027836 */ /* 0x008fe40000000000 */
[----:B------:R-:W1:Y:S03]  /*17ee0*/  LDC R21, c[0x0][0x3a0] ;  /* 0x0000e800ff157b82 */ /* 0x000e660000000800 */
[----:B------:R-:W-:Y:S01]  /*17ef0*/  ISETP.GE.U32.AND P2, PT, R2, 0x7ffffe05, PT ;  /* 0x7ffffe050200780c */ /* 0x000fe20003f46070 */
[----:B------:R-:W-:-:S04]  /*17f00*/  VIADD R2, R20, 0xfffffe83 ;  /* 0xfffffe8314027836 */ /* 0x000fc80000000000 */
[----:B------:R-:W3:Y:S01]  /*17f10*/  LDC R20, c[0x0][0x3a0] ;  /* 0x0000e800ff147b82 */ /* 0x000ee20000000800 */
[----:B----4-:R-:W-:-:S05]  /*17f20*/  IMAD.WIDE R18, R135, 0x4, R238 ;  /* 0x0000000487127825 */ /* 0x010fca00078e02ee */
[----:B------:R4:W-:Y:S04]  /*17f30*/  STL.64 [R1+0x258], R18 ;  /* 0x0002581201007387 */ /* 0x0009e80000100a00 */
[----:B------:R-:W-:Y:S04]  /*17f40*/  LDGSTS.E [R0+-0x5fe20], desc[UR22][R18.64], !P6 ;  /* 0xa01e000012007fae */ /* 0x000fe8000f1a1016 */
[----:B----4-:R-:W4:Y:S01]  /*17f50*/  LDL.LU.64 R18, [R1+0x470] ;  /* 0x0004700001127983 */ /* 0x010f220000300a00 */
[----:B---3--:R-:W-:Y:S01]  /*17f60*/  VIADD R20, R20, 0xfffffe80 ;  /* 0xfffffe8014147836 */ /* 0x008fe20000000000 */
[----:B------:R-:W-:-:S02]  /*17f70*/  ISETP.GE.U32.AND P6, PT, R2, 0x7ffffe04, PT ;  /* 0x7ffffe040200780c */ /* 0x000fc40003fc6070 */
[----:B------:R-:W-:Y:S01]  /*17f80*/  IADD3 R2, PT, PT, R24, -0x17e, RZ ;  /* 0xfffffe8218027810 */ /* 0x000fe20007ffe0ff */
[----:B------:R-:W-:-:S05]  /*17f90*/  IMAD.WIDE R22, R135, 0x4, R44 ;  /* 0x0000000487167825 */ /* 0x000fca00078e022c */
[----:B------:R3:W-:Y:S04]  /*17fa0*/  STL.64 [R1+0x260], R22 ;  /* 0x0002601601007387 */ /* 0x0007e80000100a00 */
[----:B------:R-:W4:Y:S04]  /*17fb0*/  LDL.LU.64 R44, [R1+0x468] ;  /* 0x00046800012c7983 */ /* 0x000f280000300a00 */
[----:B------:R3:W-:Y:S02]  /*17fc0*/  LDGSTS.E [R0+-0x5fe1c], desc[UR22][R22.64], !P4 ;  /* 0xa01e400016007fae */ /* 0x0007e4000e1a1016 */
[----:B---3--:R-:W-:-:S02]  /*17fd0*/  IMAD.WIDE R22, R135, 0x4, R46 ;  /* 0x0000000487167825 */ /* 0x008fc400078e022e */
[----:B------:R-:W3:Y:S03]  /*17fe0*/  LDC R47, c[0x0][0x3a0] ;  /* 0x0000e800ff2f7b82 */ /* 0x000ee60000000800 */
[----:B------:R2:W-:Y:S04]  /*17ff0*/  STL.64 [R1+0x268], R22 ;  /* 0x0002681601007387 */ /* 0x0005e80000100a00 */
[----:B------:R2:W-:Y:S02]  /*18000*/  LDGSTS.E [R0+-0x5fe18], desc[UR22][R22.64], !P5 ;  /* 0xa01e800016007fae */ /* 0x0005e4000e9a1016 */
[----:B--2---:R-:W-:Y:S02]  /*18010*/  IMAD.WIDE R22, R135, 0x4, R140 ;  /* 0x0000000487167825 */ /* 0x004fe400078e028c */
[----:B------:R-:W2:Y:S04]  /*18020*/  LDL.LU.64 R140, [R1+0x460] ;  /* 0x00046000018c7983 */ /* 0x000ea80000300a00 */
[----:B------:R1:W-:Y:S04]  /*18030*/  STL.64 [R1+0x270], R22 ;  /* 0x0002701601007387 */ /* 0x0003e80000100a00 */
[----:B------:R-:W-:Y:S04]  /*18040*/  STL.64 [R1+0x12b0], R132 ;  /* 0x0012b08401007387 */ /* 0x000fe80000100a00 */
[----:B------:R-:W2:Y:S01]  /*18050*/  LDL.LU.64 R238, [R1+0x458] ;  /* 0x0004580001ee7983 */ /* 0x000ea20000300a00 */
[----:B---3--:R-:W-:-:S03]  /*18060*/  VIADD R47, R47, 0x7f ;  /* 0x0000007f2f2f7836 */ /* 0x008fc60000000000 */
[----:B------:R3:W-:Y:S01]  /*18070*/  LDGSTS.E [R0+-0x5fe14], desc[UR22][R22.64], !P2 ;  /* 0xa01ec00016007fae */ /* 0x0007e2000d1a1016 */
[----:B------:R-:W-:Y:S01]  /*18080*/  ISETP.GE.AND P2, PT, R132, R20, PT ;  /* 0x000000148400720c */ /* 0x000fe20003f46270 */
[----:B------:R-:W-:-:S03]  /*18090*/  IMAD.WIDE R24, R135, 0x4, R138 ;  /* 0x0000000487187825 */ /* 0x000fc600078e028a */
[----:B---3--:R-:W-:Y:S01]  /*180a0*/  SEL R0, RZ, 0x4, P2 ;  /* 0x00000004ff007807 */ /* 0x008fe20001000000 */
[----:B-1----:R-:W1:Y:S01]  /*180b0*/  LDC R23, c[0x0][0x3a0] ;  /* 0x0000e800ff177b82 */ /* 0x002e620000000800 */
[----:B------:R-:W-:Y:S02]  /*180c0*/  ISETP.GT.AND P2, PT, R47, 0x1ff, PT ;  /* 0x000001ff2f00780c */ /* 0x000fe40003f44270 */
[----:B------:R-:W3:Y:S04]  /*180d0*/  LDL.LU.64 R46, [R1+0x240] ;  /* 0x00024000012e7983 */ /* 0x000ee80000300a00 */
[----:B------:R-:W3:Y:S01]  /*180e0*/  LDL.LU.64 R138, [R1+0x188] ;  /* 0x00018800018a7983 */ /* 0x000ee20000300a00 */
[----:B------:R-:W-:Y:S01]  /*180f0*/  ISETP.GE.U32.AND P4, PT, R2, 0x7ffffe03, PT ;  /* 0x7ffffe030200780c */ /* 0x000fe20003f86070 */
[----:B------:R-:W-:Y:S01]  /*18100*/  VIADD R2, R21, 0xfffffe81 ;  /* 0xfffffe8115027836 */ /* 0x000fe20000000000 */
[----:B------:R-:W-:Y:S01]  /*18110*/  SEL R0, R0, RZ, P2 ;  /* 0x000000ff00007207 */ /* 0x000fe20001000000 */
[----:B------:R-:W4:Y:S03]  /*18120*/  LDC R22, c[0x0][0x3a0] ;  /* 0x0000e800ff167b82 */ /* 0x000f260000000800 */
[----:B------:R-:W-:-:S02]  /*18130*/  ISETP.GE.U32.AND P5, PT, R2, 0x7ffffe02, PT ;  /* 0x7ffffe020200780c */ /* 0x000fc40003fa6070 */
[----:B------:R-:W-:Y:S02]  /*18140*/  IADD3 R2, PT, PT, R134, 0x100000, RZ ;  /* 0x0010000086027810 */ /* 0x000fe40007ffe0ff */
[----:B------:R-:W-:Y:S01]  /*18150*/  ISETP.NE.U32.AND P2, PT, R0, RZ, PT ;  /* 0x000000ff0000720c */ /* 0x000fe20003f45070 */
[----:B------:R-:W-:Y:S01]  /*18160*/  VIADD R0, R134, 0x100000 ;  /* 0x0010000086007836 */ /* 0x000fe20000000000 */
[----:B------:R-:W-:Y:S01]  /*18170*/  STL.64 [R1+0x278], R24 ;  /* 0x0002781801007387 */ /* 0x000fe20000100a00 */
[----:B------:R-:W4:Y:S03]  /*18180*/  LDC R21, c[0x0][0x3a0] ;  /* 0x0000e800ff157b82 */ /* 0x000f260000000800 */
[----:B------:R1:W-:Y:S01]  /*18190*/  LDGSTS.E [R2+-0x5fe10], desc[UR22][R24.64], !P6 ;  /* 0xa01f000018027fae */ /* 0x0003e2000f1a1016 */
[----:B------:R-:W-:-:S04]  /*181a0*/  ISETP.GE.U32.AND P6, PT, R20, 0x7ffffe01, PT ;  /* 0x7ffffe011400780c */ /* 0x000fc80003fc6070 */
[----:B------:R-:W2:Y:S01]  /*181b0*/  LDC R20, c[0x0][0x3a0] ;  /* 0x0000e800ff147b82 */ /* 0x000ea20000000800 */
[----:B-1----:R-:W-:Y:S02]  /*181c0*/  VIADD R2, R23, 0xfffffe7f ;  /* 0xfffffe7f17027836 */ /* 0x002fe40000000000 */
[----:B----4-:R-:W-:-:S05]  /*181d0*/  IMAD.WIDE R18, R135, 0x4, R18 ;  /* 0x0000000487127825 */ /* 0x010fca00078e0212 */
[----:B------:R1:W-:Y:S04]  /*181e0*/  STL.64 [R1+0x280], R18 ;  /* 0x0002801201007387 */ /* 0x0003e80000100a00 */
[----:B------:R1:W-:Y:S01]  /*181f0*/  LDGSTS.E [R0+-0x5fe0c], desc[UR22][R18.64], !P4 ;  /* 0xa01f400012007fae */ /* 0x0003e2000e1a1016 */
[----:B------:R-:W-:Y:S01]  /*18200*/  ISETP.GE.U32.AND P4, PT, R2, 0x7ffffe00, PT ;  /* 0x7ffffe000200780c */ /* 0x000fe20003f86070 */
[----:B------:R-:W-:Y:S02]  /*18210*/  VIADD R2, R22, 0xfffffe7e ;  /* 0xfffffe7e16027836 */ /* 0x000fe40000000000 */
[----:B-1----:R-:W-:-:S05]  /*18220*/  IMAD.WIDE R18, R135, 0x4, R44 ;  /* 0x0000000487127825 */ /* 0x002fca00078e022c */
[----:B------:R1:W-:Y:S04]  /*18230*/  STL.64 [R1+0x2c8], R18 ;  /* 0x0002c81201007387 */ /* 0x0003e80000100a00 */
[----:B------:R-:W-:Y:S04]  /*18240*/  LDGSTS.E [R0+-0x5fe08], desc[UR22][R18.64], !P5 ;  /* 0xa01f800012007fae */ /* 0x000fe8000e9a1016 */
[----:B-1----:R-:W4:Y:S01]  /*18250*/  LDL.LU.64 R18, [R1+0x808] ;  /* 0x0008080001127983 */ /* 0x002f220000300a00 */
[----:B------:R-:W-:-:S03]  /*18260*/  ISETP.GE.U32.AND P5, PT, R2, 0x7ffffdff, PT ;  /* 0x7ffffdff0200780c */ /* 0x000fc60003fa6070 */
[----:B------:R-:W4:Y:S01]  /*18270*/  LDL.LU.64 R44, [R1+0x1c8] ;  /* 0x0001c800012c7983 */ /* 0x000f220000300a00 */
[----:B------:R-:W-:Y:S01]  /*18280*/  IADD3 R2, PT, PT, R21, -0x183, RZ ;  /* 0xfffffe7d15027810 */ /* 0x000fe20007ffe0ff */
[----:B--2---:R-:W-:Y:S02]  /*18290*/  IMAD.WIDE R22, R135, 0x4, R140 ;  /* 0x0000000487167825 */ /* 0x004fe400078e028c */
[----:B------:R-:W2:Y:S04]  /*182a0*/  LDL.LU.64 R140, [R1+0x30] ;  /* 0x00003000018c7983 */ /* 0x000ea80000300a00 */
[----:B------:R-:W-:Y:S04]  /*182b0*/  STL.64 [R1+0x12c0], R134 ;  /* 0x0012c08601007387 */ /* 0x000fe80000100a00 */
[----:B------:R-:W-:Y:S04]  /*182c0*/  STL.64 [R1+0x2c0], R22 ;  /* 0x0002c01601007387 */ /* 0x000fe80000100a00 */
[----:B------:R1:W-:Y:S01]  /*182d0*/  LDGSTS.E [R0+-0x5fe04], desc[UR22][R22.64], !P6 ;  /* 0xa01fc00016007fae */ /* 0x0003e2000f1a1016 */
[----:B------:R-:W-:-:S03]  /*182e0*/  ISETP.GE.U32.AND P6, PT, R2, 0x7ffffdfe, PT ;  /* 0x7ffffdfe0200780c */ /* 0x000fc60003fc6070 */
[----:B------:R1:W-:Y:S01]  /*182f0*/  STL [R1+0x12c8], R3 ;  /* 0x0012c80301007387 */ /* 0x0003e20000100800 */
[----:B------:R-:W-:-:S03]  /*18300*/  IMAD.WIDE R94, R143, 0x4, R4 ;  /* 0x000000048f5e7825 */ /* 0x000fc600078e0204 */
[----:B------:R-:W0:Y:S01]  /*18310*/  LDGDEPBAR ;  /* 0x00000000000079af */ /* 0x000e220000000000 */
[----:B-1----:R-:W-:-:S05]  /*18320*/  IMAD.WIDE R2, R143, 0x4, R238 ;  /* 0x000000048f027825 */ /* 0x002fca00078e02ee */
[----:B------:R4:W-:Y:S04]  /*18330*/  STL.64 [R1+0x2b8], R2 ;  /* 0x0002b80201007387 */ /* 0x0009e80000100a00 */
[----:B------:R-:W2:Y:S01]  /*18340*/  LDL.LU.64 R24, [R1+0x838] ;  /* 0x0008380001187983 */ /* 0x000ea20000300a00 */
[----:B---3--:R-:W-:-:S03]  /*18350*/  IMAD.WIDE R116, R143, 0x4, R138 ;  /* 0x000000048f747825 */ /* 0x008fc600078e028a */
[----:B------:R-:W3:Y:S04]  /*18360*/  LDL.LU.64 R238, [R1+0x1a8] ;  /* 0x0001a80001ee7983 */ /* 0x000ee80000300a00 */
[----:B------:R-:W3:Y:S01]  /*18370*/  LDL.LU.64 R138, [R1+0x18] ;  /* 0x00001800018a7983 */ /* 0x000ee20000300a00 */
[----:B------:R-:W-:-:S04]  /*18380*/  IMAD.WIDE R242, R143, 0x4, R46 ;  /* 0x000000048ff27825 */ /* 0x000fc800078e022e */
[C---:B------:R-:W-:Y:S01]  /*18390*/  IMAD.WIDE R74, R143.reuse, 0x4, R48 ;  /* 0x000000048f4a7825 */ /* 0x040fe200078e0230 */
[----:B------:R-:W-:Y:S04]  /*183a0*/  STL.64 [R1+0x2b0], R242 ;  /* 0x0002b0f201007387 */ /* 0x000fe80000100a00 */
[----:B------:R-:W-:Y:S01]  /*183b0*/  STL.64 [R1+0x12d0], R242 ;  /* 0x0012d0f201007387 */ /* 0x000fe20000100a00 */
[----:B------:R-:W-:-:S03]  /*183c0*/  IMAD.WIDE R32, R143, 0x4, R50 ;  /* 0x000000048f207825 */ /* 0x000fc600078e0232 */
[----:B------:R-:W-:Y:S04]  /*183d0*/  STL.64 [R1+0x2a8], R116 ;  /* 0x0002a87401007387 */ /* 0x000fe80000100a00 */
[----:B------:R-:W-:Y:S04]  /*183e0*/  STL.64 [R1+0x12d8], R116 ;  /* 0x0012d87401007387 */ /* 0x000fe80000100a00 */
[----:B------:R-:W-:Y:S04]  /*183f0*/  STL.64 [R1+0x2a0], R94 ;  /* 0x0002a05e01007387 */ /* 0x000fe80000100a00 */
[----:B------:R-:W-:Y:S04]  /*18400*/  STL.64 [R1+0x12e0], R94 ;  /* 0x0012e05e01007387 */ /* 0x000fe80000100a00 */
[----:B------:R-:W-:Y:S04]  /*18410*/  STL.64 [R1+0x298], R74 ;  /* 0x0002984a01007387 */ /* 0x000fe80000100a00 */
[----:B------:R-:W-:Y:S04]  /*18420*/  STL.64 [R1+0x12e8], R74 ;  /* 0x0012e84a01007387 */ /* 0x000fe80000100a00 */
[----:B------:R-:W-:Y:S01]  /*18430*/  STL.64 [R1+0x290], R32 ;  /* 0x0002902001007387 */ /* 0x000fe20000100a00 */
[----:B------:R-:W-:-:S02]  /*18440*/  VIADD R0, R20, 0xfffffe7c ;  /* 0xfffffe7c14007836 */ /* 0x000fc40000000000 */
[----:B------:R-:W-:-:S04]  /*18450*/  IMAD.WIDE R20, R143, 0x4, R52 ;  /* 0x000000048f147825 */ /* 0x000fc800078e0234 */
[----:B------:R-:W-:-:S04]  /*18460*/  IMAD.WIDE R46, R143, 0x4, R54 ;  /* 0x000000048f2e7825 */ /* 0x000fc800078e0236 */
[----:B------:R-:W-:-:S04]  /*18470*/  IMAD.WIDE R92, R143, 0x4, R6 ;  /* 0x000000048f5c7825 */ /* 0x000fc800078e0206 */
[----:B------:R-:W-:-:S04]  /*18480*/  IMAD.WIDE R72, R143, 0x4, R56 ;  /* 0x000000048f487825 */ /* 0x000fc800078e0238 */
[----:B------:R-:W-:-:S04]  /*18490*/  IMAD.WIDE R30, R143, 0x4, R58 ;  /* 0x000000048f1e7825 */ /* 0x000fc800078e023a */
[----:B----4-:R-:W-:-:S05]  /*184a0*/  IMAD.WIDE R2, R143, 0x4, R18 ;  /* 0x000000048f027825 */ /* 0x010fca00078e0212 */
[----:B------:R1:W-:Y:S04]  /*184b0*/  STL.64 [R1+0x308], R2 ;  /* 0x0003080201007387 */ /* 0x0003e80000100a00 */
[----:B------:R-:W4:Y:S01]  /*184c0*/  LDL.LU.64 R22, [R1+0x860] ;  /* 0x0008600001167983 */ /* 0x000f220000300a00 */
[----:B------:R-:W-:-:S03]  /*184d0*/  IMAD.WIDE R240, R143, 0x4, R44 ;  /* 0x000000048ff07825 */ /* 0x000fc600078e022c */
[----:B------:R-:W-:Y:S04]  /*184e0*/  STL.64 [R1+0x288], R20 ;  /* 0x0002881401007387 */ /* 0x000fe80000100a00 */
[----:B------:R-:W4:Y:S01]  /*184f0*/  LDL.LU.64 R44, [R1+0x800] ;  /* 0x00080000012c7983 */ /* 0x000f220000300a00 */
[----:B--2---:R-:W-:-:S03]  /*18500*/  IMAD.WIDE R114, R143, 0x4, R140 ;  /* 0x000000048f727825 */ /* 0x004fc600078e028c */
[----:B------:R-:W2:Y:S01]  /*18510*/  LDL.LU.64 R140, [R1] ;  /* 0x00000000018c7983 */ /* 0x000ea20000300a00 */
[----:B------:R-:W-:-:S03]  /*18520*/  IMAD.WIDE R18, R143, 0x4, R60 ;  /* 0x000000048f127825 */ /* 0x000fc600078e023c */
[----:B------:R-:W-:Y:S04]  /*18530*/  STL.64 [R1+0x240], R46 ;  /* 0x0002402e01007387 */ /* 0x000fe80000100a00 */
[----:B------:R-:W-:Y:S04]  /*18540*/  STL.64 [R1+0x300], R240 ;  /* 0x000300f001007387 */ /* 0x000fe80000100a00 */
[----:B------:R-:W-:Y:S04]  /*18550*/  STL.64 [R1+0x2f8], R114 ;  /* 0x0002f87201007387 */ /* 0x000fe80000100a00 */
[----:B------:R-:W-:Y:S04]  /*18560*/  STL.64 [R1+0x2f0], R92 ;  /* 0x0002f05c01007387 */ /* 0x000fe80000100a00 */
[----:B------:R-:W-:Y:S04]  /*18570*/  STL.64 [R1+0x2e8], R72 ;  /* 0x0002e84801007387 */ /* 0x000fe80000100a00 */
[----:B------:R-:W-:Y:S01]  /*18580*/  STL.64 [R1+0x2e0], R30 ;  /* 0x0002e01e01007387 */ /* 0x000fe20000100a00 */
[----:B-1----:R-:W-:-:S05]  /*18590*/  IMAD.WIDE R2, R143, 0x4, R24 ;  /* 0x000000048f027825 */ /* 0x002fca00078e0218 */
[----:B------:R1:W-:Y:S01]  /*185a0*/  STL.64 [R1+0x348], R2 ;  /* 0x0003480201007387 */ /* 0x0003e20000100a00 */
[----:B---3--:R-:W-:-:S03]  /*185b0*/  IMAD.WIDE R112, R143, 0x4, R138 ;  /* 0x000000048f707825 */ /* 0x008fc600078e028a */
[----:B------:R-:W-:Y:S04]  /*185c0*/  STL.64 [R1+0x2d8], R18 ;  /* 0x0002d81201007387 */ /* 0x000fe80000100a00 */
[----:B------:R-:W3:Y:S04]  /*185d0*/  LDL.LU.64 R24, [R1+0x888] ;  /* 0x0008880001187983 */ /* 0x000ee80000300a00 */
[----:B------:R-:W3:Y:S01]  /*185e0*/  LDL.LU.64 R138, [R1+0x830] ;  /* 0x00083000018a7983 */ /* 0x000ee20000300a00 */
[----:B------:R-:W-:-:S04]  /*185f0*/  IMAD.WIDE R62, R143, 0x4, R62 ;  /* 0x000000048f3e7825 */ /* 0x000fc800078e023e */
[C---:B------:R-:W-:Y:S01]  /*18600*/  IMAD.WIDE R150, R143.reuse, 0x4, R238 ;  /* 0x000000048f967825 */ /* 0x040fe200078e02ee */
[----:B------:R-:W-:Y:S03]  /*18610*/  STL.64 [R1+0x2d0], R62 ;  /* 0x0002d03e01007387 */ /* 0x000fe60000100a00 */
[C---:B------:R-:W-:Y:S01]  /*18620*/  IMAD.WIDE R90, R143.reuse, 0x4, R8 ;  /* 0x000000048f5a7825 */ /* 0x040fe200078e0208 */
[----:B------:R-:W-:Y:S03]  /*18630*/  STL.64 [R1+0x340], R150 ;  /* 0x0003409601007387 */ /* 0x000fe60000100a00 */
[C---:B------:R-:W-:Y:S01]  /*18640*/  IMAD.WIDE R70, R143.reuse, 0x4, R64 ;  /* 0x000000048f467825 */ /* 0x040fe200078e0240 */
[----:B------:R-:W-:Y:S03]  /*18650*/  STL.64 [R1+0x338], R112 ;  /* 0x0003387001007387 */ /* 0x000fe60000100a00 */
[C---:B------:R-:W-:Y:S01]  /*18660*/  IMAD.WIDE R28, R143.reuse, 0x4, R66 ;  /* 0x000000048f1c7825 */ /* 0x040fe200078e0242 */
[----:B------:R-:W-:Y:S03]  /*18670*/  STL.64 [R1+0x330], R90 ;  /* 0x0003305a01007387 */ /* 0x000fe60000100a00 */
[C---:B------:R-:W-:Y:S01]  /*18680*/  IMAD.WIDE R238, R143.reuse, 0x4, R68 ;  /* 0x000000048fee7825 */ /* 0x040fe200078e0244 */
[----:B------:R-:W-:Y:S04]  /*18690*/  STL.64 [R1+0x328], R70 ;  /* 0x0003284601007387 */ /* 0x000fe80000100a00 */
[----:B------:R-:W-:Y:S04]  /*186a0*/  STL.64 [R1+0x320], R28 ;  /* 0x0003201c01007387 */ /* 0x000fe80000100a00 */
[----:B------:R-:W-:Y:S01]  /*186b0*/  STL.64 [R1+0x318], R238 ;  /* 0x000318ee01007387 */ /* 0x000fe20000100a00 */
[----:B------:R-:W-:-:S04]  /*186c0*/  IMAD.WIDE R56, R143, 0x4, R152 ;  /* 0x000000048f387825 */ /* 0x000fc800078e0298 */
[----:B------:R-:W-:-:S04]  /*186d0*/  IMAD.WIDE R88, R143, 0x4, R10 ;  /* 0x000000048f587825 */ /* 0x000fc800078e020a */
[----:B------:R-:W-:-:S04]  /*186e0*/  IMAD.WIDE R42, R143, 0x4, R154 ;  /* 0x000000048f2a7825 */ /* 0x000fc800078e029a */
[----:B-1----:R-:W-:-:S04]  /*186f0*/  IMAD.WIDE R2, R143, 0x4, R160 ;  /* 0x000000048f027825 */ /* 0x002fc800078e02a0 */
[----:B------:R-:W-:-:S04]  /*18700*/  IMAD.WIDE R26, R143, 0x4, R156 ;  /* 0x000000048f1a7825 */ /* 0x000fc800078e029c */
[----:B----4-:R-:W-:-:S05]  /*18710*/  IMAD.WIDE R74, R143, 0x4, R22 ;  /* 0x000000048f4a7825 */ /* 0x010fca00078e0216 */
[----:B------:R-:W-:Y:S04]  /*18720*/  STL.64 [R1+0x350], R74 ;  /* 0x0003504a01007387 */ /* 0x000fe80000100a00 */
[----:B------:R-:W4:Y:S01]  /*18730*/  LDL.LU.64 R38, [R1+0x8b0] ;  /* 0x0008b00001267983 */ /* 0x000f220000300a00 */
[----:B------:R-:W-:-:S03]  /*18740*/  IMAD.WIDE R148, R143, 0x4, R44 ;  /* 0x000000048f947825 */ /* 0x000fc600078e022c */
[----:B------:R-:W4:Y:S01]  /*18750*/  LDL.LU.64 R22, [R1+0x858] ;  /* 0x0008580001167983 */ /* 0x000f220000300a00 */
[----:B--2---:R-:W-:-:S03]  /*18760*/  IMAD.WIDE R110, R143, 0x4, R140 ;  /* 0x000000048f6e7825 */ /* 0x004fc600078e028c */
[----:B------:R-:W2:Y:S04]  /*18770*/  LDL.LU.64 R140, [R1+0x7f8] ;  /* 0x0007f800018c7983 */ /* 0x000ea80000300a00 */
[----:B------:R-:W-:Y:S04]  /*18780*/  STL.64 [R1+0x310], R56 ;  /* 0x0003103801007387 */ /* 0x000fe80000100a00 */
[----:B------:R-:W-:Y:S04]  /*18790*/  STL.64 [R1+0x388], R148 ;  /* 0x0003889401007387 */ /* 0x000fe80000100a00 */
[----:B------:R-:W-:Y:S04]  /*187a0*/  STL.64 [R1+0x380], R110 ;  /* 0x0003806e01007387 */ /* 0x000fe80000100a00 */
[----:B------:R-:W-:Y:S04]  /*187b0*/  STL.64 [R1+0x378], R88 ;  /* 0x0003785801007387 */ /* 0x000fe80000100a00 */
[----:B------:R-:W-:Y:S04]  /*187c0*/  STL.64 [R1+0x370], R42 ;  /* 0x0003702a01007387 */ /* 0x000fe80000100a00 */
[----:B------:R1:W-:Y:S04]  /*187d0*/  STL.64 [R1+0x358], R2 ;  /* 0x0003580201007387 */ /* 0x0003e80000100a00 */
[----:B------:R-:W-:Y:S04]  /*187e0*/  STL.64 [R1+0x368], R26 ;  /* 0x0003681a01007387 */ /* 0x000fe80000100a00 */
[----:B------:R-:W2:Y:S04]  /*187f0*/  LDL.LU.64 R36, [R1+0x8d8] ;  /* 0x0008d80001247983 */ /* 0x000ea80000300a00 */
[----:B------:R-:W2:Y:S01]  /*18800*/  LDL.LU.64 R34, [R1+0x880] ;  /* 0x0008800001227983 */ /* 0x000ea20000300a00 */
[----:B---3--:R-:W-:-:S03]  /*18810*/  IMAD.WIDE R146, R143, 0x4, R138 ;  /* 0x000000048f927825 */ /* 0x008fc600078e028a */
        /* <DEDUP_REMOVED lines=14> */
[----:B------:R-:W-:Y:S01]  /*18900*/  STL.64 [R1+0x3a8], R24 ;  /* 0x0003a81801007387 */ /* 0x000fe20000100a00 */
[----:B------:R-:W-:-:S03]  /*18910*/  IMAD.WIDE R54, R143, 0x4, R168 ;  /* 0x000000048f367825 */ /* 0x000fc600078e02a8 */
[----:B------:R-:W-:Y:S01]  /*18920*/  STL.64 [R1+0x3a0], R166 ;  /* 0x0003a0a601007387 */ /* 0x000fe20000100a00 */
[----:B------:R-:W-:-:S04]  /*18930*/  IMAD.WIDE R84, R143, 0x4, R14 ;  /* 0x000000048f547825 */ /* 0x000fc800078e020e */
[----:B------:R-:W-:-:S04]  /*18940*/  IMAD.WIDE R162, R143, 0x4, R174 ;  /* 0x000000048fa27825 */ /* 0x000fc800078e02ae */
[----:B----4-:R-:W-:-:S05]  /*18950*/  IMAD.WIDE R116, R143, 0x4, R38 ;  /* 0x000000048f747825 */ /* 0x010fca00078e0226 */
[----:B------:R-:W-:Y:S01]  /*18960*/  STL.64 [R1+0x3d0], R116 ;  /* 0x0003d07401007387 */ /* 0x000fe20000100a00 */
[----:B------:R-:W-:-:S03]  /*18970*/  IMAD.WIDE R144, R143, 0x4, R22 ;  /* 0x000000048f907825 */ /* 0x000fc600078e0216 */
[----:B------:R-:W1:Y:S01]  /*18980*/  LDL.LU.64 R80, [R1+0x900] ;  /* 0x0009000001507983 */ /* 0x000e620000300a00 */
[----:B--2---:R-:W-:-:S03]  /*18990*/  IMAD.WIDE R106, R143, 0x4, R140 ;  /* 0x000000048f6a7825 */ /* 0x004fc600078e028c */
[----:B------:R-:W2:Y:S01]  /*189a0*/  LDL.LU.64 R76, [R1+0x8a8] ;  /* 0x0008a800014c7983 */ /* 0x000ea20000300a00 */
[----:B------:R-:W-:-:S03]  /*189b0*/  IMAD.WIDE R38, R143, 0x4, R170 ;  /* 0x000000048f267825 */ /* 0x000fc600078e02aa */
[----:B------:R-:W4:Y:S01]  /*189c0*/  LDL.LU.64 R140, [R1+0x850] ;  /* 0x00085000018c7983 */ /* 0x000f220000300a00 */
[----:B------:R-:W-:-:S03]  /*189d0*/  IMAD.WIDE R22, R143, 0x4, R172 ;  /* 0x000000048f167825 */ /* 0x000fc600078e02ac */
[----:B------:R-:W-:Y:S04]  /*189e0*/  STL.64 [R1+0x398], R54 ;  /* 0x0003983601007387 */ /* 0x000fe80000100a00 */
[----:B------:R-:W-:Y:S04]  /*189f0*/  STL.64 [R1+0x3d8], R144 ;  /* 0x0003d89001007387 */ /* 0x000fe80000100a00 */
[----:B------:R-:W-:Y:S04]  /*18a00*/  STL.64 [R1+0x408], R106 ;  /* 0x0004086a01007387 */ /* 0x000fe80000100a00 */
[----:B------:R-:W-:Y:S04]  /*18a10*/  STL.64 [R1+0x400], R84 ;  /* 0x0004005401007387 */ /* 0x000fe80000100a00 */
[----:B------:R-:W-:Y:S01]  /*18a20*/  STL.64 [R1+0x3f8], R38 ;  /* 0x0003f82601007387 */ /* 0x000fe20000100a00 */
[----:B------:R-:W-:-:S03]  /*18a30*/  IMAD.WIDE R242, R143, 0x4, R36 ;  /* 0x000000048ff27825 */ /* 0x000fc600078e0224 */
[----:B------:R-:W-:Y:S04]  /*18a40*/  STL.64 [R1+0x3f0], R22 ;  /* 0x0003f01601007387 */ /* 0x000fe80000100a00 */
[----:B------:R-:W-:Y:S04]  /*18a50*/  STL.64 [R1+0x3e8], R162 ;  /* 0x0003e8a201007387 */ /* 0x000fe80000100a00 */
[----:B------:R-:W-:Y:S04]  /*18a60*/  STL.64 [R1+0x410], R242 ;  /* 0x000410f201007387 */ /* 0x000fe80000100a00 */
[----:B------:R-:W4:Y:S04]  /*18a70*/  LDL.LU.64 R98, [R1+0x920] ;  /* 0x0009200001627983 */ /* 0x000f280000300a00 */
[----:B------:R-:W4:Y:S01]  /*18a80*/  LDL.LU.64 R78, [R1+0x8d0] ;  /* 0x0008d000014e7983 */ /* 0x000f220000300a00 */
[----:B---3--:R-:W-:-:S03]  /*18a90*/  IMAD.WIDE R104, R143, 0x4, R138 ;  /* 0x000000048f687825 */ /* 0x008fc600078e028a */
[----:B------:R-:W3:Y:S01]  /*18aa0*/  LDL.LU.64 R138, [R1+0x878] ;  /* 0x00087800018a7983 */ /* 0x000ee20000300a00 */
[----:B------:R-:W-:-:S03]  /*18ab0*/  IMAD.WIDE R130, R143, 0x4, R34 ;  /* 0x000000048f827825 */ /* 0x000fc600078e0222 */
        /* <DEDUP_REMOVED lines=18> */
[C---:B--2---:R-:W-:Y:S01]  /*18be0*/  IMAD.WIDE R128, R143.reuse, 0x4, R76 ;  /* 0x000000048f807825 */ /* 0x044fe200078e024c */
[----:B------:R-:W-:Y:S03]  /*18bf0*/  STL.64 [R1+0x450], R2 ;  /* 0x0004500201007387 */ /* 0x000fe60000100a00 */
[C---:B------:R-:W-:Y:S01]  /*18c00*/  IMAD.WIDE R80, R143.reuse, 0x4, R136 ;  /* 0x000000048f507825 */ /* 0x040fe200078e0288 */
[----:B------:R-:W-:Y:S04]  /*18c10*/  STL.64 [R1+0x420], R50 ;  /* 0x0004203201007387 */ /* 0x000fe80000100a00 */
[----:B------:R-:W-:Y:S01]  /*18c20*/  STL.64 [R1+0x458], R128 ;  /* 0x0004588001007387 */ /* 0x000fe20000100a00 */
[----:B----4-:R-:W-:-:S03]  /*18c30*/  IMAD.WIDE R102, R143, 0x4, R140 ;  /* 0x000000048f667825 */ /* 0x010fc600078e028c */
[----:B------:R-:W2:Y:S01]  /*18c40*/  LDL.LU.64 R136, [R1+0x940] ;  /* 0x0009400001887983 */ /* 0x000ea20000300a00 */
[----:B------:R-:W-:-:S03]  /*18c50*/  IMAD.WIDE R140, R143, 0x4, R186 ;  /* 0x000000048f8c7825 */ /* 0x000fc600078e02ba */
[----:B------:R-:W4:Y:S04]  /*18c60*/  LDL.LU.64 R120, [R1+0x8f8] ;  /* 0x0008f80001787983 */ /* 0x000f280000300a00 */
[----:B------:R-:W4:Y:S04]  /*18c70*/  LDL.LU.64 R100, [R1+0x8a0] ;  /* 0x0008a00001647983 */ /* 0x000f280000300a00 */
[----:B------:R-:W4:Y:S04]  /*18c80*/  LDL.LU.64 R76, [R1+0x848] ;  /* 0x00084800014c7983 */ /* 0x000f280000300a00 */
[----:B------:R-:W4:Y:S04]  /*18c90*/  LDL.LU.64 R96, [R1+0x198] ;  /* 0x0001980001607983 */ /* 0x000f280000300a00 */
[----:B------:R-:W-:Y:S04]  /*18ca0*/  STL.64 [R1+0x460], R102 ;  /* 0x0004606601007387 */ /* 0x000fe80000100a00 */
[----:B------:R-:W-:Y:S01]  /*18cb0*/  STL.64 [R1+0x488], R80 ;  /* 0x0004885001007387 */ /* 0x000fe20000100a00 */
[----:B------:R-:W-:-:S03]  /*18cc0*/  IMAD.WIDE R134, R143, 0x4, R98 ;  /* 0x000000048f867825 */ /* 0x000fc600078e0262 */
[----:B------:R-:W-:Y:S01]  /*18cd0*/  STL.64 [R1+0x480], R140 ;  /* 0x0004808c01007387 */ /* 0x000fe20000100a00 */
[----:B------:R-:W-:-:S03]  /*18ce0*/  IMAD.WIDE R126, R143, 0x4, R78 ;  /* 0x000000048f7e7825 */ /* 0x000fc600078e024e */
[----:B------:R-:W-:Y:S04]  /*18cf0*/  STL.64 [R1+0x478], R180 ;  /* 0x000478b401007387 */ /* 0x000fe80000100a00 */
[----:B------:R-:W-:Y:S01]  /*18d00*/  STL.64 [R1+0x470], R158 ;  /* 0x0004709e01007387 */ /* 0x000fe20000100a00 */
[----:B---3--:R-:W-:-:S03]  /*18d10*/  IMAD.WIDE R138, R143, 0x4, R138 ;  /* 0x000000048f8a7825 */ /* 0x008fc600078e028a */
[----:B------:R-:W-:Y:S01]  /*18d20*/  STL.64 [R1+0x490], R134 ;  /* 0x0004908601007387 */ /* 0x000fe20000100a00 */
[----:B------:R-:W-:-:S03]  /*18d30*/  IMAD.WIDE R78, R143, 0x4, R34 ;  /* 0x000000048f4e7825 */ /* 0x000fc600078e0222 */
[----:B------:R-:W-:Y:S01]  /*18d40*/  STL.64 [R1+0x468], R48 ;  /* 0x0004683001007387 */ /* 0x000fe20000100a00 */
[----:B------:R-:W-:-:S03]  /*18d50*/  IMAD.WIDE R34, R143, 0x4, R194 ;  /* 0x000000048f227825 */ /* 0x000fc600078e02c2 */
[----:B------:R-:W-:Y:S04]  /*18d60*/  STL.64 [R1+0x498], R126 ;  /* 0x0004987e01007387 */ /* 0x000fe80000100a00 */
[----:B------:R-:W3:Y:S04]  /*18d70*/  LDL.LU.64 R248, [R1+0x958] ;  /* 0x0009580001f87983 */ /* 0x000ee80000300a00 */
[----:B------:R-:W3:Y:S04]  /*18d80*/  LDL.LU.64 R122, [R1+0x918] ;  /* 0x00091800017a7983 */ /* 0x000ee80000300a00 */
[----:B------:R-:W3:Y:S04]  /*18d90*/  LDL.LU.64 R98, [R1+0x8c8] ;  /* 0x0008c80001627983 */ /* 0x000ee80000300a00 */
[----:B------:R-:W-:Y:S04]  /*18da0*/  STL.64 [R1+0x4a0], R138 ;  /* 0x0004a08a01007387 */ /* 0x000fe80000100a00 */
[----:B------:R-:W-:Y:S04]  /*18db0*/  STL.64 [R1+0x4c8], R78 ;  /* 0x0004c84e01007387 */ /* 0x000fe80000100a00 */
        /* <DEDUP_REMOVED lines=8> */
[----:B------:R-:W-:-:S04]  /*18e40*/  IMAD.WIDE R176, R143, 0x4, R202 ;  /* 0x000000048fb07825 */ /* 0x000fc800078e02ca */
[----:B------:R-:W-:-:S04]  /*18e50*/  IMAD.WIDE R154, R143, 0x4, R204 ;  /* 0x000000048f9a7825 */ /* 0x000fc800078e02cc */
[----:B------:R-:W-:-:S04]  /*18e60*/  IMAD.WIDE R4, R143, 0x4, R206 ;  /* 0x000000048f047825 */ /* 0x000fc800078e02ce */
[----:B------:R-:W-:-:S04]  /*18e70*/  IMAD.WIDE R8, R143, 0x4, R208 ;  /* 0x000000048f087825 */ /* 0x000fc800078e02d0 */
[----:B------:R-:W-:-:S04]  /*18e80*/  IMAD.WIDE R10, R143, 0x4, R212 ;  /* 0x000000048f0a7825 */ /* 0x000fc800078e02d4 */
[----:B--2---:R-:W-:-:S04]  /*18e90*/  IMAD.WIDE R136, R143, 0x4, R136 ;  /* 0x000000048f887825 */ /* 0x004fc800078e0288 */
[C---:B----4-:R-:W-:Y:S01]  /*18ea0*/  IMAD.WIDE R124, R143.reuse, 0x4, R120 ;  /* 0x000000048f7c7825 */ /* 0x050fe200078e0278 */
[----:B------:R-:W-:Y:S04]  /*18eb0*/  STL.64 [R1+0x4d0], R136 ;  /* 0x0004d08801007387 */ /* 0x000fe80000100a00 */
[----:B------:R-:W-:Y:S01]  /*18ec0*/  STL.64 [R1+0x4a8], R16 ;  /* 0x0004a81001007387 */ /* 0x000fe20000100a00 */
[----:B------:R-:W-:-:S03]  /*18ed0*/  IMAD.WIDE R100, R143, 0x4, R100 ;  /* 0x000000048f647825 */ /* 0x000fc600078e0264 */
[----:B------:R-:W-:Y:S01]  /*18ee0*/  STL.64 [R1+0x4d8], R124 ;  /* 0x0004d87c01007387 */ /* 0x000fe20000100a00 */
[----:B------:R-:W-:-:S03]  /*18ef0*/  IMAD.WIDE R76, R143, 0x4, R76 ;  /* 0x000000048f4c7825 */ /* 0x000fc600078e024c */
[----:B------:R-:W2:Y:S01]  /*18f00*/  LDL.LU.64 R250, [R1+0x970] ;  /* 0x0009700001fa7983 */ /* 0x000ea20000300a00 */
[----:B------:R-:W-:-:S03]  /*18f10*/  IMAD.WIDE R194, R143, 0x4, R96 ;  /* 0x000000048fc27825 */ /* 0x000fc600078e0260 */
[----:B------:R-:W4:Y:S04]  /*18f20*/  LDL.LU.64 R120, [R1+0x938] ;  /* 0x0009380001787983 */ /* 0x000f280000300a00 */
[----:B------:R-:W4:Y:S04]  /*18f30*/  LDL.LU.64 R96, [R1+0x8f0] ;  /* 0x0008f00001607983 */ /* 0x000f280000300a00 */
[----:B------:R-:W4:Y:S04]  /*18f40*/  LDL.LU.64 R58, [R1+0x898] ;  /* 0x00089800013a7983 */ /* 0x000f280000300a00 */
[----:B------:R-:W4:Y:S04]  /*18f50*/  LDL.LU.64 R6, [R1+0x840] ;  /* 0x0008400001067983 */ /* 0x000f280000300a00 */
[----:B------:R-:W4:Y:S04]  /*18f60*/  LDL.LU.64 R244, [R1+0x190] ;  /* 0x0001900001f47983 */ /* 0x000f280000300a00 */
[----:B------:R-:W-:Y:S04]  /*18f70*/  STL.64 [R1+0x4e8], R100 ;  /* 0x0004e86401007387 */ /* 0x000fe80000100a00 */
        /* <DEDUP_REMOVED lines=9> */
[----:B------:R-:W-:Y:S04]  /*19010*/  STL.64 [R1+0x4f8], R4 ;  /* 0x0004f80401007387 */ /* 0x000fe80000100a00 */
[----:B------:R-:W-:Y:S01]  /*19020*/  STL.64 [R1+0x520], R122 ;  /* 0x0005207a01007387 */ /* 0x000fe20000100a00 */
[----:B------:R-:W-:-:S04]  /*19030*/  IMAD.WIDE R206, R143, 0x4, R60 ;  /* 0x000000048fce7825 */ /* 0x000fc800078e023c */
[C---:B------:R-:W-:Y:S02]  /*19040*/  IMAD.WIDE R192, R143.reuse, 0x4, R118 ;  /* 0x000000048fc07825 */ /* 0x040fe400078e0276 */
[----:B------:R-:W3:Y:S04]  /*19050*/  LDL.LU.64 R118, [R1+0x950] ;  /* 0x0009500001767983 */ /* 0x000ee80000300a00 */
[----:B------:R-:W-:Y:S04]  /*19060*/  STL.64 [R1+0x530], R98 ;  /* 0x0005306201007387 */ /* 0x000fe80000100a00 */
[----:B------:R-:W3:Y:S04]  /*19070*/  LDL.LU.64 R12, [R1+0x910] ;  /* 0x00091000010c7983 */ /* 0x000ee80000300a00 */
[----:B------:R1:W-:Y:S04]  /*19080*/  STL.64 [R1+0x550], R8 ;  /* 0x0005500801007387 */ /* 0x0003e80000100a00 */
[----:B------:R-:W-:Y:S04]  /*19090*/  STL.64 [R1+0x538], R206 ;  /* 0x000538ce01007387 */ /* 0x000fe80000100a00 */
[----:B------:R-:W3:Y:S04]  /*190a0*/  LDL.LU.64 R66, [R1+0x8c0] ;  /* 0x0008c00001427983 */ /* 0x000ee80000300a00 */
[----:B-1----:R-:W3:Y:S04]  /*190b0*/  LDL.LU.64 R8, [R1+0x868] ;  /* 0x0008680001087983 */ /* 0x002ee80000300a00 */
[----:B------:R1:W-:Y:S04]  /*190c0*/  STL.64 [R1+0x540], R10 ;  /* 0x0005400a01007387 */ /* 0x0003e80000100a00 */
[----:B------:R-:W-:Y:S04]  /*190d0*/  STL.64 [R1+0x558], R192 ;  /* 0x000558c001007387 */ /* 0x000fe80000100a00 */
[----:B------:R-:W3:Y:S01]  /*190e0*/  LDL.LU.64 R60, [R1+0x810] ;  /* 0x00081000013c7983 */ /* 0x000ee20000300a00 */
[----:B------:R-:W-:-:S05]  /*190f0*/  IMAD.WIDE R152, R143, 0x4, R210 ;  /* 0x000000048f987825 */ /* 0x000fca00078e02d2 */
[----:B------:R-:W-:Y:S01]  /*19100*/  STL.64 [R1+0x548], R152 ;  /* 0x0005489801007387 */ /* 0x000fe20000100a00 */
[----:B------:R-:W-:-:S04]  /*19110*/  IMAD.WIDE R68, R143, 0x4, R214 ;  /* 0x000000048f447825 */ /* 0x000fc800078e02d6 */
[----:B------:R-:W-:-:S04]  /*19120*/  IMAD.WIDE R14, R143, 0x4, R216 ;  /* 0x000000048f0e7825 */ /* 0x000fc800078e02d8 */
[----:B--2---:R-:W-:-:S04]  /*19130*/  IMAD.WIDE R250, R143, 0x4, R250 ;  /* 0x000000048ffa7825 */ /* 0x004fc800078e02fa */
[C---:B----4-:R-:W-:Y:S01]  /*19140*/  IMAD.WIDE R120, R143.reuse, 0x4, R120 ;  /* 0x000000048f787825 */ /* 0x050fe200078e0278 */
[----:B------:R2:W-:Y:S03]  /*19150*/  STL.64 [R1+0x560], R250 ;  /* 0x000560fa01007387 */ /* 0x0005e60000100a00 */
[C---:B------:R-:W-:Y:S01]  /*19160*/  IMAD.WIDE R96, R143.reuse, 0x4, R96 ;  /* 0x000000048f607825 */ /* 0x040fe200078e0260 */
[----:B------:R-:W-:Y:S03]  /*19170*/  STL.64 [R1+0x568], R120 ;  /* 0x0005687801007387 */ /* 0x000fe60000100a00 */
[----:B------:R-:W-:-:S04]  /*19180*/  IMAD.WIDE R204, R143, 0x4, R58 ;  /* 0x000000048fcc7825 */ /* 0x000fc800078e023a */
[----:B------:R-:W-:-:S04]  /*19190*/  IMAD.WIDE R190, R143, 0x4, R6 ;  /* 0x000000048fbe7825 */ /* 0x000fc800078e0206 */
[C---:B------:R-:W-:Y:S02]  /*191a0*/  IMAD.WIDE R174, R143.reuse, 0x4, R244 ;  /* 0x000000048fae7825 */ /* 0x040fe400078e02f4 */
[----:B------:R-:W4:Y:S04]  /*191b0*/  LDL.LU.64 R244, [R1+0x990] ;  /* 0x0009900001f47983 */ /* 0x000f280000300a00 */
[----:B------:R-:W2:Y:S04]  /*191c0*/  LDL.LU.64 R164, [R1+0x968] ;  /* 0x0009680001a47983 */ /* 0x000ea80000300a00 */
[----:B-1----:R-:W2:Y:S04]  /*191d0*/  LDL.LU.64 R10, [R1+0x930] ;  /* 0x00093000010a7983 */ /* 0x002ea80000300a00 */
[----:B------:R-:W-:Y:S04]  /*191e0*/  STL.64 [R1+0x578], R96 ;  /* 0x0005786001007387 */ /* 0x000fe80000100a00 */
[----:B------:R-:W-:Y:S04]  /*191f0*/  STL.64 [R1+0x580], R204 ;  /* 0x000580cc01007387 */ /* 0x000fe80000100a00 */
[----:B------:R-:W-:Y:S04]  /*19200*/  STL.64 [R1+0x590], R190 ;  /* 0x000590be01007387 */ /* 0x000fe80000100a00 */
[----:B------:R-:W2:Y:S01]  /*19210*/  LDL.LU.64 R64, [R1+0x8e8] ;  /* 0x0008e80001407983 */ /* 0x000ea20000300a00 */
[----:B---3--:R-:W-:-:S03]  /*19220*/  IMAD.WIDE R248, R143, 0x4, R248 ;  /* 0x000000048ff87825 */ /* 0x008fc600078e02f8 */
[----:B------:R-:W3:Y:S04]  /*19230*/  LDL.LU.64 R58, [R1+0x890] ;  /* 0x00089000013a7983 */ /* 0x000ee80000300a00 */
[----:B------:R-:W-:Y:S04]  /*19240*/  STL.64 [R1+0x5a8], R174 ;  /* 0x0005a8ae01007387 */ /* 0x000fe80000100a00 */
[----:B------:R-:W3:Y:S04]  /*19250*/  LDL.LU.64 R6, [R1+0x1a0] ;  /* 0x0001a00001067983 */ /* 0x000ee80000300a00 */
[----:B------:R-:W-:Y:S01]  /*19260*/  STL.64 [R1+0x5a0], R68 ;  /* 0x0005a04401007387 */ /* 0x000fe20000100a00 */
[----:B------:R-:W-:-:S03]  /*19270*/  IMAD.WIDE R118, R143, 0x4, R118 ;  /* 0x000000048f767825 */ /* 0x000fc600078e0276 */
[----:B------:R1:W-:Y:S04]  /*19280*/  STL.64 [R1+0x5b0], R248 ;  /* 0x0005b0f801007387 */ /* 0x0003e80000100a00 */
[----:B------:R-:W-:Y:S01]  /*19290*/  STL.64 [R1+0x598], R14 ;  /* 0x0005980e01007387 */ /* 0x000fe20000100a00 */
[----:B------:R-:W-:-:S03]  /*192a0*/  IMAD.WIDE R214, R143, 0x4, R12 ;  /* 0x000000048fd67825 */ /* 0x000fc600078e020c */
[----:B------:R-:W-:Y:S04]  /*192b0*/  STL.64 [R1+0x5b8], R118 ;  /* 0x0005b87601007387 */ /* 0x000fe80000100a00 */
[----:B------:R-:W3:Y:S04]  /*192c0*/  LDL.LU.64 R198, [R1+0x998] ;  /* 0x0009980001c67983 */ /* 0x000ee80000300a00 */
[----:B------:R-:W-:Y:S04]  /*192d0*/  STL.64 [R1+0x5d0], R214 ;  /* 0x0005d0d601007387 */ /* 0x000fe80000100a00 */
[----:B------:R-:W3:Y:S01]  /*192e0*/  LDL.LU.64 R184, [R1+0x978] ;  /* 0x0009780001b87983 */ /* 0x000ee20000300a00 */
[----:B------:R-:W-:-:S03]  /*192f0*/  IMAD.WIDE R188, R143, 0x4, R8 ;  /* 0x000000048fbc7825 */ /* 0x000fc600078e0208 */
[----:B------:R-:W3:Y:S04]  /*19300*/  LDL.LU.64 R168, [R1+0x948] ;  /* 0x0009480001a87983 */ /* 0x000ee80000300a00 */
[----:B------:R-:W3:Y:S01]  /*19310*/  LDL.LU.64 R8, [R1+0x908] ;  /* 0x0009080001087983 */ /* 0x000ee20000300a00 */
[----:B------:R-:W-:-:S03]  /*19320*/  IMAD.WIDE R172, R143, 0x4, R60 ;  /* 0x000000048fac7825 */ /* 0x000fc600078e023c */
[----:B------:R-:W3:Y:S01]  /*19330*/  LDL.LU.64 R60, [R1+0x8b8] ;  /* 0x0008b800013c7983 */ /* 0x000ee20000300a00 */
[----:B------:R-:W-:-:S04]  /*19340*/  IMAD.WIDE R202, R143, 0x4, R66 ;  /* 0x000000048fca7825 */ /* 0x000fc800078e0242 */
[C---:B------:R-:W-:Y:S01]  /*19350*/  IMAD.WIDE R66, R143.reuse, 0x4, R218 ;  /* 0x000000048f427825 */ /* 0x040fe200078e02da */
[----:B------:R-:W-:Y:S03]  /*19360*/  STL.64 [R1+0x5d8], R202 ;  /* 0x0005d8ca01007387 */ /* 0x000fe60000100a00 */
[C---:B------:R-:W-:Y:S01]  /*19370*/  IMAD.WIDE R12, R143.reuse, 0x4, R220 ;  /* 0x000000048f0c7825 */ /* 0x040fe200078e02dc */
[----:B------:R-:W-:Y:S04]  /*19380*/  STL.64 [R1+0x600], R188 ;  /* 0x000600bc01007387 */ /* 0x000fe80000100a00 */
[----:B------:R-:W-:Y:S04]  /*19390*/  STL.64 [R1+0x5f8], R172 ;  /* 0x0005f8ac01007387 */ /* 0x000fe80000100a00 */
[----:B------:R-:W-:Y:S01]  /*193a0*/  STL.64 [R1+0x5f0], R66 ;  /* 0x0005f04201007387 */ /* 0x000fe20000100a00 */
[----:B----4-:R-:W-:-:S04]  /*193b0*/  IMAD.WIDE R244, R143, 0x4, R244 ;  /* 0x000000048ff47825 */ /* 0x010fc800078e02f4 */
[C---:B--2---:R-:W-:Y:S01]  /*193c0*/  IMAD.WIDE R220, R143.reuse, 0x4, R164 ;  /* 0x000000048fdc7825 */ /* 0x044fe200078e02a4 */
[----:B------:R2:W-:Y:S03]  /*193d0*/  STL.64 [R1+0x608], R244 ;  /* 0x000608f401007387 */ /* 0x0005e60000100a00 */
[C---:B------:R-:W-:Y:S01]  /*193e0*/  IMAD.WIDE R212, R143.reuse, 0x4, R10 ;  /* 0x000000048fd47825 */ /* 0x040fe200078e020a */
[----:B------:R-:W-:Y:S04]  /*193f0*/  STL.64 [R1+0x5e8], R12 ;  /* 0x0005e80c01007387 */ /* 0x000fe80000100a00 */
[----:B------:R-:W-:Y:S04]  /*19400*/  STL.64 [R1+0x610], R220 ;  /* 0x000610dc01007387 */ /* 0x000fe80000100a00 */
[----:B------:R-:W4:Y:S01]  /*19410*/  LDL.LU.64 R196, [R1+0x9a0] ;  /* 0x0009a00001c47983 */ /* 0x000f220000300a00 */
[----:B------:R-:W-:-:S03]  /*19420*/  IMAD.WIDE R10, R143, 0x4, R224 ;  /* 0x000000048f0a7825 */ /* 0x000fc600078e02e0 */
[----:B------:R-:W2:Y:S01]  /*19430*/  LDL.LU.64 R182, [R1+0x988] ;  /* 0x0009880001b67983 */ /* 0x000ea20000300a00 */
[----:B------:R-:W-:-:S03]  /*19440*/  IMAD.WIDE R200, R143, 0x4, R64 ;  /* 0x000000048fc87825 */ /* 0x000fc600078e0240 */
[----:B------:R-:W-:Y:S01]  /*19450*/  STL.64 [R1+0x618], R212 ;  /* 0x000618d401007387 */ /* 0x000fe20000100a00 */
[----:B---3--:R-:W-:-:S03]  /*19460*/  IMAD.WIDE R186, R143, 0x4, R58 ;  /* 0x000000048fba7825 */ /* 0x008fc600078e023a */
[----:B------:R-:W3:Y:S01]  /*19470*/  LDL.LU.64 R164, [R1+0x960] ;  /* 0x0009600001a47983 */ /* 0x000ee20000300a00 */
[----:B------:R-:W-:-:S03]  /*19480*/  IMAD.WIDE R64, R143, 0x4, R222 ;  /* 0x000000048f407825 */ /* 0x000fc600078e02de */
[----:B------:R-:W3:Y:S01]  /*19490*/  LDL.LU.64 R58, [R1+0x928] ;  /* 0x00092800013a7983 */ /* 0x000ee20000300a00 */
[----:B------:R-:W-:-:S03]  /*194a0*/  IMAD.WIDE R170, R143, 0x4, R6 ;  /* 0x000000048faa7825 */ /* 0x000fc600078e0206 */
[----:B------:R-:W3:Y:S04]  /*194b0*/  LDL.LU.64 R6, [R1+0x8e0] ;  /* 0x0008e00001067983 */ /* 0x000ee80000300a00 */
[----:B------:R-:W-:Y:S04]  /*194c0*/  STL.64 [R1+0x620], R200 ;  /* 0x000620c801007387 */ /* 0x000fe80000100a00 */
[----:B------:R-:W-:Y:S04]  /*194d0*/  STL.64 [R1+0x640], R186 ;  /* 0x000640ba01007387 */ /* 0x000fe80000100a00 */
[----:B------:R-:W-:Y:S01]  /*194e0*/  STL.64 [R1+0x638], R170 ;  /* 0x000638aa01007387 */ /* 0x000fe20000100a00 */
[----:B------:R-:W-:-:S03]  /*194f0*/  IMAD.WIDE R224, R143, 0x4, R198 ;  /* 0x000000048fe07825 */ /* 0x000fc600078e02c6 */
[----:B------:R-:W-:Y:S04]  /*19500*/  STL.64 [R1+0x630], R64 ;  /* 0x0006304001007387 */ /* 0x000fe80000100a00 */
[----:B------:R-:W-:Y:S01]  /*19510*/  STL.64 [R1+0x648], R224 ;  /* 0x000648e001007387 */ /* 0x000fe20000100a00 */
[----:B------:R-:W-:-:S03]  /*19520*/  IMAD.WIDE R218, R143, 0x4, R184 ;  /* 0x000000048fda7825 */ /* 0x000fc600078e02b8 */
[----:B------:R-:W-:Y:S01]  /*19530*/  STL.64 [R1+0x628], R10 ;  /* 0x0006280a01007387 */ /* 0x000fe20000100a00 */
[----:B------:R-:W-:-:S03]  /*19540*/  IMAD.WIDE R210, R143, 0x4, R168 ;  /* 0x000000048fd27825 */ /* 0x000fc600078e02a8 */
[----:B------:R-:W-:Y:S01]  /*19550*/  STL.64 [R1+0x650], R218 ;  /* 0x000650da01007387 */ /* 0x000fe20000100a00 */
[----:B------:R-:W-:-:S03]  /*19560*/  IMAD.WIDE R198, R143, 0x4, R8 ;  /* 0x000000048fc67825 */ /* 0x000fc600078e0208 */
[----:B------:R-:W-:Y:S01]  /*19570*/  STL.64 [R1+0x658], R210 ;  /* 0x000658d201007387 */ /* 0x000fe20000100a00 */
[----:B------:R-:W-:-:S03]  /*19580*/  IMAD.WIDE R168, R143, 0x4, R226 ;  /* 0x000000048fa87825 */ /* 0x000fc600078e02e2 */
[----:B------:R-:W3:Y:S01]  /*19590*/  LDL.64 R226, [R1+0x348] ;  /* 0x0003480001e27983 */ /* 0x000ee20000100a00 */
[----:B------:R-:W-:-:S04]  /*195a0*/  IMAD.WIDE R184, R143, 0x4, R60 ;  /* 0x000000048fb87825 */ /* 0x000fc800078e023c */
[C---:B------:R-:W-:Y:S02]  /*195b0*/  IMAD.WIDE R60, R143.reuse, 0x4, R228 ;  /* 0x000000048f3c7825 */ /* 0x040fe400078e02e4 */
[----:B------:R-:W3:Y:S02]  /*195c0*/  LDL.64 R228, [R1+0x308] ;  /* 0x0003080001e47983 */ /* 0x000ee40000100a00 */
[C---:B------:R-:W-:Y:S02]  /*195d0*/  IMAD.WIDE R8, R143.reuse, 0x4, R230 ;  /* 0x000000048f087825 */ /* 0x040fe400078e02e6 */
[----:B------:R-:W-:Y:S04]  /*195e0*/  STL.64 [R1+0x660], R198 ;  /* 0x000660c601007387 */ /* 0x000fe80000100a00 */
[----:B------:R-:W3:Y:S04]  /*195f0*/  LDL.64 R230, [R1+0x2b8] ;  /* 0x0002b80001e67983 */ /* 0x000ee80000100a00 */
[----:B------:R-:W-:Y:S04]  /*19600*/  STL.64 [R1+0x680], R184 ;  /* 0x000680b801007387 */ /* 0x000fe80000100a00 */
[----:B------:R-:W-:Y:S04]  /*19610*/  STL.64 [R1+0x670], R168 ;  /* 0x000670a801007387 */ /* 0x000fe80000100a00 */
[----:B------:R-:W-:Y:S01]  /*19620*/  STL.64 [R1+0x678], R60 ;  /* 0x0006783c01007387 */ /* 0x000fe20000100a00 */
[----:B----4-:R-:W-:-:S04]  /*19630*/  IMAD.WIDE R222, R143, 0x4, R196 ;  /* 0x000000048fde7825 */ /* 0x010fc800078e02c4 */
[C---:B--2---:R-:W-:Y:S01]  /*19640*/  IMAD.WIDE R216, R143.reuse, 0x4, R182 ;  /* 0x000000048fd87825 */ /* 0x044fe200078e02b6 */
[----:B------:R-:W-:Y:S04]  /*19650*/  STL.64 [R1+0x688], R222 ;  /* 0x000688de01007387 */ /* 0x000fe80000100a00 */
[----:B------:R-:W-:Y:S01]  /*19660*/  STL.64 [R1+0x668], R8 ;  /* 0x0006680801007387 */ /* 0x000fe20000100a00 */
[----:B---3--:R-:W-:-:S03]  /*19670*/  IMAD.WIDE R208, R143, 0x4, R164 ;  /* 0x000000048fd07825 */ /* 0x008fc600078e02a4 */
[----:B------:R-:W-:Y:S01]  /*19680*/  STL.64 [R1+0x690], R216 ;  /* 0x000690d801007387 */ /* 0x000fe20000100a00 */
[----:B------:R-:W-:-:S03]  /*19690*/  IMAD.WIDE R196, R143, 0x4, R58 ;  /* 0x000000048fc47825 */ /* 0x000fc600078e023a */
[----:B------:R-:W-:Y:S01]  /*196a0*/  STL.64 [R1+0x6a0], R208 ;  /* 0x0006a0d001007387 */ /* 0x000fe20000100a00 */
[----:B------:R-:W-:-:S04]  /*196b0*/  IMAD.WIDE R164, R143, 0x4, R232 ;  /* 0x000000048fa47825 */ /* 0x000fc800078e02e8 */
[C---:B------:R-:W-:Y:S01]  /*196c0*/  IMAD.WIDE R182, R143.reuse, 0x4, R6 ;  /* 0x000000048fb67825 */ /* 0x040fe200078e0206 */
[----:B------:R-:W-:Y:S03]  /*196d0*/  STL.64 [R1+0x6b0], R196 ;  /* 0x0006b0c401007387 */ /* 0x000fe60000100a00 */
[C---:B------:R-:W-:Y:S01]  /*196e0*/  IMAD.WIDE R58, R143.reuse, 0x4, R234 ;  /* 0x000000048f3a7825 */ /* 0x040fe200078e02ea */
[----:B------:R-:W-:Y:S03]  /*196f0*/  STL.64 [R1+0x6b8], R182 ;  /* 0x0006b8b601007387 */ /* 0x000fe60000100a00 */
[----:B------:R-:W-:Y:S01]  /*19700*/  IMAD.WIDE R6, R143, 0x4, R236 ;  /* 0x000000048f067825 */ /* 0x000fe200078e02ec */
[----:B------:R-:W-:Y:S04]  /*19710*/  STL.64 [R1+0x698], R164 ;  /* 0x000698a401007387 */ /* 0x000fe80000100a00 */
[----:B------:R-:W-:Y:S04]  /*19720*/  STL.64 [R1+0x5e0], R58 ;  /* 0x0005e03a01007387 */ /* 0x000fe80000100a00 */
[----:B------:R-:W-:Y:S04]  /*19730*/  STL.64 [R1+0x5c8], R6 ;  /* 0x0005c80601007387 */ /* 0x000fe80000100a00 */
[----:B------:R-:W-:Y:S04]  /*19740*/  LDGSTS.E [R252+0x20000], desc[UR22][R230.64], P3 ;  /* 0x20000000e6fc7fae */ /* 0x000fe800099a1016 */
[----:B------:R-:W-:Y:S04]  /*19750*/  LDGSTS.E [R252+0x20400], desc[UR22][R228.64], P3 ;  /* 0x20400000e4fc7fae */ /* 0x000fe800099a1016 */
[----:B------:R-:W-:Y:S04]  /*19760*/  LDGSTS.E [R252+0x20800], desc[UR22][R226.64], P3 ;  /* 0x20800000e2fc7fae */ /* 0x000fe800099a1016 */
[----:B------:R-:W-:Y:S04]  /*19770*/  LDGSTS.E [R252+0x20c00], desc[UR22][R74.64], P3 ;  /* 0x20c000004afc7fae */ /* 0x000fe800099a1016 */
[----:B------:R-:W-:Y:S04]  /*19780*/  LDGSTS.E [R252+0x21000], desc[UR22][R94.64], P3 ;  /* 0x210000005efc7fae */ /* 0x000fe800099a1016 */
[----:B------:R-:W-:Y:S04]  /*19790*/  LDGSTS.E [R252+0x21400], desc[UR22][R116.64], P3 ;  /* 0x2140000074fc7fae */ /* 0x000fe800099a1016 */
[----:B------:R-:W2:Y:S04]  /*197a0*/  LDL.LU.64 R74, [R1+0x12e8] ;  /* 0x0012e800014a7983 */ /* 0x000ea80000300a00 */
[----:B------:R-:W3:Y:S04]  /*197b0*/  LDL.LU.64 R94, [R1+0x12e0] ;  /* 0x0012e000015e7983 */ /* 0x000ee80000300a00 */
[----:B------:R-:W4:Y:S04]  /*197c0*/  LDL.LU.64 R116, [R1+0x12d8] ;  /* 0x0012d80001747983 */ /* 0x000f280000300a00 */
[----:B------:R-:W-:Y:S04]  /*197d0*/  LDGSTS.E [R252+0x21800], desc[UR22][R242.64], P3 ;  /* 0x21800000f2fc7fae */ /* 0x000fe800099a1016 */
[----:B------:R1:W-:Y:S04]  /*197e0*/  LDGSTS.E [R252+0x21c00], desc[UR22][R2.64], P3 ;  /* 0x21c0000002fc7fae */ /* 0x0003e800099a1016 */
[----:B------:R-:W-:Y:S04]  /*197f0*/  LDGSTS.E [R252+0x22000], desc[UR22][R134.64], P3 ;  /* 0x2200000086fc7fae */ /* 0x000fe800099a1016 */
[----:B------:R-:W2:Y:S04]  /*19800*/  LDL.LU.64 R242, [R1+0x12d0] ;  /* 0x0012d00001f27983 */ /* 0x000ea80000300a00 */
[----:B------:R-:W2:Y:S01]  /*19810*/  LDL.LU R3, [R1+0x12c8] ;  /* 0x0012c80001037983 */ /* 0x000ea20000300800 */
[----:B-1----:R-:W1:Y:S03]  /*19820*/  LDC R2, c[0x0][0x3a0] ;  /* 0x0000e800ff027b82 */ /* 0x002e660000000800 */
[----:B------:R-:W2:Y:S04]  /*19830*/  LDL.LU.64 R134, [R1+0x12c0] ;  /* 0x0012c00001867983 */ /* 0x000ea80000300a00 */
[----:B------:R-:W-:Y:S04]  /*19840*/  LDGSTS.E [R252+0x22400], desc[UR22][R136.64], P3 ;  /* 0x2240000088fc7fae */ /* 0x000fe800099a1016 */
[----:B------:R-:W-:Y:S04]  /*19850*/  LDGSTS.E [R252+0x22800], desc[UR22][R132.64], P3 ;  /* 0x2280000084fc7fae */ /* 0x000fe800099a1016 */
[----:B------:R-:W-:Y:S04]  /*19860*/  LDGSTS.E [R252+0x22c00], desc[UR22][R250.64], P3 ;  /* 0x22c00000fafc7fae */ /* 0x000fe800099a1016 */
[----:B------:R-:W2:Y:S04]  /*19870*/  LDL.LU.64 R136, [R1+0x12b8] ;  /* 0x0012b80001887983 */ /* 0x000ea80000300a00 */
        /* <DEDUP_REMOVED lines=37> */
[----:B----4-:R-:W-:Y:S04]  /*19ad0*/  LDGSTS.E [R137+0x20100], desc[UR22][R116.64], P3 ;  /* 0x2010000074897fae */ /* 0x010fe800099a1016 */
[----:B------:R-:W-:Y:S04]  /*19ae0*/  LDGSTS.E [R137+0x20500], desc[UR22][R114.64], P3 ;  /* 0x2050000072897fae */ /* 0x000fe800099a1016 */
[----:B------:R-:W-:Y:S04]  /*19af0*/  LDGSTS.E [R137+0x20900], desc[UR22][R112.64], P3 ;  /* 0x2090000070897fae */ /* 0x000fe800099a1016 */
[----:B------:R-:W4:Y:S04]  /*19b00*/  LDL.LU.64 R116, [R1+0x1228] ;  /* 0x0012280001747983 */ /* 0x000f280000300a00 */
        /* <DEDUP_REMOVED lines=13> */
[----:B------:R-:W3:Y:S04]  /*19be0*/  LDL.LU.64 R138, [R1+0x11e8] ;  /* 0x0011e800018a7983 */ /* 0x000ee80000300a00 */
[----:B------:R-:W-:Y:S04]  /*19bf0*/  LDGSTS.E [R137+0x22500], desc[UR22][R100.64], P3 ;  /* 0x2250000064897fae */ /* 0x000fe800099a1016 */
[----:B------:R-:W-:Y:S04]  /*19c00*/  LDGSTS.E [R137+0x22900], desc[UR22][R98.64], P3 ;  /* 0x2290000062897fae */ /* 0x000fe800099a1016 */
[----:B------:R-:W-:Y:S04]  /*19c10*/  LDGSTS.E [R137+0x22d00], desc[UR22][R96.64], P3 ;  /* 0x22d0000060897fae */ /* 0x000fe800099a1016 */
[----:B------:R-:W-:Y:S04]  /*19c20*/  LDGSTS.E [R137+0x23100], desc[UR22][R214.64], P3 ;  /* 0x23100000d6897fae */ /* 0x000fe800099a1016 */
[----:B------:R-:W-:Y:S04]  /*19c30*/  LDGSTS.E [R137+0x23500], desc[UR22][R212.64], P3 ;  /* 0x23500000d4897fae */ /* 0x000fe800099a1016 */
[----:B------:R-:W-:Y:S04]  /*19c40*/  LDGSTS.E [R137+0x23900], desc[UR22][R210.64], P3 ;  /* 0x23900000d2897fae */ /* 0x000fe800099a1016 */
[----:B------:R-:W-:Y:S04]  /*19c50*/  LDGSTS.E [R137+0x23d00], desc[UR22][R208.64], P3 ;  /* 0x23d00000d0897fae */ /* 0x000fe800099a1016 */
[----:B------:R-:W2:Y:S04]  /*19c60*/  LDL.LU.64 R100, [R1+0x11e0] ;  /* 0x0011e00001647983 */ /* 0x000ea80000300a00 */
[----:B------:R-:W2:Y:S04]  /*19c70*/  LDL.LU.64 R98, [R1+0x11d8] ;  /* 0x0011d80001627983 */ /* 0x000ea80000300a00 */
[----:B------:R-:W2:Y:S04]  /*19c80*/  LDL.LU.64 R96, [R1+0x11d0] ;  /* 0x0011d00001607983 */ /* 0x000ea80000300a00 */
[----:B------:R1:W-:Y:S04]  /*19c90*/  STL.64 [R1+0x1068], R136 ;  /* 0x0010688801007387 */ /* 0x0003e80000100a00 */
[----:B---3--:R-:W-:Y:S04]  /*19ca0*/  LDGSTS.E [R138+0x20180], desc[UR22][R94.64], P3 ;  /* 0x201800005e8a7fae */ /* 0x008fe800099a1016 */
[----:B------:R-:W-:Y:S04]  /*19cb0*/  LDGSTS.E [R138+0x20580], desc[UR22][R92.64], P3 ;  /* 0x205800005c8a7fae */ /* 0x000fe800099a1016 */
[----:B------:R-:W-:Y:S04]  /*19cc0*/  LDGSTS.E [R138+0x20980], desc[UR22][R90.64], P3 ;  /* 0x209800005a8a7fae */ /* 0x000fe800099a1016 */
[----:B------:R-:W-:Y:S04]  /*19cd0*/  LDGSTS.E [R138+0x20d80], desc[UR22][R88.64], P3 ;  /* 0x20d80000588a7fae */ /* 0x000fe800099a1016 */
[----:B------:R-:W-:Y:S04]  /*19ce0*/  LDGSTS.E [R138+0x21180], desc[UR22][R86.64], P3 ;  /* 0x21180000568a7fae */ /* 0x000fe800099a1016 */
[----:B------:R-:W-:Y:S04]  /*19cf0*/  LDGSTS.E [R138+0x21580], desc[UR22][R84.64], P3 ;  /* 0x21580000548a7fae */ /* 0x000fe800099a1016 */
[----:B------:R-:W3:Y:S04]  /*19d00*/  LDL.LU.64 R94, [R1+0x11c8] ;  /* 0x0011c800015e7983 */ /* 0x000ee80000300a00 */
        /* <DEDUP_REMOVED lines=19> */
[----:B-1----:R-:W2:Y:S04]  /*19e40*/  LDL.LU.64 R136, [R1+0x550] ;  /* 0x0005500001887983 */ /* 0x002ea80000300a00 */
        /* <DEDUP_REMOVED lines=23> */
[----:B------:R-:W-:Y:S04]  /*19fc0*/  LDGSTS.E [R139+0x23e00], desc[UR22][R182.64], P3 ;  /* 0x23e00000b68b7fae */ /* 0x000fe800099a1016 */
[----:B------:R-:W3:Y:S04]  /*19fd0*/  LDL.LU.64 R34, [R1+0x1138] ;  /* 0x0011380001227983 */ /* 0x000ee80000300a00 */
[----:B------:R1:W-:Y:S04]  /*19fe0*/  STL.64 [R1+0xf78], R138 ;  /* 0x000f788a01007387 */ /* 0x0003e80000100a00 */
        /* <DEDUP_REMOVED lines=34> */
[----:B------:R-:W2:Y:S04]  /*1a210*/  LDL.LU.64 R20, [R1+0x1100] ;  /* 0x0011000001147983 */ /* 0x000ea80000300a00 */
[----:B------:R-:W-:Y:S04]  /*1a220*/  LDGSTS.E [R141+0x22f00], desc[UR22][R68.64], P3 ;  /* 0x22f00000448d7fae */ /* 0x000fe800099a1016 */
[----:B------:R-:W2:Y:S04]  /*1a230*/  LDL.LU.64 R18, [R1+0x10f8] ;  /* 0x0010f80001127983 */ /* 0x000ea80000300a00 */
[----:B------:R-:W-:Y:S04]  /*1a240*/  LDGSTS.E [R141+0x23300], desc[UR22][R66.64], P3 ;  /* 0x23300000428d7fae */ /* 0x000fe800099a1016 */
[----:B------:R-:W2:Y:S04]  /*1a250*/  LDL.LU.64 R238, [R1+0x10f0] ;  /* 0x0010f00001ee7983 */ /* 0x000ea80000300a00 */
[----:B------:R1:W-:Y:S04]  /*1a260*/  LDGSTS.E [R141+0x23700], desc[UR22][R64.64], P3 ;  /* 0x23700000408d7fae */ /* 0x0003e800099a1016 */
[----:B------:R-:W2:Y:S04]  /*1a270*/  LDL.LU.64 R44, [R1+0x10e8] ;  /* 0x0010e800012c7983 */ /* 0x000ea80000300a00 */
[----:B------:R-:W-:Y:S04]  /*1a280*/  LDGSTS.E [R141+0x23b00], desc[UR22][R60.64], P3 ;  /* 0x23b000003c8d7fae */ /* 0x000fe800099a1016 */
[----:B------:R-:W-:Y:S01]  /*1a290*/  LDGSTS.E [R141+0x23f00], desc[UR22][R58.64], P3 ;  /* 0x23f000003a8d7fae */ /* 0x000fe200099a1016 */
[----:B------:R-:W-:Y:S01]  /*1a2a0*/  VIADD R2, R2, 0xfffffe7b ;  /* 0xfffffe7b02027836 */ /* 0x000fe20000000000 */
[----:B-1----:R-:W1:Y:S02]  /*1a2b0*/  LDC R64, c[0x0][0x3a0] ;  /* 0x0000e800ff407b82 */ /* 0x002e640000000800 */
[----:B------:R3:W-:Y:S04]  /*1a2c0*/  STL.64 [R1+0xe80], R140 ;  /* 0x000e808c01007387 */ /* 0x0007e80000100a00 */
[----:B------:R-:W-:Y:S01]  /*1a2d0*/  LDGSTS.E [R142+0x20380], desc[UR22][R46.64], P3 ;  /* 0x203800002e8e7fae */ /* 0x000fe200099a1016 */
[C---:B------:R-:W-:Y:S01]  /*1a2e0*/  IMAD.WIDE R246, R135.reuse, 0x4, R42 ;  /* 0x0000000487f67825 */ /* 0x040fe200078e022a */
[----:B------:R-:W1:Y:S02]  /*1a2f0*/  LDC R65, c[0x0][0x3a0] ;  /* 0x0000e800ff417b82 */ /* 0x000e640000000800 */
[----:B------:R-:W-:Y:S04]  /*1a300*/  LDGSTS.E [R142+0x20780], desc[UR22][R62.64], P3 ;  /* 0x207800003e8e7fae */ /* 0x000fe800099a1016 */
[----:B---3--:R-:W3:Y:S01]  /*1a310*/  LDL.LU.64 R140, [R1+0x358] ;  /* 0x00035800018c7983 */ /* 0x008ee20000300a00 */
[C---:B------:R-:W-:Y:S01]  /*1a320*/  IMAD.WIDE R70, R135.reuse, 0x4, R70 ;  /* 0x0000000487467825 */ /* 0x040fe200078e0246 */
[----:B------:R-:W1:Y:S02]  /*1a330*/  LDC R42, c[0x0][0x3a0] ;  /* 0x0000e800ff2a7b82 */ /* 0x000e640000000800 */
[----:B------:R-:W2:Y:S04]  /*1a340*/  LDL.LU.64 R46, [R1+0x10e0] ;  /* 0x0010e000012e7983 */ /* 0x000ea80000300a00 */
[----:B------:R-:W-:Y:S04]  /*1a350*/  LDGSTS.E [R142+0x20b80], desc[UR22][R56.64], P3 ;  /* 0x20b80000388e7fae */ /* 0x000fe800099a1016 */
[----:B---3--:R-:W-:Y:S04]  /*1a360*/  LDGSTS.E [R142+0x20f80], desc[UR22][R140.64], P3 ;  /* 0x20f800008c8e7fae */ /* 0x008fe800099a1016 */
[----:B------:R-:W-:Y:S04]  /*1a370*/  LDGSTS.E [R142+0x21380], desc[UR22][R54.64], P3 ;  /* 0x21380000368e7fae */ /* 0x000fe800099a1016 */
[----:B------:R-:W-:Y:S04]  /*1a380*/  LDGSTS.E [R142+0x21780], desc[UR22][R52.64], P3 ;  /* 0x21780000348e7fae */ /* 0x000fe800099a1016 */
[----:B------:R-:W-:Y:S04]  /*1a390*/  LDGSTS.E [R142+0x21b80], desc[UR22][R50.64], P3 ;  /* 0x21b80000328e7fae */ /* 0x000fe800099a1016 */
[----:B------:R-:W-:Y:S04]  /*1a3a0*/  LDGSTS.E [R142+0x21f80], desc[UR22][R48.64], P3 ;  /* 0x21f80000308e7fae */ /* 0x000fe800099a1016 */
[----:B------:R3:W-:Y:S04]  /*1a3b0*/  LDGSTS.E [R142+0x22380], desc[UR22][R16.64], P3 ;  /* 0x22380000108e7fae */ /* 0x0007e800099a1016 */
[----:B------:R1:W-:Y:S04]  /*1a3c0*/  LDGSTS.E [R142+0x22780], desc[UR22][R4.64], P3 ;  /* 0x22780000048e7fae */ /* 0x0003e800099a1016 */
[----:B--2---:R-:W-:Y:S04]  /*1a3d0*/  LDGSTS.E [R142+0x22b80], desc[UR22][R138.64], P3 ;  /* 0x22b800008a8e7fae */ /* 0x004fe800099a1016 */
[----:B------:R-:W-:Y:S01]  /*1a3e0*/  LDGSTS.E [R142+0x22f80], desc[UR22][R14.64], P3 ;  /* 0x22f800000e8e7fae */ /* 0x000fe200099a1016 */
[C---:B------:R-:W-:Y:S01]  /*1a3f0*/  IMAD.WIDE R72, R135.reuse, 0x4, R72 ;  /* 0x0000000487487825 */ /* 0x040fe200078e0248 */
[----:B---3--:R-:W2:Y:S02]  /*1a400*/  LDC R16, c[0x0][0x3a0] ;  /* 0x0000e800ff107b82 */ /* 0x008ea40000000800 */
[----:B------:R-:W-:Y:S04]  /*1a410*/  LDGSTS.E [R142+0x23380], desc[UR22][R12.64], P3 ;  /* 0x233800000c8e7fae */ /* 0x000fe800099a1016 */
[----:B------:R3:W-:Y:S02]  /*1a420*/  LDGSTS.E [R142+0x23780], desc[UR22][R10.64], P3 ;  /* 0x237800000a8e7fae */ /* 0x0007e400099a1016 */
[----:B-1----:R-:W1:Y:S02]  /*1a430*/  LDC R4, c[0x0][0x3a0] ;  /* 0x0000e800ff047b82 */ /* 0x002e640000000800 */
[----:B------:R-:W-:Y:S04]  /*1a440*/  LDGSTS.E [R142+0x23b80], desc[UR22][R8.64], P3 ;  /* 0x23b80000088e7fae */ /* 0x000fe800099a1016 */
[----:B------:R4:W-:Y:S02]  /*1a450*/  LDGSTS.E [R142+0x23f80], desc[UR22][R6.64], P3 ;  /* 0x23f80000068e7fae */ /* 0x0009e400099a1016 */
[----:B------:R-:W1:Y:S02]  /*1a460*/  LDC R5, c[0x0][0x3a0] ;  /* 0x0000e800ff057b82 */ /* 0x000e640000000800 */
[----:B------:R-:W0:Y:S01]  /*1a470*/  LDGDEPBAR ;  /* 0x00000000000079af */ /* 0x000e220000000000 */
[----:B------:R-:W-:-:S04]  /*1a480*/  IMAD.WIDE R74, R135, 0x4, R74 ;  /* 0x00000004874a7825 */ /* 0x000fc800078e024a */
[C---:B------:R-:W-:Y:S01]  /*1a490*/  IMAD.WIDE R76, R135.reuse, 0x4, R76 ;  /* 0x00000004874c7825 */ /* 0x040fe200078e024c */
[----:B---3--:R-:W3:Y:S08]  /*1a4a0*/  LDC R10, c[0x0][0x3a0] ;  /* 0x0000e800ff0a7b82 */ /* 0x008ef00000000800 */
[----:B----4-:R-:W4:Y:S01]  /*1a4b0*/  LDC R6, c[0x0][0x3a0] ;  /* 0x0000e800ff067b82 */ /* 0x010f220000000800 */
[----:B------:R-:W-:Y:S01]  /*1a4c0*/  ISETP.GE.U32.AND P3, PT, R0, 0x7ffffdfd, PT ;  /* 0x7ffffdfd0000780c */ /* 0x000fe20003f66070 */
[----:B------:R-:W-:-:S04]  /*1a4d0*/  IMAD.WIDE R8, R135, 0x4, R46 ;  /* 0x0000000487087825 */ /* 0x000fc800078e022e */
[----:B------:R-:W-:Y:S02]  /*1a4e0*/  VIADD R0, R134, 0x100000 ;  /* 0x0010000086007836 */ /* 0x000fe40000000000 */
[----:B------:R-:W-:Y:S01]  /*1a4f0*/  BAR.SYNC.DEFER_BLOCKING 0x0 ;  /* 0x0000000000007b1d */ /* 0x000fe20000010000 */
[----:B------:R-:W-:-:S04]  /*1a500*/  IMAD.WIDE R78, R135, 0x4, R78 ;  /* 0x00000004874e7825 */ /* 0x000fc800078e024e */
[----:B------:R-:W-:-:S03]  /*1a510*/  IMAD.WIDE R80, R135, 0x4, R80 ;  /* 0x0000000487507825 */ /* 0x000fc600078e0250 */
[----:B------:R-:W2:Y:S01]  /*1a520*/  LDC R12, c[0x0][0x3a0] ;  /* 0x0000e800ff0c7b82 */ /* 0x000ea20000000800 */
[----:B------:R1:W-:Y:S01]  /*1a530*/  STL.64 [R1+0x5c0], R8 ;  /* 0x0005c00801007387 */ /* 0x0003e20000100a00 */
[----:B------:R-:W-:-:S04]  /*1a540*/  IMAD.WIDE R82, R135, 0x4, R82 ;  /* 0x0000000487527825 */ /* 0x000fc800078e0252 */
[C---:B------:R-:W-:Y:S02]  /*1a550*/  IMAD.WIDE R84, R135.reuse, 0x4, R84 ;  /* 0x0000000487547825 */ /* 0x040fe400078e0254 */
[----:B------:R-:W2:Y:S02]  /*1a560*/  LDC R14, c[0x0][0x3a0] ;  /* 0x0000e800ff0e7b82 */ /* 0x000ea40000000800 */
[----:B------:R-:W-:-:S04]  /*1a570*/  IMAD.WIDE R86, R135, 0x4, R86 ;  /* 0x0000000487567825 */ /* 0x000fc800078e0256 */
[----:B------:R-:W-:Y:S02]  /*1a580*/  IMAD.WIDE R88, R135, 0x4, R88 ;  /* 0x0000000487587825 */ /* 0x000fe400078e0258 */
[----:B------:R-:W2:Y:S01]  /*1a590*/  LDC R46, c[0x0][0x3a0] ;  /* 0x0000e800ff2e7b82 */ /* 0x000ea20000000800 */
[----:B------:R-:W-:Y:S01]  /*1a5a0*/  @!PT LDS RZ, [RZ] ;  /* 0x00000000fffff984 */ /* 0x000fe20000000800 */
[----:B------:R-:W-:Y:S01]  /*1a5b0*/  @!PT LDS RZ, [RZ] ;  /* 0x00000000fffff984 */ /* 0x000fe20000000800 */
[----:B------:R-:W-:Y:S01]  /*1a5c0*/  @!PT LDS RZ, [RZ] ;  /* 0x00000000fffff984 */ /* 0x000fe20000000800 */
[----:B------:R3:W-:Y:S01]  /*1a5d0*/  LDGSTS.E [R0+-0x50000], desc[UR22][R8.64], !P4 ;  /* 0xb000000008007fae */ /* 0x0007e2000e1a1016 */
[----:B------:R-:W-:Y:S02]  /*1a5e0*/  ISETP.GE.U32.AND P4, PT, R2, 0x7ffffdfc, PT ;  /* 0x7ffffdfc0200780c */ /* 0x000fe40003f86070 */
[----:B-1----:R-:W-:-:S04]  /*1a5f0*/  IADD3 R2, PT, PT, R4, -0x186, RZ ;  /* 0xfffffe7a04027810 */ /* 0x002fc80007ffe0ff */
[----:B------:R-:W1:Y:S01]  /*1a600*/  LDC R4, c[0x0][0x3a0] ;  /* 0x0000e800ff047b82 */ /* 0x000e620000000800 */
[----:B---3--:R-:W-:-:S07]  /*1a610*/  IMAD.WIDE R8, R135, 0x4, R44 ;  /* 0x0000000487087825 */ /* 0x008fce00078e022c */
[----:B------:R-:W3:Y:S01]  /*1a620*/  LDC R44, c[0x0][0x3a0] ;  /* 0x0000e800ff2c7b82 */ /* 0x000ee20000000800 */
[----:B------:R4:W-:Y:S01]  /*1a630*/  LDGSTS.E [R0+-0x4fffc], desc[UR22][R8.64], !P5 ;  /* 0xb000400008007fae */ /* 0x0009e2000e9a1016 */
[----:B------:R-:W-:Y:S01]  /*1a640*/  ISETP.GE.U32.AND P5, PT, R2, 0x7ffffdfb, PT ;  /* 0x7ffffdfb0200780c */ /* 0x000fe20003fa6070 */
[----:B----4-:R-:W-:Y:S02]  /*1a650*/  VIADD R2, R6, 0xfffffe79 ;  /* 0xfffffe7906027836 */ /* 0x010fe40000000000 */
[----:B------:R4:W-:Y:S03]  /*1a660*/  STL.64 [R1+0x588], R8 ;  /* 0x0005880801007387 */ /* 0x0009e60000100a00 */
[----:B------:R-:W2:Y:S01]  /*1a670*/  LDC R6, c[0x0][0x3a0] ;  /* 0x0000e800ff067b82 */ /* 0x000ea20000000800 */
[----:B----4-:R-:W-:-:S05]  /*1a680*/  IMAD.WIDE R8, R135, 0x4, R238 ;  /* 0x0000000487087825 */ /* 0x010fca00078e02ee */
[----:B------:R4:W-:Y:S01]  /*1a690*/  LDGSTS.E [R0+-0x4fff8], desc[UR22][R8.64], !P6 ;  /* 0xb000800008007fae */ /* 0x0009e2000f1a1016 */
[----:B------:R-:W-:Y:S01]  /*1a6a0*/  ISETP.GE.U32.AND P6, PT, R2, 0x7ffffdfa, PT ;  /* 0x7ffffdfa0200780c */ /* 0x000fe20003fc6070 */
[----:B------:R-:W-:Y:S02]  /*1a6b0*/  VIADD R2, R5, 0xfffffe78 ;  /* 0xfffffe7805027836 */ /* 0x000fe40000000000 */
[----:B------:R4:W-:Y:S01]  /*1a6c0*/  STL.64 [R1+0x570], R8 ;  /* 0x0005700801007387 */ /* 0x0009e20000100a00 */
[----:B------:R-:W2:Y:S01]  /*1a6d0*/  LDC R5, c[0x0][0x3a0] ;  /* 0x0000e800ff057b82 */ /* 0x000ea20000000800 */
[----:B----4-:R-:W-:-:S07]  /*1a6e0*/  IMAD.WIDE R8, R135, 0x4, R18 ;  /* 0x0000000487087825 */ /* 0x010fce00078e0212 */
[----:B------:R-:W4:Y:S01]  /*1a6f0*/  LDC R18, c[0x0][0x3a0] ;  /* 0x0000e800ff127b82 */ /* 0x000f220000000800 */
[----:B------:R3:W-:Y:S04]  /*1a700*/  STL.64 [R1+0x528], R8 ;  /* 0x0005280801007387 */ /* 0x0007e80000100a00 */
[----:B------:R3:W-:Y:S01]  /*1a710*/  LDGSTS.E [R0+-0x4fff4], desc[UR22][R8.64], !P3 ;  /* 0xb000c00008007fae */ /* 0x0007e2000d9a1016 */
[----:B------:R-:W-:Y:S01]  /*1a720*/  ISETP.GE.U32.AND P3, PT, R2, 0x7ffffdf9, PT ;  /* 0x7ffffdf90200780c */ /* 0x000fe20003f66070 */
[----:B-1----:R-:W-:Y:S02]  /*1a730*/  VIADD R2, R4, 0xfffffe77 ;  /* 0xfffffe7704027836 */ /* 0x002fe40000000000 */
[----:B------:R-:W1:Y:S01]  /*1a740*/  LDC R4, c[0x0][0x3a0] ;  /* 0x0000e800ff047b82 */ /* 0x000e620000000800 */
[----:B---3--:R-:W-:-:S07]  /*1a750*/  IMAD.WIDE R8, R135, 0x4, R20 ;  /* 0x0000000487087825 */ /* 0x008fce00078e0214 */
[----:B------:R-:W3:Y:S01]  /*1a760*/  LDC R20, c[0x0][0x3a0] ;  /* 0x0000e800ff147b82 */ /* 0x000ee20000000800 */
[----:B------:R2:W-:Y:S04]  /*1a770*/  STL.64 [R1+0x4e0], R8 ;  /* 0x0004e00801007387 */ /* 0x0005e80000100a00 */
[----:B------:R2:W-:Y:S01]  /*1a780*/  LDGSTS.E [R0+-0x4fff0], desc[UR22][R8.64], !P4 ;  /* 0xb001000008007fae */ /* 0x0005e2000e1a1016 */
[----:B------:R-:W-:Y:S02]  /*1a790*/  ISETP.GE.U32.AND P4, PT, R2, 0x7ffffdf8, PT ;  /* 0x7ffffdf80200780c */ /* 0x000fe40003f86070 */
[----:B--2---:R-:W-:Y:S02]  /*1a7a0*/  IADD3 R2, PT, PT, R6, -0x18a, RZ ;  /* 0xfffffe7606027810 */ /* 0x004fe40007ffe0ff */
[----:B------:R-:W2:Y:S01]  /*1a7b0*/  LDC R6, c[0x0][0x3a0] ;  /* 0x0000e800ff067b82 */ /* 0x000ea20000000800 */
[----:B------:R-:W-:-:S07]  /*1a7c0*/  IMAD.WIDE R8, R135, 0x4, R22 ;  /* 0x0000000487087825 */ /* 0x000fce00078e0216 */
[----:B------:R-:W1:Y:S01]  /*1a7d0*/  LDC R22, c[0x0][0x3a0] ;  /* 0x0000e800ff167b82 */ /* 0x000e620000000800 */
[----:B------:R4:W-:Y:S04]  /*1a7e0*/  STL.64 [R1+0x1c8], R8 ;  /* 0x0001c80801007387 */ /* 0x0009e80000100a00 */
[----:B------:R4:W-:Y:S01]  /*1a7f0*/  LDGSTS.E [R0+-0x4ffec], desc[UR22][R8.64], !P5 ;  /* 0xb001400008007fae */ /* 0x0009e2000e9a1016 */
[----:B------:R-:W-:Y:S01]  /*1a800*/  ISETP.GE.U32.AND P5, PT, R2, 0x7ffffdf7, PT ;  /* 0x7ffffdf70200780c */ /* 0x000fe20003fa6070 */
[----:B------:R-:W-:Y:S02]  /*1a810*/  VIADD R2, R5, 0xfffffe75 ;  /* 0xfffffe7505027836 */ /* 0x000fe40000000000 */
[----:B------:R-:W2:Y:S01]  /*1a820*/  LDC R5, c[0x0][0x3a0] ;  /* 0x0000e800ff057b82 */ /* 0x000ea20000000800 */
[----:B----4-:R-:W-:-:S07]  /*1a830*/  IMAD.WIDE R8, R135, 0x4, R24 ;  /* 0x0000000487087825 */ /* 0x010fce00078e0218 */
[----:B------:R-:W4:Y:S01]  /*1a840*/  LDC R24, c[0x0][0x3a0] ;  /* 0x0000e800ff187b82 */ /* 0x000f220000000800 */
[----:B------:R3:W-:Y:S04]  /*1a850*/  STL.64 [R1+0x1b0], R8 ;  /* 0x0001b00801007387 */ /* 0x0007e80000100a00 */
[----:B------:R3:W-:Y:S01]  /*1a860*/  LDGSTS.E [R0+-0x4ffe8], desc[UR22][R8.64], !P6 ;  /* 0xb001800008007fae */ /* 0x0007e2000f1a1016 */
[----:B------:R-:W-:Y:S01]  /*1a870*/  ISETP.GE.U32.AND P6, PT, R2, 0x7ffffdf6, PT ;  /* 0x7ffffdf60200780c */ /* 0x000fe20003fc6070 */
[----:B---3--:R-:W-:Y:S02]  /*1a880*/  IMAD.WIDE R8, R135, 0x4, R26 ;  /* 0x0000000487087825 */ /* 0x008fe400078e021a */
[----:B------:R-:W3:Y:S03]  /*1a890*/  LDC R26, c[0x0][0x3a0] ;  /* 0x0000e800ff1a7b82 */ /* 0x000ee60000000800 */
[----:B------:R2:W-:Y:S04]  /*1a8a0*/  STL.64 [R1+0x1a8], R8 ;  /* 0x0001a80801007387 */ /* 0x0005e80000100a00 */
[----:B------:R2:W-:Y:S01]  /*1a8b0*/  LDGSTS.E [R0+-0x4ffe4], desc[UR22][R8.64], !P3 ;  /* 0xb001c00008007fae */ /* 0x0005e2000d9a1016 */
[----:B-1----:R-:W-:-:S02]  /*1a8c0*/  VIADD R2, R4, 0xfffffe74 ;  /* 0xfffffe7404027836 */ /* 0x002fc40000000000 */
[C---:B------:R-:W-:Y:S01]  /*1a8d0*/  IMAD.WIDE R90, R135.reuse, 0x4, R90 ;  /* 0x00000004875a7825 */ /* 0x040fe200078e025a */
[----:B------:R-:W1:Y:S03]  /*1a8e0*/  LDC R4, c[0x0][0x3a0] ;  /* 0x0000e800ff047b82 */ /* 0x000e660000000800 */
[----:B--2---:R-:W-:Y:S01]  /*1a8f0*/  IMAD.WIDE R8, R135, 0x4, R28 ;  /* 0x0000000487087825 */ /* 0x004fe200078e021c */
[----:B------:R-:W-:-:S04]  /*1a900*/  ISETP.GE.U32.AND P3, PT, R2, 0x7ffffdf5, PT ;  /* 0x7ffffdf50200780c */ /* 0x000fc80003f66070 */
[----:B------:R-:W2:Y:S01]  /*1a910*/  LDC R28, c[0x0][0x3a0] ;  /* 0x0000e800ff1c7b82 */ /* 0x000ea20000000800 */
[----:B------:R4:W-:Y:S04]  /*1a920*/  STL.64 [R1+0x1a0], R8 ;  /* 0x0001a00801007387 */ /* 0x0009e80000100a00 */
[----:B------:R4:W-:Y:S01]  /*1a930*/  LDGSTS.E [R0+-0x4ffe0], desc[UR22][R8.64], !P4 ;  /* 0xb002000008007fae */ /* 0x0009e2000e1a1016 */
[----:B------:R-:W-:Y:S02]  /*1a940*/  VIADD R2, R6, 0xfffffe73 ;  /* 0xfffffe7306027836 */ /* 0x000fe40000000000 */
[C---:B------:R-:W-:Y:S01]  /*1a950*/  IMAD.WIDE R92, R135.reuse, 0x4, R92 ;  /* 0x00000004875c7825 */ /* 0x040fe200078e025c */
[----:B------:R-:W1:Y:S03]  /*1a960*/  LDC R6, c[0x0][0x3a0] ;  /* 0x0000e800ff067b82 */ /* 0x000e660000000800 */
[----:B----4-:R-:W-:Y:S01]  /*1a970*/  IMAD.WIDE R8, R135, 0x4, R30 ;  /* 0x0000000487087825 */ /* 0x010fe200078e021e */
[----:B------:R-:W-:-:S04]  /*1a980*/  ISETP.GE.U32.AND P4, PT, R2, 0x7ffffdf4, PT ;  /* 0x7ffffdf40200780c */ /* 0x000fc80003f86070 */
[----:B------:R-:W4:Y:S01]  /*1a990*/  LDC R30, c[0x0][0x3a0] ;  /* 0x0000e800ff1e7b82 */ /* 0x000f220000000800 */
[----:B------:R3:W-:Y:S04]  /*1a9a0*/  STL.64 [R1+0x198], R8 ;  /* 0x0001980801007387 */ /* 0x0007e80000100a00 */
[----:B------:R3:W-:Y:S01]  /*1a9b0*/  LDGSTS.E [R0+-0x4ffdc], desc[UR22][R8.64], !P5 ;  /* 0xb002400008007fae */ /* 0x0007e2000e9a1016 */
[----:B------:R-:W-:Y:S01]  /*1a9c0*/  IADD3 R2, PT, PT, R5, -0x18e, RZ ;  /* 0xfffffe7205027810 */ /* 0x000fe20007ffe0ff */
[C---:B------:R-:W-:Y:S01]  /*1a9d0*/  IMAD.WIDE R94, R135.reuse, 0x4, R94 ;  /* 0x00000004875e7825 */ /* 0x040fe200078e025e */
[----:B------:R-:W1:Y:S03]  /*1a9e0*/  LDC R5, c[0x0][0x3a0] ;  /* 0x0000e800ff057b82 */ /* 0x000e660000000800 */
[----:B---3--:R-:W-:Y:S01]  /*1a9f0*/  IMAD.WIDE R8, R135, 0x4, R32 ;  /* 0x0000000487087825 */ /* 0x008fe200078e0220 */
[----:B------:R-:W-:-:S04]  /*1aa00*/  ISETP.GE.U32.AND P5, PT, R2, 0x7ffffdf3, PT ;  /* 0x7ffffdf30200780c */ /* 0x000fc80003fa6070 */
[----:B------:R-:W3:Y:S01]  /*1aa10*/  LDC R32, c[0x0][0x3a0] ;  /* 0x0000e800ff207b82 */ /* 0x000ee20000000800 */
[----:B------:R2:W-:Y:S04]  /*1aa20*/  STL.64 [R1+0x190], R8 ;  /* 0x0001900801007387 */ /* 0x0005e80000100a00 */
[----:B------:R2:W-:Y:S02]  /*1aa30*/  LDGSTS.E [R0+-0x4ffd8], desc[UR22][R8.64], !P6 ;  /* 0xb002800008007fae */ /* 0x0005e4000f1a1016 */
[C---:B--2---:R-:W-:Y:S02]  /*1aa40*/  IMAD.WIDE R8, R135.reuse, 0x4, R34 ;  /* 0x0000000487087825 */ /* 0x044fe400078e0222 */
[----:B------:R-:W2:Y:S03]  /*1aa50*/  LDC R34, c[0x0][0x3a0] ;  /* 0x0000e800ff227b82 */ /* 0x000ea60000000800 */
[----:B------:R1:W-:Y:S04]  /*1aa60*/  STL.64 [R1+0x188], R8 ;  /* 0x0001880801007387 */ /* 0x0003e80000100a00 */
[----:B------:R1:W-:Y:S02]  /*1aa70*/  LDGSTS.E [R0+-0x4ffd4], desc[UR22][R8.64], !P3 ;  /* 0xb002c00008007fae */ /* 0x0003e4000d9a1016 */
[----:B-1----:R-:W-:-:S02]  /*1aa80*/  IMAD.WIDE R8, R135, 0x4, R36 ;  /* 0x0000000487087825 */ /* 0x002fc400078e0224 */
[----:B------:R-:W1:Y:S03]  /*1aa90*/  LDC R36, c[0x0][0x3a0] ;  /* 0x0000e800ff247b82 */ /* 0x000e660000000800 */
[----:B------:R3:W-:Y:S04]  /*1aaa0*/  STL.64 [R1+0x30], R8 ;  /* 0x0000300801007387 */ /* 0x0007e80000100a00 */
[----:B------:R3:W-:Y:S02]  /*1aab0*/  LDGSTS.E [R0+-0x4ffd0], desc[UR22][R8.64], !P4 ;  /* 0xb003000008007fae */ /* 0x0007e4000e1a1016 */
[C---:B---3--:R-:W-:Y:S02]  /*1aac0*/  IMAD.WIDE R8, R135.reuse, 0x4, R38 ;  /* 0x0000000487087825 */ /* 0x048fe400078e0226 */
[----:B------:R-:W3:Y:S03]  /*1aad0*/  LDC R38, c[0x0][0x3a0] ;  /* 0x0000e800ff267b82 */ /* 0x000ee60000000800 */
[----:B------:R2:W-:Y:S04]  /*1aae0*/  STL.64 [R1+0x18], R8 ;  /* 0x0000180801007387 */ /* 0x0005e80000100a00 */
[----:B------:R2:W-:Y:S02]  /*1aaf0*/  LDGSTS.E [R0+-0x4ffcc], desc[UR22][R8.64], !P5 ;  /* 0xb003400008007fae */ /* 0x0005e4000e9a1016 */
[----:B--2---:R-:W-:-:S02]  /*1ab00*/  IMAD.WIDE R8, R135, 0x4, R40 ;  /* 0x0000000487087825 */ /* 0x004fc400078e0228 */
[----:B------:R-:W2:Y:S03]  /*1ab10*/  LDC R40, c[0x0][0x3a0] ;  /* 0x0000e800ff287b82 */ /* 0x000ea60000000800 */
[----:B------:R1:W-:Y:S04]  /*1ab20*/  STL.64 [R1], R8 ;  /* 0x0000000801007387 */ /* 0x0003e80000100a00 */
[----:B------:R-:W2:Y:S04]  /*1ab30*/  LDL.LU.64 R52, [R1+0x8] ;  /* 0x0000080001347983 */ /* 0x000ea80000300a00 */
[----:B------:R-:W3:Y:S04]  /*1ab40*/  LDL.LU.64 R48, [R1+0x10] ;  /* 0x0000100001307983 */ /* 0x000ee80000300a00 */
[----:B------:R-:W4:Y:S04]  /*1ab50*/  LDL.LU.64 R50, [R1+0x20] ;  /* 0x0000200001327983 */ /* 0x000f280000300a00 */
[----:B------:R-:W4:Y:S04]  /*1ab60*/  LDL.LU.64 R54, [R1+0x28] ;  /* 0x0000280001367983 */ /* 0x000f280000300a00 */
[----:B------:R-:W-:Y:S04]  /*1ab70*/  STL.64 [R1+0xd28], R246 ;  /* 0x000d28f601007387 */ /* 0x000fe80000100a00 */
[----:B------:R1:W-:Y:S04]  /*1ab80*/  STL.64 [R1+0xd30], R70 ;  /* 0x000d304601007387 */ /* 0x0003e80000100a00 */
[----:B------:R-:W-:Y:S04]  /*1ab90*/  STL.64 [R1+0xd20], R72 ;  /* 0x000d204801007387 */ /* 0x000fe80000100a00 */
[----:B------:R-:W-:Y:S04]  /*1aba0*/  STL.64 [R1+0xd38], R74 ;  /* 0x000d384a01007387 */ /* 0x000fe80000100a00 */
[----:B------:R-:W-:Y:S04]  /*1abb0*/  STL.64 [R1+0xd40], R76 ;  /* 0x000d404c01007387 */ /* 0x000fe80000100a00 */
[----:B------:R-:W-:Y:S01]  /*1abc0*/  STL.64 [R1+0xd48], R78 ;  /* 0x000d484e01007387 */ /* 0x000fe20000100a00 */
[----:B------:R-:W-:-:S03]  /*1abd0*/  IMAD.WIDE R96, R135, 0x4, R96 ;  /* 0x0000000487607825 */ /* 0x000fc600078e0260 */
[----:B------:R-:W-:Y:S01]  /*1abe0*/  STL.64 [R1+0xd50], R80 ;  /* 0x000d505001007387 */ /* 0x000fe20000100a00 */
[----:B------:R-:W-:-:S03]  /*1abf0*/  IMAD.WIDE R98, R135, 0x4, R98 ;  /* 0x0000000487627825 */ /* 0x000fc600078e0262 */
[----:B------:R1:W-:Y:S01]  /*1ac00*/  STL.64 [R1+0xd58], R82 ;  /* 0x000d585201007387 */ /* 0x0003e20000100a00 */
[----:B------:R-:W-:-:S03]  /*1ac10*/  IMAD.WIDE R100, R135, 0x4, R100 ;  /* 0x0000000487647825 */ /* 0x000fc600078e0264 */
[----:B------:R-:W-:Y:S01]  /*1ac20*/  STL.64 [R1+0xd60], R84 ;  /* 0x000d605401007387 */ /* 0x000fe20000100a00 */
[----:B------:R-:W-:-:S03]  /*1ac30*/  IMAD.WIDE R102, R135, 0x4, R102 ;  /* 0x0000000487667825 */ /* 0x000fc600078e0266 */
        /* <DEDUP_REMOVED lines=52> */
[----:B------:R-:W-:Y:S04]  /*1af80*/  STL.64 [R1+0xe50], R156 ;  /* 0x000e509c01007387 */ /* 0x000fe80000100a00 */
[----:B------:R-:W-:Y:S04]  /*1af90*/  STL.64 [R1+0xe58], R158 ;  /* 0x000e589e01007387 */ /* 0x000fe80000100a00 */
[----:B------:R-:W-:Y:S01]  /*1afa0*/  STL.64 [R1+0xe60], R160 ;  /* 0x000e60a001007387 */ /* 0x000fe20000100a00 */
[----:B--2---:R-:W-:-:S03]  /*1afb0*/  IMAD.WIDE R162, R135, 0x4, R52 ;  /* 0x0000000487a27825 */ /* 0x004fc600078e0234 */
[----:B------:R-:W2:Y:S01]  /*1afc0*/  LDL.LU.64 R52, [R1+0x38] ;  /* 0x0000380001347983 */ /* 0x000ea20000300a00 */
[----:B---3--:R-:W-:-:S03]  /*1afd0*/  IMAD.WIDE R164, R135, 0x4, R48 ;  /* 0x0000000487a47825 */ /* 0x008fc600078e0230 */
[----:B------:R-:W-:Y:S04]  /*1afe0*/  STL.64 [R1+0xe68], R162 ;  /* 0x000e68a201007387 */ /* 0x000fe80000100a00 */
[----:B------:R-:W3:Y:S01]  /*1aff0*/  LDL.LU.64 R48, [R1+0x40] ;  /* 0x0000400001307983 */ /* 0x000ee20000300a00 */
[----:B----4-:R-:W-:-:S03]  /*1b000*/  IMAD.WIDE R166, R135, 0x4, R50 ;  /* 0x0000000487a67825 */ /* 0x010fc600078e0232 */
[----:B------:R-:W-:Y:S04]  /*1b010*/  STL.64 [R1+0xe70], R164 ;  /* 0x000e70a401007387 */ /* 0x000fe80000100a00 */
[----:B------:R-:W4:Y:S01]  /*1b020*/  LDL.LU.64 R50, [R1+0x48] ;  /* 0x0000480001327983 */ /* 0x000f220000300a00 */
[----:B------:R-:W-:-:S03]  /*1b030*/  IMAD.WIDE R168, R135, 0x4, R54 ;  /* 0x0000000487a87825 */ /* 0x000fc600078e0236 */
[----:B------:R-:W-:Y:S04]  /*1b040*/  STL.64 [R1+0xe78], R166 ;  /* 0x000e78a601007387 */ /* 0x000fe80000100a00 */
[----:B------:R-:W4:Y:S04]  /*1b050*/  LDL.LU.64 R54, [R1+0x50] ;  /* 0x0000500001367983 */ /* 0x000f280000300a00 */
[----:B------:R-:W-:Y:S01]  /*1b060*/  STL.64 [R1+0xe88], R168 ;  /* 0x000e88a801007387 */ /* 0x000fe20000100a00 */
[----:B--2---:R-:W-:-:S03]  /*1b070*/  IMAD.WIDE R170, R135, 0x4, R52 ;  /* 0x0000000487aa7825 */ /* 0x004fc600078e0234 */
[----:B------:R-:W2:Y:S04]  /*1b080*/  LDL.LU.64 R52, [R1+0x58] ;  /* 0x0000580001347983 */ /* 0x000ea80000300a00 */
[----:B------:R-:W-:Y:S01]  /*1b090*/  STL.64 [R1+0xe90], R170 ;  /* 0x000e90aa01007387 */ /* 0x000fe20000100a00 */
[----:B---3--:R-:W-:-:S03]  /*1b0a0*/  IMAD.WIDE R172, R135, 0x4, R48 ;  /* 0x0000000487ac7825 */ /* 0x008fc600078e0230 */
[----:B------:R-:W3:Y:S04]  /*1b0b0*/  LDL.LU.64 R48, [R1+0x60] ;  /* 0x0000600001307983 */ /* 0x000ee80000300a00 */
[----:B------:R-:W-:Y:S01]  /*1b0c0*/  STL.64 [R1+0xe98], R172 ;  /* 0x000e98ac01007387 */ /* 0x000fe20000100a00 */
[----:B----4-:R-:W-:-:S03]  /*1b0d0*/  IMAD.WIDE R174, R135, 0x4, R50 ;  /* 0x0000000487ae7825 */ /* 0x010fc600078e0232 */
[----:B------:R-:W4:Y:S04]  /*1b0e0*/  LDL.LU.64 R50, [R1+0x68] ;  /* 0x0000680001327983 */ /* 0x000f280000300a00 */
[----:B------:R-:W-:Y:S01]  /*1b0f0*/  STL.64 [R1+0xea0], R174 ;  /* 0x000ea0ae01007387 */ /* 0x000fe20000100a00 */
[----:B------:R-:W-:-:S03]  /*1b100*/  IMAD.WIDE R176, R135, 0x4, R54 ;  /* 0x0000000487b07825 */ /* 0x000fc600078e0236 */
        /* <DEDUP_REMOVED lines=62> */
[----:B------:R-:W-:Y:S02]  /*1b4f0*/  VIADD R2, R4, 0xfffffe71 ;  /* 0xfffffe7104027836 */ /* 0x000fe40000000000 */
[----:B------:R-:W1:Y:S03]  /*1b500*/  LDC R4, c[0x0][0x3a0] ;  /* 0x0000e800ff047b82 */ /* 0x000e660000000800 */
[----:B------:R-:W-:Y:S01]  /*1b510*/  ISETP.GE.U32.AND P6, PT, R2, 0x7ffffdf2, PT ;  /* 0x7ffffdf20200780c */ /* 0x000fe20003fc6070 */
[----:B------:R-:W-:-:S04]  /*1b520*/  VIADD R2, R6, 0xfffffe70 ;  /* 0xfffffe7006027836 */ /* 0x000fc80000000000 */
[----:B------:R-:W1:Y:S01]  /*1b530*/  LDC R6, c[0x0][0x3a0] ;  /* 0x0000e800ff067b82 */ /* 0x000e620000000800 */
[----:B------:R-:W-:Y:S01]  /*1b540*/  ISETP.GE.U32.AND P3, PT, R2, 0x7ffffdf1, PT ;  /* 0x7ffffdf10200780c */ /* 0x000fe20003f66070 */
[----:B------:R-:W-:-:S06]  /*1b550*/  VIADD R2, R5, 0xfffffe6f ;  /* 0xfffffe6f05027836 */ /* 0x000fcc0000000000 */
[----:B------:R-:W2:Y:S01]  /*1b560*/  LDC R5, c[0x0][0x3a0] ;  /* 0x0000e800ff057b82 */ /* 0x000ea20000000800 */
[----:B------:R-:W-:Y:S01]  /*1b570*/  ISETP.GE.U32.AND P4, PT, R2, 0x7ffffdf0, PT ;  /* 0x7ffffdf00200780c */ /* 0x000fe20003f86070 */
[----:B------:R1:W-:Y:S04]  /*1b580*/  LDGSTS.E [R0+-0x4ffc8], desc[UR22][R8.64], !P6 ;  /* 0xb003800008007fae */ /* 0x0003e8000f1a1016 */
[----:B------:R-:W-:Y:S01]  /*1b590*/  LDGSTS.E [R0+-0x4ffc4], desc[UR22][R246.64], !P3 ;  /* 0xb003c000f6007fae */ /* 0x000fe2000d9a1016 */
[----:B-1----:R-:W-:Y:S02]  /*1b5a0*/  IADD3 R2, PT, PT, R4, -0x192, RZ ;  /* 0xfffffe6e04027810 */ /* 0x002fe40007ffe0ff */
[----:B------:R-:W1:Y:S02]  /*1b5b0*/  LDC R4, c[0x0][0x3a0] ;  /* 0x0000e800ff047b82 */ /* 0x000e640000000800 */
[----:B------:R-:W-:-:S03]  /*1b5c0*/  ISETP.GE.U32.AND P5, PT, R2, 0x7ffffdef, PT ;  /* 0x7ffffdef0200780c */ /* 0x000fc60003fa6070 */
[----:B------:R-:W-:Y:S01]  /*1b5d0*/  LDGSTS.E [R0+-0x4ffc0], desc[UR22][R70.64], !P4 ;  /* 0xb004000046007fae */ /* 0x000fe2000e1a1016 */
[----:B------:R-:W-:Y:S02]  /*1b5e0*/  VIADD R2, R6, 0xfffffe6d ;  /* 0xfffffe6d06027836 */ /* 0x000fe40000000000 */
[----:B------:R-:W1:Y:S01]  /*1b5f0*/  LDC R6, c[0x0][0x3a0] ;  /* 0x0000e800ff067b82 */ /* 0x000e620000000800 */
[----:B--2---:R-:W-:-:S06]  /*1b600*/  IMAD.WIDE R218, R135, 0x4, R52 ;  /* 0x0000000487da7825 */ /* 0x004fcc00078e0234 */
[----:B------:R-:W-:Y:S01]  /*1b610*/  LDGSTS.E [R0+-0x4ffbc], desc[UR22][R72.64], !P5 ;  /* 0xb004400048007fae */ /* 0x000fe2000e9a1016 */
[----:B------:R-:W2:Y:S03]  /*1b620*/  LDC R8, c[0x0][0x3a0] ;  /* 0x0000e800ff087b82 */ /* 0x000ea60000000800 */
[----:B------:R-:W2:Y:S01]  /*1b630*/  LDL.LU.64 R52, [R1+0x118] ;  /* 0x0001180001347983 */ /* 0x000ea20000300a00 */
[----:B---3--:R-:W-:-:S03]  /*1b640*/  IMAD.WIDE R220, R135, 0x4, R48 ;  /* 0x0000000487dc7825 */ /* 0x008fc600078e0230 */
[----:B------:R-:W-:Y:S04]  /*1b650*/  STL.64 [R1+0xf50], R218 ;  /* 0x000f50da01007387 */ /* 0x000fe80000100a00 */
[----:B------:R-:W3:Y:S01]  /*1b660*/  LDL.LU.64 R48, [R1+0x120] ;  /* 0x0001200001307983 */ /* 0x000ee20000300a00 */
[----:B----4-:R-:W-:-:S03]  /*1b670*/  IMAD.WIDE R222, R135, 0x4, R50 ;  /* 0x0000000487de7825 */ /* 0x010fc600078e0232 */
[----:B------:R-:W-:Y:S04]  /*1b680*/  STL.64 [R1+0xf58], R220 ;  /* 0x000f58dc01007387 */ /* 0x000fe80000100a00 */
[----:B------:R-:W4:Y:S01]  /*1b690*/  LDL.LU.64 R50, [R1+0x128] ;  /* 0x0001280001327983 */ /* 0x000f220000300a00 */
[----:B------:R-:W-:Y:S01]  /*1b6a0*/  ISETP.GE.U32.AND P6, PT, R2, 0x7ffffdee, PT ;  /* 0x7ffffdee0200780c */ /* 0x000fe20003fc6070 */
[----:B------:R-:W-:Y:S02]  /*1b6b0*/  VIADD R2, R5, 0xfffffe6c ;  /* 0xfffffe6c05027836 */ /* 0x000fe40000000000 */
[----:B------:R-:W1:Y:S03]  /*1b6c0*/  LDC R5, c[0x0][0x3a0] ;  /* 0x0000e800ff057b82 */ /* 0x000e660000000800 */
[----:B------:R-:W-:Y:S01]  /*1b6d0*/  ISETP.GE.U32.AND P3, PT, R2, 0x7ffffded, PT ;  /* 0x7ffffded0200780c */ /* 0x000fe20003f66070 */
[----:B-1----:R-:W-:-:S04]  /*1b6e0*/  VIADD R2, R4, 0xfffffe6b ;  /* 0xfffffe6b04027836 */ /* 0x002fc80000000000 */
[----:B------:R-:W1:Y:S01]  /*1b6f0*/  LDC R4, c[0x0][0x3a0] ;  /* 0x0000e800ff047b82 */ /* 0x000e620000000800 */
[----:B------:R-:W-:Y:S01]  /*1b700*/  ISETP.GE.U32.AND P4, PT, R2, 0x7ffffdec, PT ;  /* 0x7ffffdec0200780c */ /* 0x000fe20003f86070 */
[----:B------:R-:W-:Y:S01]  /*1b710*/  LDGSTS.E [R0+-0x4ffb8], desc[UR22][R74.64], !P6 ;  /* 0xb00480004a007fae */ /* 0x000fe2000f1a1016 */
[----:B------:R-:W-:-:S05]  /*1b720*/  IADD3 R2, PT, PT, R6, -0x196, RZ ;  /* 0xfffffe6a06027810 */ /* 0x000fca0007ffe0ff */
[----:B------:R-:W1:Y:S01]  /*1b730*/  LDC R6, c[0x0][0x3a0] ;  /* 0x0000e800ff067b82 */ /* 0x000e620000000800 */
[----:B------:R-:W-:Y:S01]  /*1b740*/  ISETP.GE.U32.AND P5, PT, R2, 0x7ffffdeb, PT ;  /* 0x7ffffdeb0200780c */ /* 0x000fe20003fa6070 */
[----:B------:R-:W-:Y:S04]  /*1b750*/  LDGSTS.E [R0+-0x4ffb4], desc[UR22][R76.64], !P3 ;  /* 0xb004c0004c007fae */ /* 0x000fe8000d9a1016 */
[----:B------:R-:W-:Y:S01]  /*1b760*/  LDGSTS.E [R0+-0x4ffb0], desc[UR22][R78.64], !P4 ;  /* 0xb00500004e007fae */ /* 0x000fe2000e1a1016 */
[----:B------:R-:W-:Y:S02]  /*1b770*/  VIADD R2, R5, 0xfffffe69 ;  /* 0xfffffe6905027836 */ /* 0x000fe40000000000 */
[----:B------:R-:W1:Y:S03]  /*1b780*/  LDC R5, c[0x0][0x3a0] ;  /* 0x0000e800ff057b82 */ /* 0x000e660000000800 */
[----:B------:R-:W-:-:S02]  /*1b790*/  ISETP.GE.U32.AND P6, PT, R2, 0x7ffffdea, PT ;  /* 0x7ffffdea0200780c */ /* 0x000fc40003fc6070 */
[----:B------:R-:W-:Y:S01]  /*1b7a0*/  LDGSTS.E [R0+-0x4ffac], desc[UR22][R80.64], !P5 ;  /* 0xb005400050007fae */ /* 0x000fe2000e9a1016 */
[----:B-1----:R-:W-:Y:S02]  /*1b7b0*/  VIADD R2, R4, 0xfffffe68 ;  /* 0xfffffe6804027836 */ /* 0x002fe40000000000 */
[----:B------:R-:W1:Y:S03]  /*1b7c0*/  LDC R4, c[0x0][0x3a0] ;  /* 0x0000e800ff047b82 */ /* 0x000e660000000800 */
[----:B------:R-:W-:Y:S01]  /*1b7d0*/  ISETP.GE.U32.AND P3, PT, R2, 0x7ffffde9, PT ;  /* 0x7ffffde90200780c */ /* 0x000fe20003f66070 */
[----:B------:R-:W-:-:S04]  /*1b7e0*/  VIADD R2, R6, 0xfffffe67 ;  /* 0xfffffe6706027836 */ /* 0x000fc80000000000 */
[----:B------:R-:W1:Y:S01]  /*1b7f0*/  LDC R6, c[0x0][0x3a0] ;  /* 0x0000e800ff067b82 */ /* 0x000e620000000800 */
[----:B------:R-:W-:Y:S01]  /*1b800*/  STL.64 [R1+0xf60], R222 ;  /* 0x000f60de01007387 */ /* 0x000fe20000100a00 */
[----:B------:R-:W-:Y:S01]  /*1b810*/  ISETP.GE.U32.AND P4, PT, R2, 0x7ffffde8, PT ;  /* 0x7ffffde80200780c */ /* 0x000fe20003f86070 */
[----:B------:R-:W-:Y:S02]  /*1b820*/  IMAD.WIDE R224, R135, 0x4, R54 ;  /* 0x0000000487e07825 */ /* 0x000fe400078e0236 */
[----:B------:R-:W-:Y:S01]  /*1b830*/  LDGSTS.E [R0+-0x4ffa8], desc[UR22][R82.64], !P6 ;  /* 0xb005800052007fae */ /* 0x000fe2000f1a1016 */
[----:B------:R-:W-:-:S03]  /*1b840*/  IADD3 R2, PT, PT, R5, -0x19a, RZ ;  /* 0xfffffe6605027810 */ /* 0x000fc60007ffe0ff */
[----:B------:R-:W4:Y:S01]  /*1b850*/  LDL.LU.64 R54, [R1+0x130] ;  /* 0x0001300001367983 */ /* 0x000f220000300a00 */
[----:B------:R-:W1:Y:S01]  /*1b860*/  LDC R5, c[0x0][0x3a0] ;  /* 0x0000e800ff057b82 */ /* 0x000e620000000800 */
[----:B------:R-:W-:Y:S02]  /*1b870*/  ISETP.GE.U32.AND P5, PT, R2, 0x7ffffde7, PT ;  /* 0x7ffffde70200780c */ /* 0x000fe40003fa6070 */
[----:B------:R-:W-:Y:S01]  /*1b880*/  LDGSTS.E [R0+-0x4ffa4], desc[UR22][R84.64], !P3 ;  /* 0xb005c00054007fae */ /* 0x000fe2000d9a1016 */
[----:B-1----:R-:W-:-:S03]  /*1b890*/  VIADD R2, R4, 0xfffffe65 ;  /* 0xfffffe6504027836 */ /* 0x002fc60000000000 */
[----:B------:R-:W-:Y:S01]  /*1b8a0*/  STL.64 [R1+0xf68], R224 ;  /* 0x000f68e001007387 */ /* 0x000fe20000100a00 */
[----:B------:R-:W1:Y:S01]  /*1b8b0*/  LDC R4, c[0x0][0x3a0] ;  /* 0x0000e800ff047b82 */ /* 0x000e620000000800 */
[----:B------:R-:W-:Y:S02]  /*1b8c0*/  ISETP.GE.U32.AND P6, PT, R2, 0x7ffffde6, PT ;  /* 0x7ffffde60200780c */ /* 0x000fe40003fc6070 */
[----:B------:R-:W-:Y:S01]  /*1b8d0*/  LDGSTS.E [R0+-0x4ffa0], desc[UR22][R86.64], !P4 ;  /* 0xb006000056007fae */ /* 0x000fe2000e1a1016 */
[----:B------:R-:W-:-:S04]  /*1b8e0*/  VIADD R2, R6, 0xfffffe64 ;  /* 0xfffffe6406027836 */ /* 0x000fc80000000000 */
[----:B------:R-:W1:Y:S01]  /*1b8f0*/  LDC R6, c[0x0][0x3a0] ;  /* 0x0000e800ff067b82 */ /* 0x000e620000000800 */
[----:B------:R-:W-:Y:S01]  /*1b900*/  LDGSTS.E [R0+-0x4ff9c], desc[UR22][R88.64], !P5 ;  /* 0xb006400058007fae */ /* 0x000fe2000e9a1016 */
[----:B------:R-:W-:Y:S01]  /*1b910*/  ISETP.GE.U32.AND P3, PT, R2, 0x7ffffde5, PT ;  /* 0x7ffffde50200780c */ /* 0x000fe20003f66070 */
[----:B------:R-:W-:-:S03]  /*1b920*/  VIADD R2, R5, 0xfffffe63 ;  /* 0xfffffe6305027836 */ /* 0x000fc60000000000 */
[----:B------:R-:W-:Y:S02]  /*1b930*/  LDGSTS.E [R0+-0x4ff98], desc[UR22][R90.64], !P6 ;  /* 0xb00680005a007fae */ /* 0x000fe4000f1a1016 */
[----:B------:R-:W1:Y:S01]  /*1b940*/  LDC R5, c[0x0][0x3a0] ;  /* 0x0000e800ff057b82 */ /* 0x000e620000000800 */
[----:B------:R-:W-:Y:S02]  /*1b950*/  ISETP.GE.U32.AND P4, PT, R2, 0x7ffffde4, PT ;  /* 0x7ffffde40200780c */ /* 0x000fe40003f86070 */
[----:B-1----:R-:W-:-:S04]  /*1b960*/  IADD3 R2, PT, PT, R4, -0x19e, RZ ;  /* 0xfffffe6204027810 */ /* 0x002fc80007ffe0ff */
[----:B------:R-:W-:Y:S01]  /*1b970*/  LDGSTS.E [R0+-0x4ff94], desc[UR22][R92.64], !P3 ;  /* 0xb006c0005c007fae */ /* 0x000fe2000d9a1016 */
[----:B------:R-:W1:Y:S01]  /*1b980*/  LDC R4, c[0x0][0x3a0] ;  /* 0x0000e800ff047b82 */ /* 0x000e620000000800 */
[----:B------:R-:W-:Y:S01]  /*1b990*/  ISETP.GE.U32.AND P5, PT, R2, 0x7ffffde3, PT ;  /* 0x7ffffde30200780c */ /* 0x000fe20003fa6070 */
[----:B------:R-:W-:-:S06]  /*1b9a0*/  VIADD R2, R6, 0xfffffe61 ;  /* 0xfffffe6106027836 */ /* 0x000fcc0000000000 */
[----:B------:R-:W1:Y:S01]  /*1b9b0*/  LDC R6, c[0x0][0x3a0] ;  /* 0x0000e800ff067b82 */ /* 0x000e620000000800 */
[----:B------:R-:W-:Y:S01]  /*1b9c0*/  LDGSTS.E [R0+-0x4ff90], desc[UR22][R94.64], !P4 ;  /* 0xb00700005e007fae */ /* 0x000fe2000e1a1016 */
[----:B------:R-:W-:-:S04]  /*1b9d0*/  ISETP.GE.U32.AND P6, PT, R2, 0x7ffffde2, PT ;  /* 0x7ffffde20200780c */ /* 0x000fc80003fc6070 */
[----:B------:R-:W-:Y:S01]  /*1b9e0*/  LDGSTS.E [R0+-0x4ff8c], desc[UR22][R96.64], !P5 ;  /* 0xb007400060007fae */ /* 0x000fe2000e9a1016 */
[----:B------:R-:W-:Y:S02]  /*1b9f0*/  VIADD R2, R5, 0xfffffe60 ;  /* 0xfffffe6005027836 */ /* 0x000fe40000000000 */
[----:B------:R-:W2:Y:S03]  /*1ba00*/  LDC R5, c[0x0][0x3a0] ;  /* 0x0000e800ff057b82 */ /* 0x000ea60000000800 */
[----:B------:R-:W-:Y:S01]  /*1ba10*/  ISETP.GE.U32.AND P3, PT, R2, 0x7ffffde1, PT ;  /* 0x7ffffde10200780c */ /* 0x000fe20003f66070 */
[----:B-1----:R-:W-:Y:S02]  /*1ba20*/  VIADD R2, R4, 0xfffffe5f ;  /* 0xfffffe5f04027836 */ /* 0x002fe40000000000 */
[----:B------:R-:W-:Y:S02]  /*1ba30*/  LDGSTS.E [R0+-0x4ff88], desc[UR22][R98.64], !P6 ;  /* 0xb007800062007fae */ /* 0x000fe4000f1a1016 */
[----:B------:R-:W1:Y:S01]  /*1ba40*/  LDC R4, c[0x0][0x3a0] ;  /* 0x0000e800ff047b82 */ /* 0x000e620000000800 */
[----:B------:R-:W-:-:S02]  /*1ba50*/  ISETP.GE.U32.AND P4, PT, R2, 0x7ffffde0, PT ;  /* 0x7ffffde00200780c */ /* 0x000fc40003f86070 */
[----:B------:R-:W-:-:S05]  /*1ba60*/  IADD3 R2, PT, PT, R6, -0x1a2, RZ ;  /* 0xfffffe5e06027810 */ /* 0x000fca0007ffe0ff */
[----:B------:R-:W2:Y:S01]  /*1ba70*/  LDC R6, c[0x0][0x3a0] ;  /* 0x0000e800ff067b82 */ /* 0x000ea20000000800 */
[----:B------:R-:W-:Y:S01]  /*1ba80*/  LDGSTS.E [R0+-0x4ff84], desc[UR22][R100.64], !P3 ;  /* 0xb007c00064007fae */ /* 0x000fe2000d9a1016 */
[----:B------:R-:W-:Y:S01]  /*1ba90*/  ISETP.GE.U32.AND P5, PT, R2, 0x7ffffddf, PT ;  /* 0x7ffffddf0200780c */ /* 0x000fe20003fa6070 */
[----:B--2---:R-:W-:-:S03]  /*1baa0*/  VIADD R2, R5, 0xfffffe5d ;  /* 0xfffffe5d05027836 */ /* 0x004fc60000000000 */
[----:B------:R-:W-:Y:S02]  /*1bab0*/  LDGSTS.E [R0+-0x4ff80], desc[UR22][R102.64], !P4 ;  /* 0xb008000066007fae */ /* 0x000fe4000e1a1016 */
[----:B------:R-:W2:Y:S01]  /*1bac0*/  LDC R5, c[0x0][0x3a0] ;  /* 0x0000e800ff057b82 */ /* 0x000ea20000000800 */
[----:B------:R-:W-:-:S06]  /*1bad0*/  ISETP.GE.U32.AND P6, PT, R2, 0x7ffffdde, PT ;  /* 0x7ffffdde0200780c */ /* 0x000fcc0003fc6070 */
[----:B------:R-:W-:Y:S01]  /*1bae0*/  LDGSTS.E [R0+-0x4ff7c], desc[UR22][R104.64], !P5 ;  /* 0xb008400068007fae */ /* 0x000fe2000e9a1016 */
[----:B-1----:R-:W-:Y:S02]  /*1baf0*/  VIADD R2, R4, 0xfffffe5c ;  /* 0xfffffe5c04027836 */ /* 0x002fe40000000000 */
[----:B------:R-:W1:Y:S03]  /*1bb00*/  LDC R4, c[0x0][0x3a0] ;  /* 0x0000e800ff047b82 */ /* 0x000e660000000800 */
[----:B------:R-:W-:Y:S01]  /*1bb10*/  ISETP.GE.U32.AND P3, PT, R2, 0x7ffffddd, PT ;  /* 0x7ffffddd0200780c */ /* 0x000fe20003f66070 */
[----:B------:R-:W-:-:S04]  /*1bb20*/  VIADD R2, R6, 0xfffffe5b ;  /* 0xfffffe5b06027836 */ /* 0x000fc80000000000 */
[----:B------:R-:W3:Y:S01]  /*1bb30*/  LDC R6, c[0x0][0x3a0] ;  /* 0x0000e800ff067b82 */ /* 0x000ee20000000800 */
[----:B------:R-:W-:Y:S01]  /*1bb40*/  LDGSTS.E [R0+-0x4ff78], desc[UR22][R106.64], !P6 ;  /* 0xb00880006a007fae */ /* 0x000fe2000f1a1016 */
[----:B------:R-:W-:Y:S02]  /*1bb50*/  ISETP.GE.U32.AND P4, PT, R2, 0x7ffffddc, PT ;  /* 0x7ffffddc0200780c */ /* 0x000fe40003f86070 */
[----:B--2---:R-:W-:-:S04]  /*1bb60*/  IADD3 R2, PT, PT, R5, -0x1a6, RZ ;  /* 0xfffffe5a05027810 */ /* 0x004fc80007ffe0ff */
[----:B------:R-:W-:Y:S01]  /*1bb70*/  LDGSTS.E [R0+-0x4ff74], desc[UR22][R108.64], !P3 ;  /* 0xb008c0006c007fae */ /* 0x000fe2000d9a1016 */
[----:B------:R-:W2:Y:S01]  /*1bb80*/  LDC R5, c[0x0][0x3a0] ;  /* 0x0000e800ff057b82 */ /* 0x000ea20000000800 */
[----:B------:R-:W-:Y:S01]  /*1bb90*/  ISETP.GE.U32.AND P5, PT, R2, 0x7ffffddb, PT ;  /* 0x7ffffddb0200780c */ /* 0x000fe20003fa6070 */
[----:B-1----:R-:W-:-:S04]  /*1bba0*/  VIADD R2, R4, 0xfffffe59 ;  /* 0xfffffe5904027836 */ /* 0x002fc80000000000 */
[----:B------:R-:W-:Y:S02]  /*1bbb0*/  LDGSTS.E [R0+-0x4ff70], desc[UR22][R110.64], !P4 ;  /* 0xb00900006e007fae */ /* 0x000fe4000e1a1016 */
[----:B------:R-:W1:Y:S01]  /*1bbc0*/  LDC R4, c[0x0][0x3a0] ;  /* 0x0000e800ff047b82 */ /* 0x000e620000000800 */
[----:B------:R-:W-:Y:S01]  /*1bbd0*/  ISETP.GE.U32.AND P6, PT, R2, 0x7ffffdda, PT ;  /* 0x7ffffdda0200780c */ /* 0x000fe20003fc6070 */
[----:B---3--:R-:W-:-:S04]  /*1bbe0*/  VIADD R2, R6, 0xfffffe58 ;  /* 0xfffffe5806027836 */ /* 0x008fc80000000000 */
[----:B------:R-:W-:Y:S02]  /*1bbf0*/  LDGSTS.E [R0+-0x4ff6c], desc[UR22][R112.64], !P5 ;  /* 0xb009400070007fae */ /* 0x000fe4000e9a1016 */
[----:B------:R-:W3:Y:S01]  /*1bc00*/  LDC R6, c[0x0][0x3a0] ;  /* 0x0000e800ff067b82 */ /* 0x000ee20000000800 */
[----:B------:R-:W-:-:S04]  /*1bc10*/  IMAD.WIDE R226, R135, 0x4, R52 ;  /* 0x0000000487e27825 */ /* 0x000fc800078e0234 */
[C---:B------:R-:W-:Y:S01]  /*1bc20*/  IMAD.WIDE R228, R135.reuse, 0x4, R48 ;  /* 0x0000000487e47825 */ /* 0x040fe200078e0230 */
[----:B------:R-:W4:Y:S04]  /*1bc30*/  LDL.LU.64 R52, [R1+0x138] ;  /* 0x0001380001347983 */ /* 0x000f280000300a00 */
[----:B------:R1:W-:Y:S04]  /*1bc40*/  STL.64 [R1+0xf70], R226 ;  /* 0x000f70e201007387 */ /* 0x0003e80000100a00 */
[----:B------:R-:W4:Y:S02]  /*1bc50*/  LDL.LU.64 R48, [R1+0x140] ;  /* 0x0001400001307983 */ /* 0x000f240000300a00 */
[----:B----4-:R-:W-:-:S02]  /*1bc60*/  IMAD.WIDE R230, R135, 0x4, R50 ;  /* 0x0000000487e67825 */ /* 0x010fc400078e0232 */
[----:B------:R-:W-:Y:S04]  /*1bc70*/  STL.64 [R1+0xf80], R228 ;  /* 0x000f80e401007387 */ /* 0x000fe80000100a00 */
[----:B------:R-:W4:Y:S01]  /*1bc80*/  LDL.LU.64 R50, [R1+0x148] ;  /* 0x0001480001327983 */ /* 0x000f220000300a00 */
[----:B------:R-:W-:Y:S01]  /*1bc90*/  ISETP.GE.U32.AND P3, PT, R2, 0x7ffffdd9, PT ;  /* 0x7ffffdd90200780c */ /* 0x000fe20003f66070 */
[----:B--2---:R-:W-:Y:S02]  /*1bca0*/  VIADD R2, R5, 0xfffffe57 ;  /* 0xfffffe5705027836 */ /* 0x004fe40000000000 */
[----:B------:R-:W2:Y:S01]  /*1bcb0*/  LDC R5, c[0x0][0x3a0] ;  /* 0x0000e800ff057b82 */ /* 0x000ea20000000800 */
[----:B------:R-:W-:Y:S02]  /*1bcc0*/  LDGSTS.E [R0+-0x4ff68], desc[UR22][R114.64], !P6 ;  /* 0xb009800072007fae */ /* 0x000fe4000f1a1016 */
[----:B------:R-:W-:-:S02]  /*1bcd0*/  ISETP.GE.U32.AND P4, PT, R2, 0x7ffffdd8, PT ;  /* 0x7ffffdd80200780c */ /* 0x000fc40003f86070 */
[----:B-1----:R-:W-:-:S03]  /*1bce0*/  IADD3 R2, PT, PT, R4, -0x1aa, RZ ;  /* 0xfffffe5604027810 */ /* 0x002fc60007ffe0ff */
[----:B------:R-:W1:Y:S01]  /*1bcf0*/  LDC R4, c[0x0][0x3a0] ;  /* 0x0000e800ff047b82 */ /* 0x000e620000000800 */
[----:B------:R-:W-:Y:S01]  /*1bd00*/  ISETP.GE.U32.AND P5, PT, R2, 0x7ffffdd7, PT ;  /* 0x7ffffdd70200780c */ /* 0x000fe20003fa6070 */
[----:B---3--:R-:W-:Y:S01]  /*1bd10*/  VIADD R2, R6, 0xfffffe55 ;  /* 0xfffffe5506027836 */ /* 0x008fe20000000000 */
[----:B------:R-:W-:Y:S05]  /*1bd20*/  LDGSTS.E [R0+-0x4ff64], desc[UR22][R116.64], !P3 ;  /* 0xb009c00074007fae */ /* 0x000fea000d9a1016 */
[----:B------:R-:W3:Y:S01]  /*1bd30*/  LDC R6, c[0x0][0x3a0] ;  /* 0x0000e800ff067b82 */ /* 0x000ee20000000800 */
[----:B------:R-:W-:Y:S01]  /*1bd40*/  ISETP.GE.U32.AND P6, PT, R2, 0x7ffffdd6, PT ;  /* 0x7ffffdd60200780c */ /* 0x000fe20003fc6070 */
[----:B------:R-:W-:Y:S04]  /*1bd50*/  LDGSTS.E [R0+-0x4ff60], desc[UR22][R118.64], !P4 ;  /* 0xb00a000076007fae */ /* 0x000fe8000e1a1016 */
[----:B------:R-:W-:Y:S01]  /*1bd60*/  LDGSTS.E [R0+-0x4ff5c], desc[UR22][R120.64], !P5 ;  /* 0xb00a400078007fae */ /* 0x000fe2000e9a1016 */
[----:B--2---:R-:W-:-:S02]  /*1bd70*/  VIADD R2, R5, 0xfffffe54 ;  /* 0xfffffe5405027836 */ /* 0x004fc40000000000 */
[----:B------:R-:W2:Y:S03]  /*1bd80*/  LDC R5, c[0x0][0x3a0] ;  /* 0x0000e800ff057b82 */ /* 0x000ea60000000800 */
[----:B------:R-:W-:Y:S02]  /*1bd90*/  ISETP.GE.U32.AND P3, PT, R2, 0x7ffffdd5, PT ;  /* 0x7ffffdd50200780c */ /* 0x000fe40003f66070 */
[----:B------:R-:W-:Y:S01]  /*1bda0*/  LDGSTS.E [R0+-0x4ff58], desc[UR22][R122.64], !P6 ;  /* 0xb00a80007a007fae */ /* 0x000fe2000f1a1016 */
[----:B-1----:R-:W-:Y:S02]  /*1bdb0*/  VIADD R2, R4, 0xfffffe53 ;  /* 0xfffffe5304027836 */ /* 0x002fe40000000000 */
[----:B------:R-:W1:Y:S03]  /*1bdc0*/  LDC R4, c[0x0][0x3a0] ;  /* 0x0000e800ff047b82 */ /* 0x000e660000000800 */
[----:B------:R-:W-:-:S02]  /*1bdd0*/  ISETP.GE.U32.AND P4, PT, R2, 0x7ffffdd4, PT ;  /* 0x7ffffdd40200780c */ /* 0x000fc40003f86070 */
[----:B---3--:R-:W-:-:S03]  /*1bde0*/  IADD3 R2, PT, PT, R6, -0x1ae, RZ ;  /* 0xfffffe5206027810 */ /* 0x008fc60007ffe0ff */
[----:B------:R-:W3:Y:S01]  /*1bdf0*/  LDC R6, c[0x0][0x3a0] ;  /* 0x0000e800ff067b82 */ /* 0x000ee20000000800 */
[----:B------:R-:W-:Y:S01]  /*1be00*/  LDGSTS.E [R0+-0x4ff54], desc[UR22][R124.64], !P3 ;  /* 0xb00ac0007c007fae */ /* 0x000fe2000d9a1016 */
[----:B------:R-:W-:Y:S01]  /*1be10*/  ISETP.GE.U32.AND P5, PT, R2, 0x7ffffdd3, PT ;  /* 0x7ffffdd30200780c */ /* 0x000fe20003fa6070 */
[----:B--2---:R-:W-:-:S05]  /*1be20*/  VIADD R2, R5, 0xfffffe51 ;  /* 0xfffffe5105027836 */ /* 0x004fca0000000000 */
[----:B------:R-:W-:Y:S01]  /*1be30*/  LDGSTS.E [R0+-0x4ff50], desc[UR22][R126.64], !P4 ;  /* 0xb00b00007e007fae */ /* 0x000fe2000e1a1016 */
[----:B------:R-:W2:Y:S01]  /*1be40*/  LDC R5, c[0x0][0x3a0] ;  /* 0x0000e800ff057b82 */ /* 0x000ea20000000800 */
[----:B------:R-:W-:-:S05]  /*1be50*/  ISETP.GE.U32.AND P6, PT, R2, 0x7ffffdd2, PT ;  /* 0x7ffffdd20200780c */ /* 0x000fca0003fc6070 */
[----:B------:R-:W-:Y:S01]  /*1be60*/  LDGSTS.E [R0+-0x4ff4c], desc[UR22][R128.64], !P5 ;  /* 0xb00b400080007fae */ /* 0x000fe2000e9a1016 */
[----:B-1----:R-:W-:Y:S02]  /*1be70*/  VIADD R2, R4, 0xfffffe50 ;  /* 0xfffffe5004027836 */ /* 0x002fe40000000000 */
[----:B------:R-:W1:Y:S03]  /*1be80*/  LDC R4, c[0x0][0x3a0] ;  /* 0x0000e800ff047b82 */ /* 0x000e660000000800 */
[----:B------:R-:W-:Y:S01]  /*1be90*/  ISETP.GE.U32.AND P3, PT, R2, 0x7ffffdd1, PT ;  /* 0x7ffffdd10200780c */ /* 0x000fe20003f66070 */
[----:B---3--:R-:W-:-:S04]  /*1bea0*/  VIADD R2, R6, 0xfffffe4f ;  /* 0xfffffe4f06027836 */ /* 0x008fc80000000000 */
        /* <DEDUP_REMOVED lines=14> */
[----:B------:R-:W-:Y:S01]  /*1bf90*/  ISETP.GE.U32.AND P3, PT, R2, 0x7ffffdcd, PT ;  /* 0x7ffffdcd0200780c */ /* 0x000fe20003f66070 */
[----:B--2---:R-:W-:-:S04]  /*1bfa0*/  VIADD R2, R5, 0xfffffe4b ;  /* 0xfffffe4b05027836 */ /* 0x004fc80000000000 */
[----:B------:R-:W-:Y:S02]  /*1bfb0*/  LDGSTS.E [R0+-0x4ff38], desc[UR22][R150.64], !P6 ;  /* 0xb00c800096007fae */ /* 0x000fe4000f1a1016 */
[----:B------:R-:W2:Y:S01]  /*1bfc0*/  LDC R5, c[0x0][0x3a0] ;  /* 0x0000e800ff057b82 */ /* 0x000ea20000000800 */
[----:B------:R-:W-:Y:S02]  /*1bfd0*/  ISETP.GE.U32.AND P4, PT, R2, 0x7ffffdcc, PT ;  /* 0x7ffffdcc0200780c */ /* 0x000fe40003f86070 */
[----:B-1----:R-:W-:-:S03]  /*1bfe0*/  IADD3 R2, PT, PT, R4, -0x1b6, RZ ;  /* 0xfffffe4a04027810 */ /* 0x002fc60007ffe0ff */
[----:B------:R-:W-:Y:S02]  /*1bff0*/  LDGSTS.E [R0+-0x4ff34], desc[UR22][R152.64], !P3 ;  /* 0xb00cc00098007fae */ /* 0x000fe4000d9a1016 */
[----:B------:R-:W1:Y:S01]  /*1c000*/  LDC R4, c[0x0][0x3a0] ;  /* 0x0000e800ff047b82 */ /* 0x000e620000000800 */
[----:B------:R-:W-:Y:S01]  /*1c010*/  ISETP.GE.U32.AND P5, PT, R2, 0x7ffffdcb, PT ;  /* 0x7ffffdcb0200780c */ /* 0x000fe20003fa6070 */
[----:B---3--:R-:W-:-:S06]  /*1c020*/  VIADD R2, R6, 0xfffffe49 ;  /* 0xfffffe4906027836 */ /* 0x008fcc0000000000 */
[----:B------:R-:W3:Y:S01]  /*1c030*/  LDC R6, c[0x0][0x3a0] ;  /* 0x0000e800ff067b82 */ /* 0x000ee20000000800 */
[----:B------:R-:W-:Y:S01]  /*1c040*/  LDGSTS.E [R0+-0x4ff30], desc[UR22][R154.64], !P4 ;  /* 0xb00d00009a007fae */ /* 0x000fe2000e1a1016 */
[----:B------:R-:W-:-:S04]  /*1c050*/  ISETP.GE.U32.AND P6, PT, R2, 0x7ffffdca, PT ;  /* 0x7ffffdca0200780c */ /* 0x000fc80003fc6070 */
[----:B------:R-:W-:Y:S01]  /*1c060*/  LDGSTS.E [R0+-0x4ff2c], desc[UR22][R156.64], !P5 ;  /* 0xb00d40009c007fae */ /* 0x000fe2000e9a1016 */
[----:B--2---:R-:W-:Y:S02]  /*1c070*/  VIADD R2, R5, 0xfffffe48 ;  /* 0xfffffe4805027836 */ /* 0x004fe40000000000 */
[----:B------:R-:W2:Y:S03]  /*1c080*/  LDC R5, c[0x0][0x3a0] ;  /* 0x0000e800ff057b82 */ /* 0x000ea60000000800 */
[----:B------:R-:W-:Y:S01]  /*1c090*/  ISETP.GE.U32.AND P3, PT, R2, 0x7ffffdc9, PT ;  /* 0x7ffffdc90200780c */ /* 0x000fe20003f66070 */
[----:B-1----:R-:W-:Y:S02]  /*1c0a0*/  VIADD R2, R4, 0xfffffe47 ;  /* 0xfffffe4704027836 */ /* 0x002fe40000000000 */
[----:B------:R-:W-:Y:S02]  /*1c0b0*/  LDGSTS.E [R0+-0x4ff28], desc[UR22][R158.64], !P6 ;  /* 0xb00d80009e007fae */ /* 0x000fe4000f1a1016 */
[----:B------:R-:W1:Y:S01]  /*1c0c0*/  LDC R4, c[0x0][0x3a0] ;  /* 0x0000e800ff047b82 */ /* 0x000e620000000800 */
[----:B------:R-:W-:-:S02]  /*1c0d0*/  ISETP.GE.U32.AND P4, PT, R2, 0x7ffffdc8, PT ;  /* 0x7ffffdc80200780c */ /* 0x000fc40003f86070 */
[----:B---3--:R-:W-:-:S05]  /*1c0e0*/  IADD3 R2, PT, PT, R6, -0x1ba, RZ ;  /* 0xfffffe4606027810 */ /* 0x008fca0007ffe0ff */
[----:B------:R-:W3:Y:S01]  /*1c0f0*/  LDC R6, c[0x0][0x3a0] ;  /* 0x0000e800ff067b82 */ /* 0x000ee20000000800 */
        /* <DEDUP_REMOVED lines=10> */
[----:B---3--:R-:W-:-:S04]  /*1c1a0*/  VIADD R2, R6, 0xfffffe43 ;  /* 0xfffffe4306027836 */ /* 0x008fc80000000000 */
[----:B------:R-:W3:Y:S01]  /*1c1b0*/  LDC R6, c[0x0][0x3a0] ;  /* 0x0000e800ff067b82 */ /* 0x000ee20000000800 */
[----:B------:R-:W-:Y:S01]  /*1c1c0*/  STL.64 [R1+0xf88], R230 ;  /* 0x000f88e601007387 */ /* 0x000fe20000100a00 */
[----:B------:R-:W-:Y:S01]  /*1c1d0*/  ISETP.GE.U32.AND P4, PT, R2, 0x7ffffdc4, PT ;  /* 0x7ffffdc40200780c */ /* 0x000fe20003f86070 */
[----:B------:R-:W-:Y:S02]  /*1c1e0*/  IMAD.WIDE R232, R135, 0x4, R54 ;  /* 0x0000000487e87825 */ /* 0x000fe400078e0236 */
[----:B------:R-:W-:Y:S01]  /*1c1f0*/  LDGSTS.E [R0+-0x4ff18], desc[UR22][R166.64], !P6 ;  /* 0xb00e8000a6007fae */ /* 0x000fe2000f1a1016 */
[----:B--2---:R-:W-:-:S03]  /*1c200*/  IADD3 R2, PT, PT, R5, -0x1be, RZ ;  /* 0xfffffe4205027810 */ /* 0x004fc60007ffe0ff */
[----:B------:R-:W2:Y:S01]  /*1c210*/  LDL.LU.64 R54, [R1+0x150] ;  /* 0x0001500001367983 */ /* 0x000ea20000300a00 */
[----:B------:R-:W4:Y:S01]  /*1c220*/  LDC R5, c[0x0][0x3a0] ;  /* 0x0000e800ff057b82 */ /* 0x000f220000000800 */
[----:B------:R-:W-:Y:S02]  /*1c230*/  ISETP.GE.U32.AND P5, PT, R2, 0x7ffffdc3, PT ;  /* 0x7ffffdc30200780c */ /* 0x000fe40003fa6070 */
[----:B------:R-:W-:Y:S01]  /*1c240*/  LDGSTS.E [R0+-0x4ff14], desc[UR22][R168.64], !P3 ;  /* 0xb00ec000a8007fae */ /* 0x000fe2000d9a1016 */
[----:B-1----:R-:W-:-:S03]  /*1c250*/  VIADD R2, R4, 0xfffffe41 ;  /* 0xfffffe4104027836 */ /* 0x002fc60000000000 */
[----:B------:R-:W-:Y:S01]  /*1c260*/  STL.64 [R1+0xf90], R232 ;  /* 0x000f90e801007387 */ /* 0x000fe20000100a00 */
[----:B------:R-:W1:Y:S01]  /*1c270*/  LDC R4, c[0x0][0x3a0] ;  /* 0x0000e800ff047b82 */ /* 0x000e620000000800 */
[----:B------:R-:W-:Y:S02]  /*1c280*/  ISETP.GE.U32.AND P6, PT, R2, 0x7ffffdc2, PT ;  /* 0x7ffffdc20200780c */ /* 0x000fe40003fc6070 */
[----:B------:R-:W-:Y:S01]  /*1c290*/  LDGSTS.E [R0+-0x4ff10], desc[UR22][R170.64], !P4 ;  /* 0xb00f0000aa007fae */ /* 0x000fe2000e1a1016 */
[----:B---3--:R-:W-:-:S04]  /*1c2a0*/  VIADD R2, R6, 0xfffffe40 ;  /* 0xfffffe4006027836 */ /* 0x008fc80000000000 */
[----:B------:R-:W3:Y:S01]  /*1c2b0*/  LDC R6, c[0x0][0x3a0] ;  /* 0x0000e800ff067b82 */ /* 0x000ee20000000800 */
[----:B------:R-:W-:Y:S01]  /*1c2c0*/  LDGSTS.E [R0+-0x4ff0c], desc[UR22][R172.64], !P5 ;  /* 0xb00f4000ac007fae */ /* 0x000fe2000e9a1016 */
[----:B------:R-:W-:Y:S01]  /*1c2d0*/  ISETP.GE.U32.AND P3, PT, R2, 0x7ffffdc1, PT ;  /* 0x7ffffdc10200780c */ /* 0x000fe20003f66070 */
[----:B----4-:R-:W-:-:S03]  /*1c2e0*/  VIADD R2, R5, 0xfffffe3f ;  /* 0xfffffe3f05027836 */ /* 0x010fc60000000000 */
[----:B------:R-:W-:Y:S02]  /*1c2f0*/  LDGSTS.E [R0+-0x4ff08], desc[UR22][R174.64], !P6 ;  /* 0xb00f8000ae007fae */ /* 0x000fe4000f1a1016 */
[----:B------:R-:W4:Y:S01]  /*1c300*/  LDC R5, c[0x0][0x3a0] ;  /* 0x0000e800ff057b82 */ /* 0x000f220000000800 */
[----:B------:R-:W-:Y:S02]  /*1c310*/  ISETP.GE.U32.AND P4, PT, R2, 0x7ffffdc0, PT ;  /* 0x7ffffdc00200780c */ /* 0x000fe40003f86070 */
[----:B-1----:R-:W-:-:S04]  /*1c320*/  IADD3 R2, PT, PT, R4, -0x1c2, RZ ;  /* 0xfffffe3e04027810 */ /* 0x002fc80007ffe0ff */
[----:B------:R-:W-:Y:S01]  /*1c330*/  LDGSTS.E [R0+-0x4ff04], desc[UR22][R176.64], !P3 ;  /* 0xb00fc000b0007fae */ /* 0x000fe2000d9a1016 */
[----:B------:R-:W1:Y:S01]  /*1c340*/  LDC R4, c[0x0][0x3a0] ;  /* 0x0000e800ff047b82 */ /* 0x000e620000000800 */
[----:B------:R-:W-:Y:S01]  /*1c350*/  ISETP.GE.U32.AND P5, PT, R2, 0x7ffffdbf, PT ;  /* 0x7ffffdbf0200780c */ /* 0x000fe20003fa6070 */
[----:B---3--:R-:W-:-:S06]  /*1c360*/  VIADD R2, R6, 0xfffffe3d ;  /* 0xfffffe3d06027836 */ /* 0x008fcc0000000000 */
[----:B------:R-:W3:Y:S01]  /*1c370*/  LDC R6, c[0x0][0x3a0] ;  /* 0x0000e800ff067b82 */ /* 0x000ee20000000800 */
[----:B------:R-:W-:Y:S01]  /*1c380*/  LDGSTS.E [R0+-0x4ff00], desc[UR22][R178.64], !P4 ;  /* 0xb0100000b2007fae */ /* 0x000fe2000e1a1016 */
[----:B------:R-:W-:-:S04]  /*1c390*/  ISETP.GE.U32.AND P6, PT, R2, 0x7ffffdbe, PT ;  /* 0x7ffffdbe0200780c */ /* 0x000fc80003fc6070 */
[----:B------:R-:W-:Y:S01]  /*1c3a0*/  LDGSTS.E [R0+-0x4fefc], desc[UR22][R180.64], !P5 ;  /* 0xb0104000b4007fae */ /* 0x000fe2000e9a1016 */
[----:B----4-:R-:W-:Y:S02]  /*1c3b0*/  VIADD R2, R5, 0xfffffe3c ;  /* 0xfffffe3c05027836 */ /* 0x010fe40000000000 */
[----:B------:R-:W4:Y:S03]  /*1c3c0*/  LDC R5, c[0x0][0x3a0] ;  /* 0x0000e800ff057b82 */ /* 0x000f260000000800 */
[----:B------:R-:W-:Y:S01]  /*1c3d0*/  ISETP.GE.U32.AND P3, PT, R2, 0x7ffffdbd, PT ;  /* 0x7ffffdbd0200780c */ /* 0x000fe20003f66070 */
[C---:B------:R-:W-:Y:S02]  /*1c3e0*/  IMAD.WIDE R234, R135.reuse, 0x4, R52 ;  /* 0x0000000487ea7825 */ /* 0x040fe400078e0234 */
[----:B------:R-:W-:Y:S04]  /*1c3f0*/  LDGSTS.E [R0+-0x4fef8], desc[UR22][R182.64], !P6 ;  /* 0xb0108000b6007fae */ /* 0x000fe8000f1a1016 */
[----:B------:R-:W2:Y:S01]  /*1c400*/  LDL.LU.64 R52, [R1+0x158] ;  /* 0x0001580001347983 */ /* 0x000ea20000300a00 */
[----:B------:R-:W-:-:S03]  /*1c410*/  IMAD.WIDE R236, R135, 0x4, R48 ;  /* 0x0000000487ec7825 */ /* 0x000fc600078e0230 */
[----:B------:R-:W-:Y:S04]  /*1c420*/  STL.64 [R1+0xf98], R234 ;  /* 0x000f98ea01007387 */ /* 0x000fe80000100a00 */
[----:B------:R-:W2:Y:S01]  /*1c430*/  LDL.LU.64 R48, [R1+0x160] ;  /* 0x0001600001307983 */ /* 0x000ea20000300a00 */
[----:B------:R-:W-:-:S03]  /*1c440*/  IMAD.WIDE R240, R135, 0x4, R50 ;  /* 0x0000000487f07825 */ /* 0x000fc600078e0232 */
[----:B------:R-:W-:Y:S04]  /*1c450*/  STL.64 [R1+0xfa0], R236 ;  /* 0x000fa0ec01007387 */ /* 0x000fe80000100a00 */
[----:B------:R-:W2:Y:S01]  /*1c460*/  LDL.LU.64 R50, [R1+0x168] ;  /* 0x0001680001327983 */ /* 0x000ea20000300a00 */
[----:B-1----:R-:W-:Y:S02]  /*1c470*/  VIADD R2, R4, 0xfffffe3b ;  /* 0xfffffe3b04027836 */ /* 0x002fe40000000000 */
[----:B------:R-:W1:Y:S01]  /*1c480*/  LDC R4, c[0x0][0x3a0] ;  /* 0x0000e800ff047b82 */ /* 0x000e620000000800 */
[----:B------:R-:W-:Y:S02]  /*1c490*/  LDGSTS.E [R0+-0x4fef4], desc[UR22][R184.64], !P3 ;  /* 0xb010c000b8007fae */ /* 0x000fe4000d9a1016 */
[----:B------:R-:W-:-:S02]  /*1c4a0*/  ISETP.GE.U32.AND P4, PT, R2, 0x7ffffdbc, PT ;  /* 0x7ffffdbc0200780c */ /* 0x000fc40003f86070 */
[----:B---3--:R-:W-:-:S03]  /*1c4b0*/  IADD3 R2, PT, PT, R6, -0x1c6, RZ ;  /* 0xfffffe3a06027810 */ /* 0x008fc60007ffe0ff */
[----:B------:R-:W3:Y:S01]  /*1c4c0*/  LDC R6, c[0x0][0x3a0] ;  /* 0x0000e800ff067b82 */ /* 0x000ee20000000800 */
[----:B------:R-:W-:Y:S01]  /*1c4d0*/  ISETP.GE.U32.AND P5, PT, R2, 0x7ffffdbb, PT ;  /* 0x7ffffdbb0200780c */ /* 0x000fe20003fa6070 */
[----:B----4-:R-:W-:-:S06]  /*1c4e0*/  VIADD R2, R5, 0xfffffe39 ;  /* 0xfffffe3905027836 */ /* 0x010fcc0000000000 */
[----:B------:R-:W4:Y:S01]  /*1c4f0*/  LDC R5, c[0x0][0x3a0] ;  /* 0x0000e800ff057b82 */ /* 0x000f220000000800 */
[----:B------:R-:W-:Y:S01]  /*1c500*/  ISETP.GE.U32.AND P6, PT, R2, 0x7ffffdba, PT ;  /* 0x7ffffdba0200780c */ /* 0x000fe20003fc6070 */
[----:B------:R-:W-:Y:S04]  /*1c510*/  LDGSTS.E [R0+-0x4fef0], desc[UR22][R186.64], !P4 ;  /* 0xb0110000ba007fae */ /* 0x000fe8000e1a1016 */
[----:B------:R-:W-:Y:S01]  /*1c520*/  LDGSTS.E [R0+-0x4feec], desc[UR22][R188.64], !P5 ;  /* 0xb0114000bc007fae */ /* 0x000fe2000e9a1016 */
[----:B-1----:R-:W-:Y:S02]  /*1c530*/  VIADD R2, R4, 0xfffffe38 ;  /* 0xfffffe3804027836 */ /* 0x002fe40000000000 */
[----:B------:R-:W1:Y:S03]  /*1c540*/  LDC R4, c[0x0][0x3a0] ;  /* 0x0000e800ff047b82 */ /* 0x000e660000000800 */
[----:B------:R-:W-:-:S02]  /*1c550*/  ISETP.GE.U32.AND P3, PT, R2, 0x7ffffdb9, PT ;  /* 0x7ffffdb90200780c */ /* 0x000fc40003f66070 */
[----:B------:R-:W-:Y:S01]  /*1c560*/  LDGSTS.E [R0+-0x4fee8], desc[UR22][R190.64], !P6 ;  /* 0xb0118000be007fae */ /* 0x000fe2000f1a1016 */
[----:B---3--:R-:W-:Y:S02]  /*1c570*/  VIADD R2, R6, 0xfffffe37 ;  /* 0xfffffe3706027836 */ /* 0x008fe40000000000 */
[----:B------:R-:W3:Y:S03]  /*1c580*/  LDC R6, c[0x0][0x3a0] ;  /* 0x0000e800ff067b82 */ /* 0x000ee60000000800 */
[----:B------:R-:W-:Y:S02]  /*1c590*/  ISETP.GE.U32.AND P4, PT, R2, 0x7ffffdb8, PT ;  /* 0x7ffffdb80200780c */ /* 0x000fe40003f86070 */
[----:B----4-:R-:W-:-:S03]  /*1c5a0*/  IADD3 R2, PT, PT, R5, -0x1ca, RZ ;  /* 0xfffffe3605027810 */ /* 0x010fc60007ffe0ff */
[----:B------:R-:W4:Y:S01]  /*1c5b0*/  LDC R5, c[0x0][0x3a0] ;  /* 0x0000e800ff057b82 */ /* 0x000f220000000800 */
[----:B------:R-:W-:Y:S01]  /*1c5c0*/  LDGSTS.E [R0+-0x4fee4], desc[UR22][R192.64], !P3 ;  /* 0xb011c000c0007fae */ /* 0x000fe2000d9a1016 */
[----:B------:R-:W-:Y:S01]  /*1c5d0*/  ISETP.GE.U32.AND P5, PT, R2, 0x7ffffdb7, PT ;  /* 0x7ffffdb70200780c */ /* 0x000fe20003fa6070 */
[----:B-1----:R-:W-:-:S05]  /*1c5e0*/  VIADD R2, R4, 0xfffffe35 ;  /* 0xfffffe3504027836 */ /* 0x002fca0000000000 */
[----:B------:R-:W-:Y:S01]  /*1c5f0*/  LDGSTS.E [R0+-0x4fee0], desc[UR22][R194.64], !P4 ;  /* 0xb0120000c2007fae */ /* 0x000fe2000e1a1016 */
[----:B------:R-:W1:Y:S01]  /*1c600*/  LDC R4, c[0x0][0x3a0] ;  /* 0x0000e800ff047b82 */ /* 0x000e620000000800 */
[----:B------:R-:W-:-:S05]  /*1c610*/  ISETP.GE.U32.AND P6, PT, R2, 0x7ffffdb6, PT ;  /* 0x7ffffdb60200780c */ /* 0x000fca0003fc6070 */
[----:B------:R-:W-:Y:S01]  /*1c620*/  LDGSTS.E [R0+-0x4fedc], desc[UR22][R196.64], !P5 ;  /* 0xb0124000c4007fae */ /* 0x000fe2000e9a1016 */
[----:B---3--:R-:W-:Y:S02]  /*1c630*/  VIADD R2, R6, 0xfffffe34 ;  /* 0xfffffe3406027836 */ /* 0x008fe40000000000 */
[----:B------:R-:W3:Y:S03]  /*1c640*/  LDC R6, c[0x0][0x3a0] ;  /* 0x0000e800ff067b82 */ /* 0x000ee60000000800 */
[----:B------:R-:W-:Y:S01]  /*1c650*/  ISETP.GE.U32.AND P3, PT, R2, 0x7ffffdb5, PT ;  /* 0x7ffffdb50200780c */ /* 0x000fe20003f66070 */
[----:B----4-:R-:W-:-:S04]  /*1c660*/  VIADD R2, R5, 0xfffffe33 ;  /* 0xfffffe3305027836 */ /* 0x010fc80000000000 */
[----:B------:R-:W4:Y:S01]  /*1c670*/  LDC R5, c[0x0][0x3a0] ;  /* 0x0000e800ff057b82 */ /* 0x000f220000000800 */
[----:B------:R-:W-:Y:S01]  /*1c680*/  LDGSTS.E [R0+-0x4fed8], desc[UR22][R198.64], !P6 ;  /* 0xb0128000c6007fae */ /* 0x000fe2000f1a1016 */
[----:B------:R-:W-:Y:S02]  /*1c690*/  ISETP.GE.U32.AND P4, PT, R2, 0x7ffffdb4, PT ;  /* 0x7ffffdb40200780c */ /* 0x000fe40003f86070 */
[----:B-1----:R-:W-:-:S04]  /*1c6a0*/  IADD3 R2, PT, PT, R4, -0x1ce, RZ ;  /* 0xfffffe3204027810 */ /* 0x002fc80007ffe0ff */
[----:B------:R-:W-:Y:S01]  /*1c6b0*/  LDGSTS.E [R0+-0x4fed4], desc[UR22][R200.64], !P3 ;  /* 0xb012c000c8007fae */ /* 0x000fe2000d9a1016 */
[----:B------:R-:W1:Y:S01]  /*1c6c0*/  LDC R4, c[0x0][0x3a0] ;  /* 0x0000e800ff047b82 */ /* 0x000e620000000800 */
[----:B------:R-:W-:Y:S01]  /*1c6d0*/  ISETP.GE.U32.AND P5, PT, R2, 0x7ffffdb3, PT ;  /* 0x7ffffdb30200780c */ /* 0x000fe20003fa6070 */
[----:B---3--:R-:W-:-:S04]  /*1c6e0*/  VIADD R2, R6, 0xfffffe31 ;  /* 0xfffffe3106027836 */ /* 0x008fc80000000000 */
[----:B------:R-:W-:Y:S02]  /*1c6f0*/  LDGSTS.E [R0+-0x4fed0], desc[UR22][R202.64], !P4 ;  /* 0xb0130000ca007fae */ /* 0x000fe4000e1a1016 */
[----:B------:R-:W3:Y:S01]  /*1c700*/  LDC R6, c[0x0][0x3a0] ;  /* 0x0000e800ff067b82 */ /* 0x000ee20000000800 */
[----:B------:R-:W-:Y:S01]  /*1c710*/  ISETP.GE.U32.AND P6, PT, R2, 0x7ffffdb2, PT ;  /* 0x7ffffdb20200780c */ /* 0x000fe20003fc6070 */
[----:B----4-:R-:W-:-:S04]  /*1c720*/  VIADD R2, R5, 0xfffffe30 ;  /* 0xfffffe3005027836 */ /* 0x010fc80000000000 */
[----:B------:R-:W-:Y:S02]  /*1c730*/  LDGSTS.E [R0+-0x4fecc], desc[UR22][R204.64], !P5 ;  /* 0xb0134000cc007fae */ /* 0x000fe4000e9a1016 */
[----:B------:R-:W4:Y:S01]  /*1c740*/  LDC R5, c[0x0][0x3a0] ;  /* 0x0000e800ff057b82 */ /* 0x000f220000000800 */
[----:B------:R-:W-:Y:S01]  /*1c750*/  ISETP.GE.U32.AND P3, PT, R2, 0x7ffffdb1, PT ;  /* 0x7ffffdb10200780c */ /* 0x000fe20003f66070 */
[----:B-1----:R-:W-:-:S04]  /*1c760*/  VIADD R2, R4, 0xfffffe2f ;  /* 0xfffffe2f04027836 */ /* 0x002fc80000000000 */
[----:B------:R-:W-:Y:S02]  /*1c770*/  LDGSTS.E [R0+-0x4fec8], desc[UR22][R206.64], !P6 ;  /* 0xb0138000ce007fae */ /* 0x000fe4000f1a1016 */
[----:B------:R-:W1:Y:S01]  /*1c780*/  LDC R4, c[0x0][0x3a0] ;  /* 0x0000e800ff047b82 */ /* 0x000e620000000800 */
[----:B------:R-:W-:Y:S02]  /*1c790*/  ISETP.GE.U32.AND P4, PT, R2, 0x7ffffdb0, PT ;  /* 0x7ffffdb00200780c */ /* 0x000fe40003f86070 */
[----:B---3--:R-:W-:-:S03]  /*1c7a0*/  IADD3 R2, PT, PT, R6, -0x1d2, RZ ;  /* 0xfffffe2e06027810 */ /* 0x008fc60007ffe0ff */
[----:B------:R-:W-:Y:S02]  /*1c7b0*/  LDGSTS.E [R0+-0x4fec4], desc[UR22][R208.64], !P3 ;  /* 0xb013c000d0007fae */ /* 0x000fe4000d9a1016 */
[----:B------:R-:W3:Y:S01]  /*1c7c0*/  LDC R6, c[0x0][0x3a0] ;  /* 0x0000e800ff067b82 */ /* 0x000ee20000000800 */
[----:B------:R-:W-:Y:S01]  /*1c7d0*/  ISETP.GE.U32.AND P5, PT, R2, 0x7ffffdaf, PT ;  /* 0x7ffffdaf0200780c */ /* 0x000fe20003fa6070 */
[----:B----4-:R-:W-:-:S06]  /*1c7e0*/  VIADD R2, R5, 0xfffffe2d ;  /* 0xfffffe2d05027836 */ /* 0x010fcc0000000000 */
[----:B------:R-:W4:Y:S01]  /*1c7f0*/  LDC R5, c[0x0][0x3a0] ;  /* 0x0000e800ff057b82 */ /* 0x000f220000000800 */
[----:B------:R-:W-:Y:S01]  /*1c800*/  LDGSTS.E [R0+-0x4fec0], desc[UR22][R210.64], !P4 ;  /* 0xb0140000d2007fae */ /* 0x000fe2000e1a1016 */
[----:B------:R-:W-:-:S04]  /*1c810*/  ISETP.GE.U32.AND P6, PT, R2, 0x7ffffdae, PT ;  /* 0x7ffffdae0200780c */ /* 0x000fc80003fc6070 */
[----:B------:R-:W-:Y:S01]  /*1c820*/  LDGSTS.E [R0+-0x4febc], desc[UR22][R212.64], !P5 ;  /* 0xb0144000d4007fae */ /* 0x000fe2000e9a1016 */
[----:B-1----:R-:W-:Y:S02]  /*1c830*/  VIADD R2, R4, 0xfffffe2c ;  /* 0xfffffe2c04027836 */ /* 0x002fe40000000000 */
[----:B------:R-:W1:Y:S03]  /*1c840*/  LDC R4, c[0x0][0x3a0] ;  /* 0x0000e800ff047b82 */ /* 0x000e660000000800 */
[----:B------:R-:W-:Y:S01]  /*1c850*/  ISETP.GE.U32.AND P3, PT, R2, 0x7ffffdad, PT ;  /* 0x7ffffdad0200780c */ /* 0x000fe20003f66070 */
[----:B---3--:R-:W-:Y:S02]  /*1c860*/  VIADD R2, R6, 0xfffffe2b ;  /* 0xfffffe2b06027836 */ /* 0x008fe40000000000 */
[----:B------:R-:W-:Y:S02]  /*1c870*/  LDGSTS.E [R0+-0x4feb8], desc[UR22][R214.64], !P6 ;  /* 0xb0148000d6007fae */ /* 0x000fe4000f1a1016 */
[----:B------:R-:W3:Y:S01]  /*1c880*/  LDC R6, c[0x0][0x3a0] ;  /* 0x0000e800ff067b82 */ /* 0x000ee20000000800 */
[----:B------:R-:W-:-:S02]  /*1c890*/  ISETP.GE.U32.AND P4, PT, R2, 0x7ffffdac, PT ;  /* 0x7ffffdac0200780c */ /* 0x000fc40003f86070 */
[----:B----4-:R-:W-:-:S05]  /*1c8a0*/  IADD3 R2, PT, PT, R5, -0x1d6, RZ ;  /* 0xfffffe2a05027810 */ /* 0x010fca0007ffe0ff */
[----:B------:R-:W4:Y:S01]  /*1c8b0*/  LDC R5, c[0x0][0x3a0] ;  /* 0x0000e800ff057b82 */ /* 0x000f220000000800 */
[----:B------:R-:W-:Y:S01]  /*1c8c0*/  LDGSTS.E [R0+-0x4feb4], desc[UR22][R216.64], !P3 ;  /* 0xb014c000d8007fae */ /* 0x000fe2000d9a1016 */
[----:B------:R-:W-:Y:S01]  /*1c8d0*/  ISETP.GE.U32.AND P5, PT, R2, 0x7ffffdab, PT ;  /* 0x7ffffdab0200780c */ /* 0x000fe20003fa6070 */
[----:B-1----:R-:W-:-:S03]  /*1c8e0*/  VIADD R2, R4, 0xfffffe29 ;  /* 0xfffffe2904027836 */ /* 0x002fc60000000000 */
[----:B------:R-:W-:Y:S02]  /*1c8f0*/  LDGSTS.E [R0+-0x4feb0], desc[UR22][R218.64], !P4 ;  /* 0xb0150000da007fae */ /* 0x000fe4000e1a1016 */
[----:B------:R-:W1:Y:S01]  /*1c900*/  LDC R4, c[0x0][0x3a0] ;  /* 0x0000e800ff047b82 */ /* 0x000e620000000800 */
[----:B------:R-:W-:-:S06]  /*1c910*/  ISETP.GE.U32.AND P6, PT, R2, 0x7ffffdaa, PT ;  /* 0x7ffffdaa0200780c */ /* 0x000fcc0003fc6070 */
        /* <DEDUP_REMOVED lines=36> */
[----:B---3--:R-:W-:Y:S01]  /*1cb60*/  VIADD R2, R6, 0xfffffe1f ;  /* 0xfffffe1f06027836 */ /* 0x008fe20000000000 */
[----:B------:R-:W-:Y:S03]  /*1cb70*/  STL.64 [R1+0xfa8], R240 ;  /* 0x000fa8f001007387 */ /* 0x000fe60000100a00 */
[----:B------:R-:W3:Y:S01]  /*1cb80*/  LDC R6, c[0x0][0x3a0] ;  /* 0x0000e800ff067b82 */ /* 0x000ee20000000800 */
[----:B------:R-:W-:Y:S01]  /*1cb90*/  ISETP.GE.U32.AND P4, PT, R2, 0x7ffffda0, PT ;  /* 0x7ffffda00200780c */ /* 0x000fe20003f86070 */
[----:B------:R-:W-:Y:S01]  /*1cba0*/  LDGSTS.E [R0+-0x4fe88], desc[UR22][R240.64], !P6 ;  /* 0xb0178000f0007fae */ /* 0x000fe2000f1a1016 */
[----:B----4-:R-:W-:-:S04]  /*1cbb0*/  IADD3 R2, PT, PT, R5, -0x1e2, RZ ;  /* 0xfffffe1e05027810 */ /* 0x010fc80007ffe0ff */
[----:B------:R-:W-:Y:S01]  /*1cbc0*/  ISETP.GE.U32.AND P5, PT, R2, 0x7ffffd9f, PT ;  /* 0x7ffffd9f0200780c */ /* 0x000fe20003fa6070 */
[----:B-1----:R-:W-:Y:S02]  /*1cbd0*/  VIADD R2, R4, 0xfffffe1d ;  /* 0xfffffe1d04027836 */ /* 0x002fe40000000000 */
[C---:B--2---:R-:W-:Y:S02]  /*1cbe0*/  IMAD.WIDE R4, R135.reuse, 0x4, R54 ;  /* 0x0000000487047825 */ /* 0x044fe400078e0236 */
[----:B------:R-:W2:Y:S01]  /*1cbf0*/  LDL.LU.64 R54, [R1+0x170] ;  /* 0x0001700001367983 */ /* 0x000ea20000300a00 */
[----:B------:R-:W-:Y:S01]  /*1cc00*/  ISETP.GE.U32.AND P6, PT, R2, 0x7ffffd9e, PT ;  /* 0x7ffffd9e0200780c */ /* 0x000fe20003fc6070 */
[----:B---3--:R-:W-:Y:S02]  /*1cc10*/  VIADD R2, R6, 0xfffffe1c ;  /* 0xfffffe1c06027836 */ /* 0x008fe40000000000 */
[----:B------:R-:W-:Y:S04]  /*1cc20*/  STL.64 [R1+0xfb0], R4 ;  /* 0x000fb00401007387 */ /* 0x000fe80000100a00 */
[----:B------:R-:W-:Y:S01]  /*1cc30*/  LDGSTS.E [R0+-0x4fe84], desc[UR22][R4.64], !P3 ;  /* 0xb017c00004007fae */ /* 0x000fe2000d9a1016 */
[----:B------:R-:W-:-:S03]  /*1cc40*/  IMAD.WIDE R6, R135, 0x4, R52 ;  /* 0x0000000487067825 */ /* 0x000fc600078e0234 */
[----:B------:R-:W3:Y:S01]  /*1cc50*/  LDL.LU.64 R52, [R1+0x178] ;  /* 0x0001780001347983 */ /* 0x000ee20000300a00 */
[----:B------:R-:W-:Y:S01]  /*1cc60*/  ISETP.GE.U32.AND P3, PT, R2, 0x7ffffd9d, PT ;  /* 0x7ffffd9d0200780c */ /* 0x000fe20003f66070 */
[----:B------:R-:W-:Y:S02]  /*1cc70*/  VIADD R2, R8, 0xfffffe1b ;  /* 0xfffffe1b08027836 */ /* 0x000fe40000000000 */
[----:B------:R-:W-:Y:S01]  /*1cc80*/  STL.64 [R1+0xfb8], R6 ;  /* 0x000fb80601007387 */ /* 0x000fe20000100a00 */
[----:B------:R-:W-:-:S03]  /*1cc90*/  IMAD.WIDE R8, R135, 0x4, R48 ;  /* 0x0000000487087825 */ /* 0x000fc600078e0230 */
[----:B------:R-:W4:Y:S04]  /*1cca0*/  LDL.LU.64 R48, [R1+0x180] ;  /* 0x0001800001307983 */ /* 0x000f280000300a00 */
[----:B------:R-:W-:Y:S01]  /*1ccb0*/  LDGSTS.E [R0+-0x4fe80], desc[UR22][R6.64], !P4 ;  /* 0xb018000006007fae */ /* 0x000fe2000e1a1016 */
[----:B------:R-:W-:Y:S02]  /*1ccc0*/  ISETP.GE.U32.AND P4, PT, R2, 0x7ffffd9c, PT ;  /* 0x7ffffd9c0200780c */ /* 0x000fe40003f86070 */
[----:B------:R-:W-:Y:S01]  /*1ccd0*/  IADD3 R2, PT, PT, R10, -0x1e6, RZ ;  /* 0xfffffe1a0a027810 */ /* 0x000fe20007ffe0ff */
[----:B------:R-:W-:Y:S01]  /*1cce0*/  STL.64 [R1+0xfc0], R8 ;  /* 0x000fc00801007387 */ /* 0x000fe20000100a00 */
[----:B------:R-:W-:-:S03]  /*1ccf0*/  IMAD.WIDE R10, R135, 0x4, R50 ;  /* 0x00000004870a7825 */ /* 0x000fc600078e0232 */
[----:B------:R-:W4:Y:S04]  /*1cd00*/  LDL.LU.64 R50, [R1+0x1b8] ;  /* 0x0001b80001327983 */ /* 0x000f280000300a00 */
[----:B------:R-:W-:Y:S01]  /*1cd10*/  LDGSTS.E [R0+-0x4fe7c], desc[UR22][R8.64], !P5 ;  /* 0xb018400008007fae */ /* 0x000fe2000e9a1016 */
[----:B------:R-:W-:Y:S01]  /*1cd20*/  ISETP.GE.U32.AND P5, PT, R2, 0x7ffffd9b, PT ;  /* 0x7ffffd9b0200780c */ /* 0x000fe20003fa6070 */
[----:B------:R-:W-:Y:S02]  /*1cd30*/  VIADD R2, R12, 0xfffffe19 ;  /* 0xfffffe190c027836 */ /* 0x000fe40000000000 */
[----:B------:R-:W-:Y:S04]  /*1cd40*/  STL.64 [R1+0xfc8], R10 ;  /* 0x000fc80a01007387 */ /* 0x000fe80000100a00 */
[----:B------:R-:W-:Y:S01]  /*1cd50*/  LDGSTS.E [R0+-0x4fe78], desc[UR22][R10.64], !P6 ;  /* 0xb01880000a007fae */ /* 0x000fe2000f1a1016 */
[----:B------:R-:W-:Y:S01]  /*1cd60*/  ISETP.GE.U32.AND P6, PT, R2, 0x7ffffd9a, PT ;  /* 0x7ffffd9a0200780c */ /* 0x000fe20003fc6070 */
[----:B------:R-:W-:-:S02]  /*1cd70*/  VIADD R2, R14, 0xfffffe18 ;  /* 0xfffffe180e027836 */ /* 0x000fc40000000000 */
[C---:B--2---:R-:W-:Y:S02]  /*1cd80*/  IMAD.WIDE R12, R135.reuse, 0x4, R54 ;  /* 0x00000004870c7825 */ /* 0x044fe400078e0236 */
[----:B------:R-:W2:Y:S04]  /*1cd90*/  LDL.LU.64 R54, [R1+0x1c0] ;  /* 0x0001c00001367983 */ /* 0x000ea80000300a00 */
[----:B------:R-:W-:Y:S04]  /*1cda0*/  STL.64 [R1+0xfd0], R12 ;  /* 0x000fd00c01007387 */ /* 0x000fe80000100a00 */
[----:B------:R-:W-:Y:S01]  /*1cdb0*/  LDGSTS.E [R0+-0x4fe74], desc[UR22][R12.64], !P3 ;  /* 0xb018c0000c007fae */ /* 0x000fe2000d9a1016 */
[----:B---3--:R-:W-:-:S03]  /*1cdc0*/  IMAD.WIDE R14, R135, 0x4, R52 ;  /* 0x00000004870e7825 */ /* 0x008fc600078e0234 */
[----:B------:R-:W3:Y:S01]  /*1cdd0*/  LDL.LU.64 R52, [R1+0x1d0] ;  /* 0x0001d00001347983 */ /* 0x000ee20000300a00 */
[----:B------:R-:W-:Y:S01]  /*1cde0*/  ISETP.GE.U32.AND P3, PT, R2, 0x7ffffd99, PT ;  /* 0x7ffffd990200780c */ /* 0x000fe20003f66070 */
[----:B------:R-:W-:Y:S02]  /*1cdf0*/  VIADD R2, R16, 0xfffffe17 ;  /* 0xfffffe1710027836 */ /* 0x000fe40000000000 */
[----:B------:R-:W-:Y:S01]  /*1ce00*/  STL.64 [R1+0xfd8], R14 ;  /* 0x000fd80e01007387 */ /* 0x000fe20000100a00 */
[----:B----4-:R-:W-:-:S03]  /*1ce10*/  IMAD.WIDE R16, R135, 0x4, R48 ;  /* 0x0000000487107825 */ /* 0x010fc600078e0230 */
        /* <DEDUP_REMOVED lines=46> */
[----:B------:R-:W-:Y:S01]  /*1d100*/  LDGSTS.E [R0+-0x4fe50], desc[UR22][R30.64], !P4 ;  /* 0xb01b00001e007fae */ /* 0x000fe2000e1a1016 */
[----:B----4-:R-:W-:Y:S02]  /*1d110*/  IMAD.WIDE R32, R135, 0x4, R48 ;  /* 0x0000000487207825 */ /* 0x010fe400078e0230 */
[----:B------:R-:W-:Y:S01]  /*1d120*/  ISETP.GE.U32.AND P4, PT, R2, 0x7ffffd90, PT ;  /* 0x7ffffd900200780c */ /* 0x000fe20003f86070 */
[----:B------:R-:W-:Y:S01]  /*1d130*/  STL.64 [R1+0x1018], R30 ;  /* 0x0010181e01007387 */ /* 0x000fe20000100a00 */
[----:B------:R-:W-:-:S03]  /*1d140*/  IADD3 R2, PT, PT, R34, -0x1f2, RZ ;  /* 0xfffffe0e22027810 */ /* 0x000fc60007ffe0ff */
[----:B------:R-:W4:Y:S04]  /*1d150*/  LDL.LU.64 R48, [R1+0x218] ;  /* 0x0002180001307983 */ /* 0x000f280000300a00 */
[----:B------:R-:W-:Y:S01]  /*1d160*/  STL.64 [R1+0x1020], R32 ;  /* 0x0010202001007387 */ /* 0x000fe20000100a00 */
[----:B------:R-:W-:-:S03]  /*1d170*/  IMAD.WIDE R34, R135, 0x4, R50 ;  /* 0x0000000487227825 */ /* 0x000fc600078e0232 */
[----:B------:R-:W4:Y:S04]  /*1d180*/  LDL.LU.64 R50, [R1+0x220] ;  /* 0x0002200001327983 */ /* 0x000f280000300a00 */
[----:B------:R-:W-:Y:S01]  /*1d190*/  LDGSTS.E [R0+-0x4fe4c], desc[UR22][R32.64], !P5 ;  /* 0xb01b400020007fae */ /* 0x000fe2000e9a1016 */
[----:B------:R-:W-:Y:S01]  /*1d1a0*/  ISETP.GE.U32.AND P5, PT, R2, 0x7ffffd8f, PT ;  /* 0x7ffffd8f0200780c */ /* 0x000fe20003fa6070 */
[----:B------:R-:W-:Y:S02]  /*1d1b0*/  VIADD R2, R36, 0xfffffe0d ;  /* 0xfffffe0d24027836 */ /* 0x000fe40000000000 */
[----:B------:R-:W-:Y:S04]  /*1d1c0*/  STL.64 [R1+0x1028], R34 ;  /* 0x0010282201007387 */ /* 0x000fe80000100a00 */
[----:B------:R-:W4:Y:S04]  /*1d1d0*/  LDL.LU.64 R56, [R1+0x228] ;  /* 0x0002280001387983 */ /* 0x000f280000300a00 */
[----:B------:R-:W-:Y:S01]  /*1d1e0*/  LDGSTS.E [R0+-0x4fe48], desc[UR22][R34.64], !P6 ;  /* 0xb01b800022007fae */ /* 0x000fe2000f1a1016 */
[----:B------:R-:W-:Y:S01]  /*1d1f0*/  ISETP.GE.U32.AND P6, PT, R2, 0x7ffffd8e, PT ;  /* 0x7ffffd8e0200780c */ /* 0x000fe20003fc6070 */
[----:B------:R-:W-:-:S02]  /*1d200*/  VIADD R2, R38, 0xfffffe0c ;  /* 0xfffffe0c26027836 */ /* 0x000fc40000000000 */
[----:B--2---:R-:W-:-:S05]  /*1d210*/  IMAD.WIDE R36, R135, 0x4, R54 ;  /* 0x0000000487247825 */ /* 0x004fca00078e0236 */
[----:B------:R-:W-:Y:S04]  /*1d220*/  STL.64 [R1+0x1030], R36 ;  /* 0x0010302401007387 */ /* 0x000fe80000100a00 */
[----:B------:R-:W-:Y:S01]  /*1d230*/  LDGSTS.E [R0+-0x4fe44], desc[UR22][R36.64], !P3 ;  /* 0xb01bc00024007fae */ /* 0x000fe2000d9a1016 */
[----:B---3--:R-:W-:-:S03]  /*1d240*/  IMAD.WIDE R38, R135, 0x4, R52 ;  /* 0x0000000487267825 */ /* 0x008fc600078e0234 */
[----:B------:R-:W2:Y:S01]  /*1d250*/  LDL.LU.64 R52, [R1+0x230] ;  /* 0x0002300001347983 */ /* 0x000ea20000300a00 */
[----:B------:R-:W-:Y:S01]  /*1d260*/  ISETP.GE.U32.AND P3, PT, R2, 0x7ffffd8d, PT ;  /* 0x7ffffd8d0200780c */ /* 0x000fe20003f66070 */
[----:B------:R-:W-:Y:S02]  /*1d270*/  VIADD R2, R40, 0xfffffe0b ;  /* 0xfffffe0b28027836 */ /* 0x000fe40000000000 */
[----:B------:R-:W-:Y:S03]  /*1d280*/  LDGSTS.E [R0+-0x4fe40], desc[UR22][R38.64], !P4 ;  /* 0xb01c000026007fae */ /* 0x000fe6000e1a1016 */
[----:B------:R-:W-:Y:S01]  /*1d290*/  ISETP.GE.U32.AND P4, PT, R2, 0x7ffffd8c, PT ;  /* 0x7ffffd8c0200780c */ /* 0x000fe20003f86070 */
[----:B------:R-:W-:Y:S01]  /*1d2a0*/  STL.64 [R1+0x1038], R38 ;  /* 0x0010382601007387 */ /* 0x000fe20000100a00 */
[----:B------:R-:W-:Y:S01]  /*1d2b0*/  IADD3 R2, PT, PT, R42, -0x1f6, RZ ;  /* 0xfffffe0a2a027810 */ /* 0x000fe20007ffe0ff */
[----:B----4-:R-:W-:-:S02]  /*1d2c0*/  IMAD.WIDE R40, R135, 0x4, R48 ;  /* 0x0000000487287825 */ /* 0x010fc400078e0230 */
[----:B------:R-:W3:Y:S01]  /*1d2d0*/  LDL.LU.64 R54, [R1+0x238] ;  /* 0x0002380001367983 */ /* 0x000ee20000300a00 */
[----:B------:R-:W1:Y:S01]  /*1d2e0*/  LDC R48, c[0x0][0x3a0] ;  /* 0x0000e800ff307b82 */ /* 0x000e620000000800 */
[----:B------:R-:W-:Y:S02]  /*1d2f0*/  IMAD.WIDE R42, R135, 0x4, R50 ;  /* 0x00000004872a7825 */ /* 0x000fe400078e0232 */
[----:B------:R-:W-:Y:S05]  /*1d300*/  STL.64 [R1+0x1040], R40 ;  /* 0x0010402801007387 */ /* 0x000fea0000100a00 */
[----:B------:R-:W4:Y:S01]  /*1d310*/  LDC R50, c[0x0][0x3a0] ;  /* 0x0000e800ff327b82 */ /* 0x000f220000000800 */
[----:B------:R-:W4:Y:S04]  /*1d320*/  LDL.LU.64 R62, [R1+0x248] ;  /* 0x00024800013e7983 */ /* 0x000f280000300a00 */
[----:B------:R-:W-:Y:S04]  /*1d330*/  STL.64 [R1+0x1048], R42 ;  /* 0x0010482a01007387 */ /* 0x000fe80000100a00 */
[----:B------:R-:W4:Y:S04]  /*1d340*/  LDL.LU.64 R58, [R1+0x250] ;  /* 0x00025000013a7983 */ /* 0x000f280000300a00 */
[----:B------:R-:W-:Y:S01]  /*1d350*/  LDGSTS.E [R0+-0x4fe3c], desc[UR22][R40.64], !P5 ;  /* 0xb01c400028007fae */ /* 0x000fe2000e9a1016 */
[----:B------:R-:W-:Y:S01]  /*1d360*/  ISETP.GE.U32.AND P5, PT, R2, 0x7ffffd8b, PT ;  /* 0x7ffffd8b0200780c */ /* 0x000fe20003fa6070 */
[----:B------:R-:W-:-:S02]  /*1d370*/  VIADD R2, R44, 0xfffffe09 ;  /* 0xfffffe092c027836 */ /* 0x000fc40000000000 */
[----:B------:R-:W-:Y:S01]  /*1d380*/  IMAD.WIDE R44, R135, 0x4, R56 ;  /* 0x00000004872c7825 */ /* 0x000fe200078e0238 */
[----:B------:R-:W-:Y:S01]  /*1d390*/  LDGSTS.E [R0+-0x4fe38], desc[UR22][R42.64], !P6 ;  /* 0xb01c80002a007fae */ /* 0x000fe2000f1a1016 */
[----:B------:R-:W2:Y:S01]  /*1d3a0*/  LDC R56, c[0x0][0x3a0] ;  /* 0x0000e800ff387b82 */ /* 0x000ea20000000800 */
[----:B------:R-:W-:Y:S02]  /*1d3b0*/  ISETP.GE.U32.AND P6, PT, R2, 0x7ffffd8a, PT ;  /* 0x7ffffd8a0200780c */ /* 0x000fe40003fc6070 */
[----:B------:R-:W-:Y:S01]  /*1d3c0*/  STL.64 [R1+0x1050], R44 ;  /* 0x0010502c01007387 */ /* 0x000fe20000100a00 */
[----:B------:R-:W-:-:S03]  /*1d3d0*/  VIADD R2, R46, 0xfffffe08 ;  /* 0xfffffe082e027836 */ /* 0x000fc60000000000 */
[----:B------:R-:W4:Y:S04]  /*1d3e0*/  LDL.LU.64 R60, [R1+0x258] ;  /* 0x00025800013c7983 */ /* 0x000f280000300a00 */
[----:B------:R-:W-:Y:S01]  /*1d3f0*/  LDGSTS.E [R0+-0x4fe34], desc[UR22][R44.64], !P3 ;  /* 0xb01cc0002c007fae */ /* 0x000fe2000d9a1016 */
[----:B------:R-:W-:Y:S01]  /*1d400*/  ISETP.GE.U32.AND P3, PT, R2, 0x7ffffd89, PT ;  /* 0x7ffffd890200780c */ /* 0x000fe20003f66070 */
[----:B-1----:R-:W-:Y:S02]  /*1d410*/  VIADD R2, R48, 0xfffffe07 ;  /* 0xfffffe0730027836 */ /* 0x002fe40000000000 */
[C---:B--2---:R-:W-:Y:S02]  /*1d420*/  IMAD.WIDE R46, R135.reuse, 0x4, R52 ;  /* 0x00000004872e7825 */ /* 0x044fe400078e0234 */
[----:B------:R-:W1:Y:S03]  /*1d430*/  LDC R52, c[0x0][0x3a0] ;  /* 0x0000e800ff347b82 */ /* 0x000e660000000800 */
[----:B------:R-:W-:Y:S04]  /*1d440*/  STL.64 [R1+0x1058], R46 ;  /* 0x0010582e01007387 */ /* 0x000fe80000100a00 */
[----:B------:R-:W2:Y:S01]  /*1d450*/  LDL.LU.64 R238, [R1+0x260] ;  /* 0x0002600001ee7983 */ /* 0x000ea20000300a00 */
[----:B---3--:R-:W-:-:S03]  /*1d460*/  IMAD.WIDE R48, R135, 0x4, R54 ;  /* 0x0000000487307825 */ /* 0x008fc600078e0236 */
[----:B------:R-:W-:Y:S01]  /*1d470*/  LDGSTS.E [R0+-0x4fe30], desc[UR22][R46.64], !P4 ;  /* 0xb01d00002e007fae */ /* 0x000fe2000e1a1016 */
[----:B------:R-:W-:Y:S01]  /*1d480*/  ISETP.GE.U32.AND P4, PT, R2, 0x7ffffd88, PT ;  /* 0x7ffffd880200780c */ /* 0x000fe20003f86070 */
[----:B------:R-:W3:Y:S01]  /*1d490*/  LDC R54, c[0x0][0x3a0] ;  /* 0x0000e800ff367b82 */ /* 0x000ee20000000800 */
[----:B----4-:R-:W-:Y:S01]  /*1d4a0*/  IADD3 R2, PT, PT, R50, -0x1fa, RZ ;  /* 0xfffffe0632027810 */ /* 0x010fe20007ffe0ff */
[----:B------:R-:W4:Y:S04]  /*1d4b0*/  LDL.LU.64 R68, [R1+0x268] ;  /* 0x0002680001447983 */ /* 0x000f280000300a00 */
[----:B------:R-:W-:Y:S01]  /*1d4c0*/  LDGSTS.E [R0+-0x4fe2c], desc[UR22][R48.64], !P5 ;  /* 0xb01d400030007fae */ /* 0x000fe2000e9a1016 */
[----:B------:R-:W-:Y:S01]  /*1d4d0*/  ISETP.GE.U32.AND P5, PT, R2, 0x7ffffd87, PT ;  /* 0x7ffffd870200780c */ /* 0x000fe20003fa6070 */
[----:B------:R-:W-:-:S02]  /*1d4e0*/  IMAD.WIDE R50, R135, 0x4, R62 ;  /* 0x0000000487327825 */ /* 0x000fc400078e023e */
[----:B------:R1:W-:Y:S02]  /*1d4f0*/  STL.64 [R1+0x1060], R48 ;  /* 0x0010603001007387 */ /* 0x0003e40000100a00 */
[----:B-1----:R-:W-:Y:S02]  /*1d500*/  VIADD R2, R52, 0xfffffe05 ;  /* 0xfffffe0534027836 */ /* 0x002fe40000000000 */
[----:B------:R-:W4:Y:S01]  /*1d510*/  LDL.LU.64 R66, [R1+0x270] ;  /* 0x0002700001427983 */ /* 0x000f220000300a00 */
[----:B------:R-:W-:-:S03]  /*1d520*/  IMAD.WIDE R52, R135, 0x4, R58 ;  /* 0x0000000487347825 */ /* 0x000fc600078e023a */
[----:B------:R-:W-:Y:S01]  /*1d530*/  STL.64 [R1+0x1070], R50 ;  /* 0x0010703201007387 */ /* 0x000fe20000100a00 */
[----:B------:R-:W1:Y:S03]  /*1d540*/  LDC R58, c[0x0][0x3a0] ;  /* 0x0000e800ff3a7b82 */ /* 0x000e660000000800 */
[----:B------:R-:W-:Y:S04]  /*1d550*/  STL.64 [R1+0x1078], R52 ;  /* 0x0010783401007387 */ /* 0x000fe80000100a00 */
[----:B------:R-:W4:Y:S04]  /*1d560*/  LDL.LU.64 R62, [R1+0x278] ;  /* 0x00027800013e7983 */ /* 0x000f280000300a00 */
[----:B------:R-:W-:Y:S01]  /*1d570*/  LDGSTS.E [R0+-0x4fe28], desc[UR22][R50.64], !P6 ;  /* 0xb01d800032007fae */ /* 0x000fe2000f1a1016 */
[----:B------:R-:W-:Y:S01]  /*1d580*/  ISETP.GE.U32.AND P6, PT, R2, 0x7ffffd86, PT ;  /* 0x7ffffd860200780c */ /* 0x000fe20003fc6070 */
[----:B---3--:R-:W-:-:S02]  /*1d590*/  VIADD R2, R54, 0xfffffe04 ;  /* 0xfffffe0436027836 */ /* 0x008fc40000000000 */
[----:B------:R-:W-:Y:S01]  /*1d5a0*/  IMAD.WIDE R54, R135, 0x4, R60 ;  /* 0x0000000487367825 */ /* 0x000fe200078e023c */
[----:B------:R-:W-:Y:S01]  /*1d5b0*/  LDGSTS.E [R0+-0x4fe24], desc[UR22][R52.64], !P3 ;  /* 0xb01dc00034007fae */ /* 0x000fe2000d9a1016 */
[----:B------:R-:W3:Y:S03]  /*1d5c0*/  LDC R60, c[0x0][0x3a0] ;  /* 0x0000e800ff3c7b82 */ /* 0x000ee60000000800 */
[----:B------:R-:W-:Y:S04]  /*1d5d0*/  STL.64 [R1+0x1080], R54 ;  /* 0x0010803601007387 */ /* 0x000fe80000100a00 */
[----:B------:R-:W4:Y:S01]  /*1d5e0*/  LDL.LU.64 R70, [R1+0x280] ;  /* 0x0002800001467983 */ /* 0x000f220000300a00 */
[----:B------:R-:W-:Y:S01]  /*1d5f0*/  ISETP.GE.U32.AND P3, PT, R2, 0x7ffffd85, PT ;  /* 0x7ffffd850200780c */ /* 0x000fe20003f66070 */
[----:B------:R-:W-:-:S02]  /*1d600*/  VIADD R2, R56, 0xfffffe03 ;  /* 0xfffffe0338027836 */ /* 0x000fc40000000000 */
[----:B------:R-:W-:Y:S03]  /*1d610*/  LDGSTS.E [R0+-0x4fe20], desc[UR22][R54.64], !P4 ;  /* 0xb01e000036007fae */ /* 0x000fe6000e1a1016 */
[----:B------:R-:W-:Y:S02]  /*1d620*/  ISETP.GE.U32.AND P4, PT, R2, 0x7ffffd84, PT ;  /* 0x7ffffd840200780c */ /* 0x000fe40003f86070 */
[----:B-1----:R-:W-:Y:S01]  /*1d630*/  IADD3 R2, PT, PT, R58, -0x1fe, RZ ;  /* 0xfffffe023a027810 */ /* 0x002fe20007ffe0ff */
[C---:B--2---:R-:W-:Y:S02]  /*1d640*/  IMAD.WIDE R56, R135.reuse, 0x4, R238 ;  /* 0x0000000487387825 */ /* 0x044fe400078e02ee */
[----:B------:R-:W1:Y:S03]  /*1d650*/  LDC R239, c[0x0][0x3a0] ;  /* 0x0000e800ffef7b82 */ /* 0x000e660000000800 */
[----:B------:R-:W-:Y:S01]  /*1d660*/  LDGSTS.E [R0+-0x4fe1c], desc[UR22][R56.64], !P5 ;  /* 0xb01e400038007fae */ /* 0x000fe2000e9a1016 */
[----:B----4-:R-:W-:Y:S01]  /*1d670*/  IMAD.WIDE R58, R135, 0x4, R68 ;  /* 0x00000004873a7825 */ /* 0x010fe200078e0244 */
[----:B------:R-:W-:-:S02]  /*1d680*/  ISETP.GE.U32.AND P5, PT, R2, 0x7ffffd83, PT ;  /* 0x7ffffd830200780c */ /* 0x000fc40003fa6070 */
[----:B------:R-:W-:Y:S01]  /*1d690*/  STL.64 [R1+0x1088], R56 ;  /* 0x0010883801007387 */ /* 0x000fe20000100a00 */
[----:B------:R-:W2:Y:S01]  /*1d6a0*/  LDC R68, c[0x0][0x3a0] ;  /* 0x0000e800ff447b82 */ /* 0x000ea20000000800 */
[----:B---3--:R-:W-:Y:S02]  /*1d6b0*/  VIADD R2, R60, 0xfffffe01 ;  /* 0xfffffe013c027836 */ /* 0x008fe40000000000 */
[----:B------:R-:W-:Y:S04]  /*1d6c0*/  STL.64 [R1+0x1090], R58 ;  /* 0x0010903a01007387 */ /* 0x000fe80000100a00 */
[----:B------:R-:W3:Y:S01]  /*1d6d0*/  LDL.LU.64 R246, [R1+0x2c8] ;  /* 0x0002c80001f67983 */ /* 0x000ee20000300a00 */
[----:B------:R-:W-:Y:S01]  /*1d6e0*/  VIADD R64, R64, 0xfffffe00 ;  /* 0xfffffe0040407836 */ /* 0x000fe20000000000 */
[----:B------:R-:W4:Y:S01]  /*1d6f0*/  LDC R238, c[0x0][0x3a0] ;  /* 0x0000e800ffee7b82 */ /* 0x000f220000000800 */
[----:B------:R-:W-:Y:S01]  /*1d700*/  IMAD.WIDE R60, R135, 0x4, R66 ;  /* 0x00000004873c7825 */ /* 0x000fe200078e0242 */
[----:B------:R-:W-:Y:S04]  /*1d710*/  LDGSTS.E [R0+-0x4fe18], desc[UR22][R58.64], !P6 ;  /* 0xb01e80003a007fae */ /* 0x000fe8000f1a1016 */
[----:B------:R-:W-:Y:S01]  /*1d720*/  STL.64 [R1+0x1098], R60 ;  /* 0x0010983c01007387 */ /* 0x000fe20000100a00 */
[----:B------:R-:W-:Y:S01]  /*1d730*/  VIADD R65, R65, 0x7f ;  /* 0x0000007f41417836 */ /* 0x000fe20000000000 */
[----:B------:R-:W1:Y:S02]  /*1d740*/  LDC R66, c[0x0][0x3a0] ;  /* 0x0000e800ff427b82 */ /* 0x000e640000000800 */
[----:B------:R-:W-:Y:S01]  /*1d750*/  STL.64 [R1+0x10a0], R132 ;  /* 0x0010a08401007387 */ /* 0x000fe20000100a00 */
[----:B------:R-:W-:-:S03]  /*1d760*/  IMAD.WIDE R62, R135, 0x4, R62 ;  /* 0x00000004873e7825 */ /* 0x000fc600078e023e */
[----:B------:R-:W4:Y:S04]  /*1d770*/  LDL.LU.64 R82, [R1+0x2c0] ;  /* 0x0002c00001527983 */ /* 0x000f280000300a00 */
[----:B------:R-:W-:Y:S04]  /*1d780*/  STL.64 [R1+0x10a8], R62 ;  /* 0x0010a83e01007387 */ /* 0x000fe80000100a00 */
[----:B------:R-:W4:Y:S01]  /*1d790*/  LDL.LU.64 R76, [R1+0x2b8] ;  /* 0x0002b800014c7983 */ /* 0x000f220000300a00 */
[----:B------:R-:W-:Y:S02]  /*1d7a0*/  ISETP.GE.U32.AND P6, PT, R2, 0x7ffffd82, PT ;  /* 0x7ffffd820200780c */ /* 0x000fe40003fc6070 */
[----:B------:R-:W-:Y:S01]  /*1d7b0*/  IADD3 R2, PT, PT, R134, 0x100000, RZ ;  /* 0x0010000086027810 */ /* 0x000fe20007ffe0ff */
[----:B------:R2:W-:Y:S01]  /*1d7c0*/  LDGSTS.E [R0+-0x4fe14], desc[UR22][R60.64], !P3 ;  /* 0xb01ec0003c007fae */ /* 0x0005e2000d9a1016 */
[----:B------:R-:W-:-:S03]  /*1d7d0*/  ISETP.GE.AND P3, PT, R132, R64, PT ;  /* 0x000000408400720c */ /* 0x000fc60003f66270 */
[----:B------:R1:W-:Y:S01]  /*1d7e0*/  LDGSTS.E [R2+-0x4fe10], desc[UR22][R62.64], !P4 ;  /* 0xb01f00003e027fae */ /* 0x0003e2000e1a1016 */
[----:B------:R-:W-:Y:S02]  /*1d7f0*/  ISETP.GE.U32.AND P4, PT, R64, 0x7ffffd81, PT ;  /* 0x7ffffd814000780c */ /* 0x000fe40003f86070 */
[----:B--2---:R-:W-:Y:S02]  /*1d800*/  SEL R0, RZ, 0x4, P3 ;  /* 0x00000004ff007807 */ /* 0x004fe40001800000 */
[----:B------:R-:W-:Y:S01]  /*1d810*/  ISETP.GT.AND P3, PT, R65, 0x27f, PT ;  /* 0x0000027f4100780c */ /* 0x000fe20003f64270 */
[----:B------:R-:W-:Y:S02]  /*1d820*/  IMAD.WIDE R64, R135, 0x4, R70 ;  /* 0x0000000487407825 */ /* 0x000fe400078e0246 */
[----:B------:R-:W2:Y:S04]  /*1d830*/  LDL.LU.64 R70, [R1+0x2b0] ;  /* 0x0002b00001467983 */ /* 0x000ea80000300a00 */
[----:B------:R-:W2:Y:S04]  /*1d840*/  LDL.LU.64 R90, [R1+0x2a8] ;  /* 0x0002a800015a7983 */ /* 0x000ea80000300a00 */
[----:B------:R-:W2:Y:S01]  /*1d850*/  LDL.LU.64 R78, [R1+0x2a0] ;  /* 0x0002a000014e7983 */ /* 0x000ea20000300a00 */
[----:B------:R-:W-:-:S03]  /*1d860*/  SEL R0, R0, RZ, P3 ;  /* 0x000000ff00007207 */ /* 0x000fc60001800000 */
[----:B------:R-:W-:Y:S01]  /*1d870*/  STL.64 [R1+0x10b0], R64 ;  /* 0x0010b04001007387 */ /* 0x000fe20000100a00 */
[----:B------:R-:W-:-:S03]  /*1d880*/  ISETP.NE.U32.AND P3, PT, R0, RZ, PT ;  /* 0x000000ff0000720c */ /* 0x000fc60003f65070 */
[----:B------:R-:W2:Y:S01]  /*1d890*/  LDL.LU.64 R88, [R1+0x298] ;  /* 0x0002980001587983 */ /* 0x000ea20000300a00 */
[----:B------:R-:W-:-:S03]  /*1d8a0*/  VIADD R0, R134, 0x100000 ;  /* 0x0010000086007836 */ /* 0x000fc60000000000 */
[----:B------:R-:W2:Y:S01]  /*1d8b0*/  LDL.LU.64 R80, [R1+0x290] ;  /* 0x0002900001507983 */ /* 0x000ea20000300a00 */
[----:B-1----:R-:W-:-:S03]  /*1d8c0*/  VIADD R2, R66, 0xfffffdff ;  /* 0xfffffdff42027836 */ /* 0x002fc60000000000 */
[----:B------:R-:W2:Y:S04]  /*1d8d0*/  LDL.LU.64 R74, [R1+0x288] ;  /* 0x00028800014a7983 */ /* 0x000ea80000300a00 */
[----:B------:R-:W2:Y:S04]  /*1d8e0*/  LDL.LU.64 R72, [R1+0x240] ;  /* 0x0002400001487983 */ /* 0x000ea80000300a00 */
[----:B------:R-:W-:Y:S01]  /*1d8f0*/  LDGSTS.E [R0+-0x4fe0c], desc[UR22][R64.64], !P5 ;  /* 0xb01f400040007fae */ /* 0x000fe2000e9a1016 */
[----:B------:R-:W-:Y:S01]  /*1d900*/  ISETP.GE.U32.AND P5, PT, R2, 0x7ffffd80, PT ;  /* 0x7ffffd800200780c */ /* 0x000fe20003fa6070 */
[----:B------:R-:W-:-:S02]  /*1d910*/  VIADD R2, R68, 0xfffffdfe ;  /* 0xfffffdfe44027836 */ /* 0x000fc40000000000 */
[C---:B---3--:R-:W-:Y:S02]  /*1d920*/  IMAD.WIDE R66, R135.reuse, 0x4, R246 ;  /* 0x0000000487427825 */ /* 0x048fe400078e02f6 */
[----:B------:R-:W3:Y:S04]  /*1d930*/  LDL.LU.64 R246, [R1+0x308] ;  /* 0x0003080001f67983 */ /* 0x000ee80000300a00 */
[----:B------:R-:W-:Y:S04]  /*1d940*/  STL.64 [R1+0x10b8], R66 ;  /* 0x0010b84201007387 */ /* 0x000fe80000100a00 */
[----:B------:R-:W3:Y:S04]  /*1d950*/  LDL.LU.64 R86, [R1+0x300] ;  /* 0x0003000001567983 */ /* 0x000ee80000300a00 */
[----:B------:R-:W3:Y:S01]  /*1d960*/  LDL.LU.64 R84, [R1+0x2f8] ;  /* 0x0002f80001547983 */ /* 0x000ee20000300a00 */
[----:B----4-:R-:W-:-:S03]  /*1d970*/  IMAD.WIDE R68, R135, 0x4, R82 ;  /* 0x0000000487447825 */ /* 0x010fc600078e0252 */
[----:B------:R-:W-:Y:S01]  /*1d980*/  LDGSTS.E [R0+-0x4fe08], desc[UR22][R66.64], !P6 ;  /* 0xb01f800042007fae */ /* 0x000fe2000f1a1016 */
[----:B------:R-:W-:-:S03]  /*1d990*/  ISETP.GE.U32.AND P6, PT, R2, 0x7ffffd7f, PT ;  /* 0x7ffffd7f0200780c */ /* 0x000fc60003fc6070 */
[----:B------:R-:W4:Y:S01]  /*1d9a0*/  LDL.LU.64 R82, [R1+0x2f0] ;  /* 0x0002f00001527983 */ /* 0x000f220000300a00 */
[----:B------:R-:W-:-:S03]  /*1d9b0*/  IADD3 R2, PT, PT, R239, -0x203, RZ ;  /* 0xfffffdfdef027810 */ /* 0x000fc60007ffe0ff */
[----:B------:R-:W-:Y:S04]  /*1d9c0*/  STL.64 [R1+0x10c0], R134 ;  /* 0x0010c08601007387 */ /* 0x000fe80000100a00 */
[----:B------:R1:W-:Y:S04]  /*1d9d0*/  LDGSTS.E [R0+-0x4fe04], desc[UR22][R68.64], !P4 ;  /* 0xb01fc00044007fae */ /* 0x0003e8000e1a1016 */
[----:B------:R-:W-:Y:S04]  /*1d9e0*/  STL.64 [R1+0x10c8], R68 ;  /* 0x0010c84401007387 */ /* 0x000fe80000100a00 */
[----:B------:R-:W-:Y:S01]  /*1d9f0*/  STL [R1+0x10d0], R3 ;  /* 0x0010d00301007387 */ /* 0x000fe20000100800 */
[----:B-1----:R-:W-:-:S02]  /*1da00*/  VIADD R0, R238, 0xfffffdfc ;  /* 0xfffffdfcee007836 */ /* 0x002fc40000000000 */
[----:B--2---:R-:W-:-:S04]  /*1da10*/  IMAD.WIDE R244, R143, 0x4, R70 ;  /* 0x000000048ff47825 */ /* 0x004fc800078e0246 */
[----:B------:R-:W-:-:S04]  /*1da20*/  IMAD.WIDE R250, R143, 0x4, R90 ;  /* 0x000000048ffa7825 */ /* 0x000fc800078e025a */
[----:B------:R-:W-:-:S04]  /*1da30*/  IMAD.WIDE R226, R143, 0x4, R78 ;  /* 0x000000048fe27825 */ /* 0x000fc800078e024e */
[----:B------:R-:W-:-:S04]  /*1da40*/  IMAD.WIDE R196, R143, 0x4, R88 ;  /* 0x000000048fc47825 */ /* 0x000fc800078e0258 */
[----:B------:R-:W-:-:S04]  /*1da50*/  IMAD.WIDE R166, R143, 0x4, R80 ;  /* 0x000000048fa67825 */ /* 0x000fc800078e0250 */
[----:B------:R-:W-:-:S04]  /*1da60*/  IMAD.WIDE R124, R143, 0x4, R74 ;  /* 0x000000048f7c7825 */ /* 0x000fc800078e024a */
[----:B------:R-:W-:-:S04]  /*1da70*/  IMAD.WIDE R72, R143, 0x4, R72 ;  /* 0x000000048f487825 */ /* 0x000fc800078e0248 */
[----:B---3--:R-:W-:-:S04]  /*1da80*/  IMAD.WIDE R48, R143, 0x4, R86 ;  /* 0x000000048f307825 */ /* 0x008fc800078e0256 */
[----:B------:R-:W-:-:S04]  /*1da90*/  IMAD.WIDE R18, R143, 0x4, R84 ;  /* 0x000000048f127825 */ /* 0x000fc800078e0254 */
[C---:B----4-:R-:W-:Y:S01]  /*1daa0*/  IMAD.WIDE R224, R143.reuse, 0x4, R82 ;  /* 0x000000048fe07825 */ /* 0x050fe200078e0252 */
[----:B------:R-:W-:Y:S01]  /*1dab0*/  ISETP.GE.U32.AND P4, PT, R2, 0x7ffffd7e, PT ;  /* 0x7ffffd7e0200780c */ /* 0x000fe20003f86070 */
[----:B------:R-:W0:Y:S02]  /*1dac0*/  LDGDEPBAR ;  /* 0x00000000000079af */ /* 0x000e240000000000 */
[C---:B------:R-:W-:Y:S02]  /*1dad0*/  IMAD.WIDE R238, R143.reuse, 0x4, R76 ;  /* 0x000000048fee7825 */ /* 0x040fe400078e024c */
[----:B------:R-:W2:Y:S04]  /*1dae0*/  LDL.LU.64 R76, [R1+0x2e8] ;  /* 0x0002e800014c7983 */ /* 0x000ea80000300a00 */
[----:B------:R-:W3:Y:S04]  /*1daf0*/  LDL.LU.64 R70, [R1+0x2e0] ;  /* 0x0002e00001467983 */ /* 0x000ee80000300a00 */
[----:B------:R1:W-:Y:S04]  /*1db00*/  STL.64 [R1+0x10d8], R244 ;  /* 0x0010d8f401007387 */ /* 0x0003e80000100a00 */
[----:B------:R-:W4:Y:S04]  /*1db10*/  LDL.LU.64 R90, [R1+0x2d8] ;  /* 0x0002d800015a7983 */ /* 0x000f280000300a00 */
[----:B------:R-:W4:Y:S04]  /*1db20*/  LDL.LU.64 R78, [R1+0x2d0] ;  /* 0x0002d000014e7983 */ /* 0x000f280000300a00 */
[----:B------:R-:W4:Y:S04]  /*1db30*/  LDL.LU.64 R80, [R1+0x348] ;  /* 0x0003480001507983 */ /* 0x000f280000300a00 */
[----:B------:R-:W4:Y:S01]  /*1db40*/  LDL.LU.64 R74, [R1+0x340] ;  /* 0x00034000014a7983 */ /* 0x000f220000300a00 */
[----:B-1----:R-:W-:-:S03]  /*1db50*/  IMAD.WIDE R244, R143, 0x4, R246 ;  /* 0x000000048ff47825 */ /* 0x002fc600078e02f6 */
[----:B------:R-:W-:Y:S04]  /*1db60*/  STL.64 [R1+0x10], R226 ;  /* 0x000010e201007387 */ /* 0x000fe80000100a00 */
[----:B------:R-:W-:Y:S04]  /*1db70*/  STL.64 [R1+0x28], R196 ;  /* 0x000028c401007387 */ /* 0x000fe80000100a00 */
[----:B------:R-:W4:Y:S04]  /*1db80*/  LDL.LU.64 R246, [R1+0x338] ;  /* 0x0003380001f67983 */ /* 0x000f280000300a00 */
[----:B------:R-:W-:Y:S04]  /*1db90*/  STL.64 [R1+0x40], R166 ;  /* 0x000040a601007387 */ /* 0x000fe80000100a00 */
[----:B------:R-:W4:Y:S04]  /*1dba0*/  LDL.LU.64 R92, [R1+0x330] ;  /* 0x00033000015c7983 */ /* 0x000f280000300a00 */
[----:B------:R-:W4:Y:S04]  /*1dbb0*/  LDL.LU.64 R88, [R1+0x328] ;  /* 0x0003280001587983 */ /* 0x000f280000300a00 */
[----:B------:R-:W-:Y:S04]  /*1dbc0*/  STL.64 [R1+0x48], R124 ;  /* 0x0000487c01007387 */ /* 0x000fe80000100a00 */
[----:B------:R-:W-:Y:S04]  /*1dbd0*/  STL.64 [R1+0x58], R244 ;  /* 0x000058f401007387 */ /* 0x000fe80000100a00 */
[----:B------:R-:W4:Y:S04]  /*1dbe0*/  LDL.LU.64 R86, [R1+0x320] ;  /* 0x0003200001567983 */ /* 0x000f280000300a00 */
[----:B------:R-:W4:Y:S04]  /*1dbf0*/  LDL.LU.64 R84, [R1+0x318] ;  /* 0x0003180001547983 */ /* 0x000f280000300a00 */
[----:B------:R-:W-:Y:S04]  /*1dc00*/  STL.64 [R1+0x50], R72 ;  /* 0x0000504801007387 */ /* 0x000fe80000100a00 */
[----:B------:R-:W-:Y:S04]  /*1dc10*/  STL.64 [R1+0x60], R48 ;  /* 0x0000603001007387 */ /* 0x000fe80000100a00 */
[----:B------:R-:W4:Y:S01]  /*1dc20*/  LDL.LU.64 R82, [R1+0x310] ;  /* 0x0003100001527983 */ /* 0x000f220000300a00 */
[----:B------:R-:W-:-:S03]  /*1dc30*/  IMAD.WIDE R146, R143, 0x4, R136 ;  /* 0x000000048f927825 */ /* 0x000fc600078e0288 */
[----:B------:R-:W-:Y:S04]  /*1dc40*/  LDGSTS.E [R252+0x30000], desc[UR22][R238.64], P2 ;  /* 0x30000000eefc7fae */ /* 0x000fe800091a1016 */
[----:B------:R-:W-:Y:S01]  /*1dc50*/  LDGSTS.E [R252+0x30400], desc[UR22][R244.64], P2 ;  /* 0x30400000f4fc7fae */ /* 0x000fe200091a1016 */
[----:B--2---:R-:W-:-:S03]  /*1dc60*/  IMAD.WIDE R194, R143, 0x4, R76 ;  /* 0x000000048fc27825 */ /* 0x004fc600078e024c */
[----:B------:R-:W2:Y:S01]  /*1dc70*/  LDL.LU.64 R76, [R1+0x350] ;  /* 0x00035000014c7983 */ /* 0x000ea20000300a00 */
[----:B---3--:R-:W-:-:S03]  /*1dc80*/  IMAD.WIDE R164, R143, 0x4, R70 ;  /* 0x000000048fa47825 */ /* 0x008fc600078e0246 */
[----:B------:R-:W-:Y:S04]  /*1dc90*/  STL.64 [R1+0x68], R18 ;  /* 0x0000681201007387 */ /* 0x000fe80000100a00 */
[----:B------:R-:W3:Y:S04]  /*1dca0*/  LDL.LU.64 R70, [R1+0x388] ;  /* 0x0003880001467983 */ /* 0x000ee80000300a00 */
[----:B------:R-:W-:Y:S01]  /*1dcb0*/  STL.64 [R1+0x70], R224 ;  /* 0x000070e001007387 */ /* 0x000fe20000100a00 */
[----:B----4-:R-:W-:-:S03]  /*1dcc0*/  IMAD.WIDE R94, R143, 0x4, R78 ;  /* 0x000000048f5e7825 */ /* 0x010fc600078e024e */
[----:B------:R-:W4:Y:S01]  /*1dcd0*/  LDL.LU.64 R78, [R1+0x380] ;  /* 0x00038000014e7983 */ /* 0x000f220000300a00 */
[----:B------:R-:W-:-:S03]  /*1dce0*/  IMAD.WIDE R122, R143, 0x4, R90 ;  /* 0x000000048f7a7825 */ /* 0x000fc600078e025a */
[----:B------:R-:W-:Y:S01]  /*1dcf0*/  STL.64 [R1+0x78], R194 ;  /* 0x000078c201007387 */ /* 0x000fe20000100a00 */
[----:B------:R-:W-:-:S03]  /*1dd00*/  IMAD.WIDE R2, R143, 0x4, R80 ;  /* 0x000000048f027825 */ /* 0x000fc600078e0250 */
[----:B------:R-:W-:Y:S01]  /*1dd10*/  STL.64 [R1+0x80], R164 ;  /* 0x000080a401007387 */ /* 0x000fe20000100a00 */
[----:B------:R-:W-:-:S03]  /*1dd20*/  IMAD.WIDE R46, R143, 0x4, R74 ;  /* 0x000000048f2e7825 */ /* 0x000fc600078e024a */
[----:B------:R-:W4:Y:S04]  /*1dd30*/  LDL.LU.64 R80, [R1+0x378] ;  /* 0x0003780001507983 */ /* 0x000f280000300a00 */
[----:B------:R-:W4:Y:S01]  /*1dd40*/  LDL.LU.64 R74, [R1+0x370] ;  /* 0x00037000014a7983 */ /* 0x000f220000300a00 */
[----:B------:R-:W-:-:S03]  /*1dd50*/  IMAD.WIDE R16, R143, 0x4, R246 ;  /* 0x000000048f107825 */ /* 0x000fc600078e02f6 */
[----:B------:R-:W-:Y:S04]  /*1dd60*/  STL.64 [R1+0x88], R122 ;  /* 0x0000887a01007387 */ /* 0x000fe80000100a00 */
[----:B------:R1:W-:Y:S04]  /*1dd70*/  STL.64 [R1+0x98], R2 ;  /* 0x0000980201007387 */ /* 0x0003e80000100a00 */
[----:B------:R-:W4:Y:S04]  /*1dd80*/  LDL.LU.64 R90, [R1+0x368] ;  /* 0x00036800015a7983 */ /* 0x000f280000300a00 */
[----:B------:R-:W4:Y:S01]  /*1dd90*/  LDL.LU.64 R246, [R1+0x360] ;  /* 0x0003600001f67983 */ /* 0x000f220000300a00 */
[----:B------:R-:W-:-:S03]  /*1dda0*/  IMAD.WIDE R222, R143, 0x4, R92 ;  /* 0x000000048fde7825 */ /* 0x000fc600078e025c */
[----:B------:R-:W-:Y:S01]  /*1ddb0*/  STL.64 [R1+0x90], R94 ;  /* 0x0000905e01007387 */ /* 0x000fe20000100a00 */
[----:B------:R-:W-:-:S03]  /*1ddc0*/  IMAD.WIDE R192, R143, 0x4, R88 ;  /* 0x000000048fc07825 */ /* 0x000fc600078e0258 */
[----:B------:R-:W-:Y:S01]  /*1ddd0*/  STL.64 [R1+0xa0], R46 ;  /* 0x0000a02e01007387 */ /* 0x000fe20000100a00 */
[----:B------:R-:W-:-:S03]  /*1dde0*/  IMAD.WIDE R162, R143, 0x4, R86 ;  /* 0x000000048fa27825 */ /* 0x000fc600078e0256 */
[----:B------:R-:W-:Y:S04]  /*1ddf0*/  STL.64 [R1+0xa8], R16 ;  /* 0x0000a81001007387 */ /* 0x000fe80000100a00 */
[----:B------:R-:W4:Y:S04]  /*1de00*/  LDL.LU.64 R88, [R1+0x390] ;  /* 0x0003900001587983 */ /* 0x000f280000300a00 */
[----:B------:R-:W4:Y:S04]  /*1de10*/  LDL.LU.64 R86, [R1+0x3c8] ;  /* 0x0003c80001567983 */ /* 0x000f280000300a00 */
[----:B------:R-:W-:Y:S04]  /*1de20*/  STL.64 [R1+0xb0], R222 ;  /* 0x0000b0de01007387 */ /* 0x000fe80000100a00 */
[----:B------:R-:W-:Y:S01]  /*1de30*/  STL.64 [R1+0xb8], R192 ;  /* 0x0000b8c001007387 */ /* 0x000fe20000100a00 */
[----:B--2---:R-:W-:-:S03]  /*1de40*/  IMAD.WIDE R68, R143, 0x4, R76 ;  /* 0x000000048f447825 */ /* 0x004fc600078e024c */
[----:B------:R1:W-:Y:S04]  /*1de50*/  LDGSTS.E [R252+0x30800], desc[UR22][R2.64], P2 ;  /* 0x3080000002fc7fae */ /* 0x0003e800091a1016 */
[----:B------:R-:W2:Y:S01]  /*1de60*/  LDL.LU.64 R76, [R1+0x3c0] ;  /* 0x0003c000014c7983 */ /* 0x000ea20000300a00 */
[----:B------:R-:W-:-:S03]  /*1de70*/  IMAD.WIDE R120, R143, 0x4, R84 ;  /* 0x000000048f787825 */ /* 0x000fc600078e0254 */
[----:B------:R-:W-:Y:S01]  /*1de80*/  STL.64 [R1+0xc0], R162 ;  /* 0x0000c0a201007387 */ /* 0x000fe20000100a00 */
[----:B---3--:R-:W-:-:S03]  /*1de90*/  IMAD.WIDE R44, R143, 0x4, R70 ;  /* 0x000000048f2c7825 */ /* 0x008fc600078e0246 */
[----:B------:R-:W3:Y:S01]  /*1dea0*/  LDL.LU.64 R84, [R1+0x3b8] ;  /* 0x0003b80001547983 */ /* 0x000ee20000300a00 */
[C---:B------:R-:W-:Y:S01]  /*1deb0*/  IMAD.WIDE R92, R143.reuse, 0x4, R82 ;  /* 0x000000048f5c7825 */ /* 0x040fe200078e0252 */
[----:B-1----:R-:W1:Y:S02]  /*1dec0*/  LDC R2, c[0x0][0x3a0] ;  /* 0x0000e800ff027b82 */ /* 0x002e640000000800 */
[----:B------:R-:W3:Y:S01]  /*1ded0*/  LDL.LU.64 R70, [R1+0x3b0] ;  /* 0x0003b00001467983 */ /* 0x000ee20000300a00 */
[----:B----4-:R-:W-:-:S03]  /*1dee0*/  IMAD.WIDE R14, R143, 0x4, R78 ;  /* 0x000000048f0e7825 */ /* 0x010fc600078e024e */
[----:B------:R-:W-:Y:S04]  /*1def0*/  STL.64 [R1+0xc8], R120 ;  /* 0x0000c87801007387 */ /* 0x000fe80000100a00 */
[----:B------:R-:W-:Y:S04]  /*1df00*/  STL.64 [R1+0xd8], R68 ;  /* 0x0000d84401007387 */ /* 0x000fe80000100a00 */
[----:B------:R-:W4:Y:S04]  /*1df10*/  LDL.LU.64 R82, [R1+0x3a8] ;  /* 0x0003a80001527983 */ /* 0x000f280000300a00 */
[----:B------:R-:W4:Y:S01]  /*1df20*/  LDL.LU.64 R78, [R1+0x3a0] ;  /* 0x0003a000014e7983 */ /* 0x000f220000300a00 */
[----:B------:R-:W-:-:S03]  /*1df30*/  IMAD.WIDE R220, R143, 0x4, R80 ;  /* 0x000000048fdc7825 */ /* 0x000fc600078e0250 */
[----:B------:R-:W-:Y:S01]  /*1df40*/  STL.64 [R1+0xd0], R92 ;  /* 0x0000d05c01007387 */ /* 0x000fe20000100a00 */
[----:B------:R-:W-:-:S03]  /*1df50*/  IMAD.WIDE R190, R143, 0x4, R74 ;  /* 0x000000048fbe7825 */ /* 0x000fc600078e024a */
[----:B------:R-:W-:Y:S04]  /*1df60*/  STL.64 [R1+0xe0], R44 ;  /* 0x0000e02c01007387 */ /* 0x000fe80000100a00 */
[----:B------:R-:W4:Y:S04]  /*1df70*/  LDL.LU.64 R80, [R1+0x398] ;  /* 0x0003980001507983 */ /* 0x000f280000300a00 */
[----:B------:R-:W4:Y:S01]  /*1df80*/  LDL.LU.64 R74, [R1+0x3d0] ;  /* 0x0003d000014a7983 */ /* 0x000f220000300a00 */
[----:B------:R-:W-:-:S03]  /*1df90*/  IMAD.WIDE R118, R143, 0x4, R246 ;  /* 0x000000048f767825 */ /* 0x000fc600078e02f6 */
[----:B------:R-:W-:Y:S01]  /*1dfa0*/  STL.64 [R1+0xe8], R14 ;  /* 0x0000e80e01007387 */ /* 0x000fe20000100a00 */
[----:B------:R-:W-:-:S03]  /*1dfb0*/  IMAD.WIDE R160, R143, 0x4, R90 ;  /* 0x000000048fa07825 */ /* 0x000fc600078e025a */
[----:B------:R-:W4:Y:S01]  /*1dfc0*/  LDL.LU.64 R246, [R1+0x3d8] ;  /* 0x0003d80001f67983 */ /* 0x000f220000300a00 */
[----:B------:R-:W-:-:S03]  /*1dfd0*/  IMAD.WIDE R90, R143, 0x4, R140 ;  /* 0x000000048f5a7825 */ /* 0x000fc600078e028c */
[----:B------:R-:W-:Y:S04]  /*1dfe0*/  STL.64 [R1+0xf0], R220 ;  /* 0x0000f0dc01007387 */ /* 0x000fe80000100a00 */
[----:B------:R-:W4:Y:S01]  /*1dff0*/  LDL.LU.64 R140, [R1+0x408] ;  /* 0x00040800018c7983 */ /* 0x000f220000300a00 */
[----:B------:R-:W-:-:S03]  /*1e000*/  IMAD.WIDE R134, R143, 0x4, R88 ;  /* 0x000000048f867825 */ /* 0x000fc600078e0258 */
[----:B------:R-:W-:Y:S01]  /*1e010*/  STL.64 [R1+0xf8], R190 ;  /* 0x0000f8be01007387 */ /* 0x000fe20000100a00 */
[----:B------:R-:W-:-:S03]  /*1e020*/  IMAD.WIDE R42, R143, 0x4, R86 ;  /* 0x000000048f2a7825 */ /* 0x000fc600078e0256 */
[----:B------:R-:W-:Y:S04]  /*1e030*/  STL.64 [R1+0x100], R160 ;  /* 0x000100a001007387 */ /* 0x000fe80000100a00 */
[----:B------:R-:W4:Y:S04]  /*1e040*/  LDL.LU.64 R96, [R1+0x400] ;  /* 0x0004000001607983 */ /* 0x000f280000300a00 */
[----:B------:R-:W4:Y:S04]  /*1e050*/  LDL.LU.64 R86, [R1+0x3f8] ;  /* 0x0003f80001567983 */ /* 0x000f280000300a00 */
[----:B------:R-:W-:Y:S04]  /*1e060*/  STL.64 [R1+0x108], R118 ;  /* 0x0001087601007387 */ /* 0x000fe80000100a00 */
[----:B------:R-:W-:Y:S04]  /*1e070*/  STL.64 [R1+0x118], R134 ;  /* 0x0001188601007387 */ /* 0x000fe80000100a00 */
[----:B------:R-:W-:Y:S04]  /*1e080*/  LDGSTS.E [R252+0x30c00], desc[UR22][R68.64], P2 ;  /* 0x30c0000044fc7fae */ /* 0x000fe800091a1016 */
[----:B------:R-:W-:Y:S01]  /*1e090*/  LDGSTS.E [R252+0x31000], desc[UR22][R134.64], P2 ;  /* 0x3100000086fc7fae */ /* 0x000fe200091a1016 */
[----:B--2---:R-:W-:-:S03]  /*1e0a0*/  IMAD.WIDE R12, R143, 0x4, R76 ;  /* 0x000000048f0c7825 */ /* 0x004fc600078e024c */
[----:B------:R-:W2:Y:S04]  /*1e0b0*/  LDL.LU.64 R76, [R1+0x3f0] ;  /* 0x0003f000014c7983 */ /* 0x000ea80000300a00 */
[----:B------:R-:W-:Y:S01]  /*1e0c0*/  STL.64 [R1+0x110], R90 ;  /* 0x0001105a01007387 */ /* 0x000fe20000100a00 */
[----:B---3--:R-:W-:-:S03]  /*1e0d0*/  IMAD.WIDE R218, R143, 0x4, R84 ;  /* 0x000000048fda7825 */ /* 0x008fc600078e0254 */
[----:B------:R-:W-:Y:S01]  /*1e0e0*/  STL.64 [R1+0x120], R42 ;  /* 0x0001202a01007387 */ /* 0x000fe20000100a00 */
[----:B------:R-:W-:-:S03]  /*1e0f0*/  IMAD.WIDE R188, R143, 0x4, R70 ;  /* 0x000000048fbc7825 */ /* 0x000fc600078e0246 */
[----:B------:R-:W3:Y:S04]  /*1e100*/  LDL.LU.64 R84, [R1+0x3e8] ;  /* 0x0003e80001547983 */ /* 0x000ee80000300a00 */
[----:B------:R-:W3:Y:S04]  /*1e110*/  LDL.LU.64 R70, [R1+0x3e0] ;  /* 0x0003e00001467983 */ /* 0x000ee80000300a00 */
[----:B------:R-:W-:Y:S01]  /*1e120*/  STL.64 [R1+0x128], R12 ;  /* 0x0001280c01007387 */ /* 0x000fe20000100a00 */
[----:B----4-:R-:W-:-:S03]  /*1e130*/  IMAD.WIDE R158, R143, 0x4, R82 ;  /* 0x000000048f9e7825 */ /* 0x010fc600078e0252 */
[----:B------:R-:W4:Y:S01]  /*1e140*/  LDL.LU.64 R82, [R1+0x410] ;  /* 0x0004100001527983 */ /* 0x000f220000300a00 */
[----:B------:R-:W-:-:S03]  /*1e150*/  IMAD.WIDE R116, R143, 0x4, R78 ;  /* 0x000000048f747825 */ /* 0x000fc600078e024e */
[----:B------:R-:W4:Y:S04]  /*1e160*/  LDL.LU.64 R78, [R1+0x418] ;  /* 0x00041800014e7983 */ /* 0x000f280000300a00 */
[----:B------:R-:W-:Y:S04]  /*1e170*/  STL.64 [R1+0x130], R218 ;  /* 0x000130da01007387 */ /* 0x000fe80000100a00 */
[----:B------:R-:W-:Y:S01]  /*1e180*/  STL.64 [R1+0x138], R188 ;  /* 0x000138bc01007387 */ /* 0x000fe20000100a00 */
[----:B------:R-:W-:-:S04]  /*1e190*/  IMAD.WIDE R88, R143, 0x4, R80 ;  /* 0x000000048f587825 */ /* 0x000fc800078e0250 */
[C---:B------:R-:W-:Y:S02]  /*1e1a0*/  IMAD.WIDE R66, R143.reuse, 0x4, R74 ;  /* 0x000000048f427825 */ /* 0x040fe400078e024a */
[----:B------:R-:W4:Y:S04]  /*1e1b0*/  LDL.LU.64 R74, [R1+0x448] ;  /* 0x00044800014a7983 */ /* 0x000f280000300a00 */
[----:B------:R-:W-:Y:S01]  /*1e1c0*/  STL.64 [R1+0x140], R158 ;  /* 0x0001409e01007387 */ /* 0x000fe20000100a00 */
[----:B------:R-:W-:-:S03]  /*1e1d0*/  IMAD.WIDE R40, R143, 0x4, R246 ;  /* 0x000000048f287825 */ /* 0x000fc600078e02f6 */
[----:B------:R-:W4:Y:S04]  /*1e1e0*/  LDL.LU.64 R80, [R1+0x440] ;  /* 0x0004400001507983 */ /* 0x000f280000300a00 */
[----:B------:R-:W-:Y:S04]  /*1e1f0*/  STL.64 [R1+0x148], R116 ;  /* 0x0001487401007387 */ /* 0x000fe80000100a00 */
[----:B------:R-:W-:Y:S04]  /*1e200*/  STL.64 [R1+0x158], R66 ;  /* 0x0001584201007387 */ /* 0x000fe80000100a00 */
[----:B------:R-:W4:Y:S01]  /*1e210*/  LDL.LU.64 R246, [R1+0x438] ;  /* 0x0004380001f67983 */ /* 0x000f220000300a00 */
[----:B------:R-:W-:-:S03]  /*1e220*/  IMAD.WIDE R10, R143, 0x4, R140 ;  /* 0x000000048f0a7825 */ /* 0x000fc600078e028c */
[----:B------:R-:W4:Y:S04]  /*1e230*/  LDL.LU.64 R100, [R1+0x430] ;  /* 0x0004300001647983 */ /* 0x000f280000300a00 */
[----:B------:R-:W4:Y:S01]  /*1e240*/  LDL.LU.64 R140, [R1+0x428] ;  /* 0x00042800018c7983 */ /* 0x000f220000300a00 */
[----:B------:R-:W-:-:S03]  /*1e250*/  IMAD.WIDE R186, R143, 0x4, R86 ;  /* 0x000000048fba7825 */ /* 0x000fc600078e0256 */
[----:B------:R-:W-:Y:S04]  /*1e260*/  STL.64 [R1+0x150], R88 ;  /* 0x0001505801007387 */ /* 0x000fe80000100a00 */
[----:B------:R-:W-:Y:S04]  /*1e270*/  STL.64 [R1+0x160], R40 ;  /* 0x0001602801007387 */ /* 0x000fe80000100a00 */
[----:B------:R-:W4:Y:S04]  /*1e280*/  LDL.LU.64 R86, [R1+0x420] ;  /* 0x0004200001567983 */ /* 0x000f280000300a00 */
[----:B------:R-:W4:Y:S04]  /*1e290*/  LDL.LU.64 R98, [R1+0x450] ;  /* 0x0004500001627983 */ /* 0x000f280000300a00 */
[----:B------:R-:W-:Y:S01]  /*1e2a0*/  STL.64 [R1+0x168], R10 ;  /* 0x0001680a01007387 */ /* 0x000fe20000100a00 */
[----:B------:R-:W-:-:S03]  /*1e2b0*/  IMAD.WIDE R216, R143, 0x4, R96 ;  /* 0x000000048fd87825 */ /* 0x000fc600078e0260 */
[----:B------:R-:W-:Y:S01]  /*1e2c0*/  LDGSTS.E [R252+0x31400], desc[UR22][R66.64], P2 ;  /* 0x3140000042fc7fae */ /* 0x000fe200091a1016 */
[----:B--2---:R-:W-:-:S03]  /*1e2d0*/  IMAD.WIDE R156, R143, 0x4, R76 ;  /* 0x000000048f9c7825 */ /* 0x004fc600078e024c */
[----:B------:R-:W2:Y:S04]  /*1e2e0*/  LDL.LU.64 R76, [R1+0x458] ;  /* 0x00045800014c7983 */ /* 0x000ea80000300a00 */
[----:B------:R-:W-:Y:S04]  /*1e2f0*/  STL.64 [R1+0x170], R216 ;  /* 0x000170d801007387 */ /* 0x000fe80000100a00 */
[----:B------:R-:W2:Y:S04]  /*1e300*/  LDL.LU.64 R96, [R1+0x460] ;  /* 0x0004600001607983 */ /* 0x000ea80000300a00 */
[----:B------:R-:W-:Y:S01]  /*1e310*/  STL.64 [R1+0x178], R186 ;  /* 0x000178ba01007387 */ /* 0x000fe20000100a00 */
[----:B---3--:R-:W-:-:S03]  /*1e320*/  IMAD.WIDE R114, R143, 0x4, R84 ;  /* 0x000000048f727825 */ /* 0x008fc600078e0254 */
[----:B------:R-:W-:Y:S01]  /*1e330*/  STL.64 [R1+0x180], R156 ;  /* 0x0001809c01007387 */ /* 0x000fe20000100a00 */
[----:B------:R-:W-:-:S04]  /*1e340*/  IMAD.WIDE R70, R143, 0x4, R70 ;  /* 0x000000048f467825 */ /* 0x000fc800078e0246 */
[----:B----4-:R-:W-:-:S04]  /*1e350*/  IMAD.WIDE R64, R143, 0x4, R82 ;  /* 0x000000048f407825 */ /* 0x010fc800078e0252 */
[C---:B------:R-:W-:Y:S01]  /*1e360*/  IMAD.WIDE R38, R143.reuse, 0x4, R78 ;  /* 0x000000048f267825 */ /* 0x040fe200078e024e */
[----:B------:R-:W-:Y:S04]  /*1e370*/  LDGSTS.E [R252+0x31800], desc[UR22][R64.64], P2 ;  /* 0x3180000040fc7fae */ /* 0x000fe800091a1016 */
[----:B------:R-:W3:Y:S04]  /*1e380*/  LDL.LU.64 R78, [R1+0x488] ;  /* 0x00048800014e7983 */ /* 0x000ee80000300a00 */
[----:B------:R-:W4:Y:S04]  /*1e390*/  LDL.LU.64 R82, [R1+0x480] ;  /* 0x0004800001527983 */ /* 0x000f280000300a00 */
[----:B------:R-:W-:Y:S01]  /*1e3a0*/  STL.64 [R1+0x1c0], R114 ;  /* 0x0001c07201007387 */ /* 0x000fe20000100a00 */
[----:B------:R-:W-:-:S03]  /*1e3b0*/  IMAD.WIDE R8, R143, 0x4, R74 ;  /* 0x000000048f087825 */ /* 0x000fc600078e024a */
[----:B------:R-:W-:Y:S04]  /*1e3c0*/  STL.64 [R1+0x1e8], R64 ;  /* 0x0001e84001007387 */ /* 0x000fe80000100a00 */
[----:B------:R-:W4:Y:S04]  /*1e3d0*/  LDL.LU.64 R74, [R1+0x478] ;  /* 0x00047800014a7983 */ /* 0x000f280000300a00 */
[----:B------:R-:W4:Y:S01]  /*1e3e0*/  LDL.LU.64 R84, [R1+0x470] ;  /* 0x0004700001547983 */ /* 0x000f220000300a00 */
[----:B------:R-:W-:-:S03]  /*1e3f0*/  IMAD.WIDE R214, R143, 0x4, R80 ;  /* 0x000000048fd67825 */ /* 0x000fc600078e0250 */
[----:B------:R-:W-:Y:S04]  /*1e400*/  STL.64 [R1+0x1d8], R70 ;  /* 0x0001d84601007387 */ /* 0x000fe80000100a00 */
[----:B------:R-:W-:Y:S01]  /*1e410*/  STL.64 [R1+0x1f8], R38 ;  /* 0x0001f82601007387 */ /* 0x000fe20000100a00 */
[----:B------:R-:W-:-:S03]  /*1e420*/  IMAD.WIDE R184, R143, 0x4, R246 ;  /* 0x000000048fb87825 */ /* 0x000fc600078e02f6 */
[----:B------:R-:W4:Y:S04]  /*1e430*/  LDL.LU.64 R80, [R1+0x468] ;  /* 0x0004680001507983 */ /* 0x000f280000300a00 */
[----:B------:R-:W4:Y:S01]  /*1e440*/  LDL.LU.64 R246, [R1+0x490] ;  /* 0x0004900001f67983 */ /* 0x000f220000300a00 */
[----:B------:R-:W-:-:S03]  /*1e450*/  IMAD.WIDE R112, R143, 0x4, R140 ;  /* 0x000000048f707825 */ /* 0x000fc600078e028c */
[----:B------:R-:W-:Y:S04]  /*1e460*/  STL.64 [R1+0x208], R8 ;  /* 0x0002080801007387 */ /* 0x000fe80000100a00 */
[----:B------:R-:W4:Y:S01]  /*1e470*/  LDL.LU.64 R140, [R1+0x498] ;  /* 0x00049800018c7983 */ /* 0x000f220000300a00 */
[----:B------:R-:W-:-:S03]  /*1e480*/  IMAD.WIDE R154, R143, 0x4, R100 ;  /* 0x000000048f9a7825 */ /* 0x000fc600078e0264 */
[----:B------:R-:W-:Y:S04]  /*1e490*/  STL.64 [R1+0x218], R214 ;  /* 0x000218d601007387 */ /* 0x000fe80000100a00 */
[----:B------:R-:W-:Y:S04]  /*1e4a0*/  STL.64 [R1+0x228], R184 ;  /* 0x000228b801007387 */ /* 0x000fe80000100a00 */
[----:B------:R-:W-:Y:S01]  /*1e4b0*/  STL.64 [R1+0x238], R154 ;  /* 0x0002389a01007387 */ /* 0x000fe20000100a00 */
[----:B--2---:R-:W-:-:S03]  /*1e4c0*/  IMAD.WIDE R36, R143, 0x4, R76 ;  /* 0x000000048f247825 */ /* 0x004fc600078e024c */
[----:B------:R-:W2:Y:S01]  /*1e4d0*/  LDL.LU.64 R76, [R1+0x4a0] ;  /* 0x0004a000014c7983 */ /* 0x000ea20000300a00 */
[----:B------:R-:W-:-:S03]  /*1e4e0*/  IMAD.WIDE R62, R143, 0x4, R98 ;  /* 0x000000048f3e7825 */ /* 0x000fc600078e0262 */
[----:B------:R-:W-:Y:S01]  /*1e4f0*/  STL.64 [R1+0x248], R112 ;  /* 0x0002487001007387 */ /* 0x000fe20000100a00 */
[----:B------:R-:W-:-:S03]  /*1e500*/  IMAD.WIDE R86, R143, 0x4, R86 ;  /* 0x000000048f567825 */ /* 0x000fc600078e0256 */
[----:B------:R-:W-:Y:S01]  /*1e510*/  STL.64 [R1+0x268], R62 ;  /* 0x0002683e01007387 */ /* 0x000fe20000100a00 */
[----:B------:R-:W-:-:S03]  /*1e520*/  IMAD.WIDE R6, R143, 0x4, R96 ;  /* 0x000000048f067825 */ /* 0x000fc600078e0260 */
[----:B------:R-:W2:Y:S04]  /*1e530*/  LDL.LU.64 R108, [R1+0x4c8] ;  /* 0x0004c800016c7983 */ /* 0x000ea80000300a00 */
[----:B------:R-:W2:Y:S04]  /*1e540*/  LDL.LU.64 R96, [R1+0x4c0] ;  /* 0x0004c00001607983 */ /* 0x000ea80000300a00 */
[----:B------:R-:W-:Y:S04]  /*1e550*/  STL.64 [R1+0x258], R86 ;  /* 0x0002585601007387 */ /* 0x000fe80000100a00 */
[----:B------:R-:W-:Y:S04]  /*1e560*/  STL.64 [R1+0x278], R36 ;  /* 0x0002782401007387 */ /* 0x000fe80000100a00 */
[----:B------:R-:W-:Y:S01]  /*1e570*/  LDGSTS.E [R252+0x31c00], desc[UR22][R62.64], P2 ;  /* 0x31c000003efc7fae */ /* 0x000fe200091a1016 */
[----:B---3--:R-:W-:-:S03]  /*1e580*/  IMAD.WIDE R212, R143, 0x4, R78 ;  /* 0x000000048fd47825 */ /* 0x008fc600078e024e */
[----:B------:R-:W3:Y:S01]  /*1e590*/  LDL.LU.64 R78, [R1+0x4b8] ;  /* 0x0004b800014e7983 */ /* 0x000ee20000300a00 */
[----:B----4-:R-:W-:-:S03]  /*1e5a0*/  IMAD.WIDE R182, R143, 0x4, R82 ;  /* 0x000000048fb67825 */ /* 0x010fc600078e0252 */
[----:B------:R-:W4:Y:S04]  /*1e5b0*/  LDL.LU.64 R106, [R1+0x4b0] ;  /* 0x0004b000016a7983 */ /* 0x000f280000300a00 */
[----:B------:R-:W4:Y:S04]  /*1e5c0*/  LDL.LU.64 R82, [R1+0x4a8] ;  /* 0x0004a80001527983 */ /* 0x000f280000300a00 */
[----:B------:R-:W-:Y:S01]  /*1e5d0*/  STL.64 [R1+0x288], R6 ;  /* 0x0002880601007387 */ /* 0x000fe20000100a00 */
[----:B------:R-:W-:-:S03]  /*1e5e0*/  IMAD.WIDE R152, R143, 0x4, R74 ;  /* 0x000000048f987825 */ /* 0x000fc600078e024a */
[----:B------:R-:W4:Y:S04]  /*1e5f0*/  LDL.LU.64 R74, [R1+0x4d0] ;  /* 0x0004d000014a7983 */ /* 0x000f280000300a00 */
[----:B------:R-:W-:Y:S04]  /*1e600*/  STL.64 [R1+0x298], R212 ;  /* 0x000298d401007387 */ /* 0x000fe80000100a00 */
[----:B------:R-:W4:Y:S01]  /*1e610*/  LDL.LU.64 R104, [R1+0x4d8] ;  /* 0x0004d80001687983 */ /* 0x000f220000300a00 */
[----:B------:R-:W-:-:S03]  /*1e620*/  IMAD.WIDE R110, R143, 0x4, R84 ;  /* 0x000000048f6e7825 */ /* 0x000fc600078e0254 */
[----:B------:R-:W-:Y:S01]  /*1e630*/  STL.64 [R1+0x2a8], R182 ;  /* 0x0002a8b601007387 */ /* 0x000fe20000100a00 */
[----:B------:R-:W-:-:S03]  /*1e640*/  IMAD.WIDE R84, R143, 0x4, R80 ;  /* 0x000000048f547825 */ /* 0x000fc600078e0250 */
[----:B------:R-:W4:Y:S01]  /*1e650*/  LDL.LU.64 R102, [R1+0x4e8] ;  /* 0x0004e80001667983 */ /* 0x000f220000300a00 */
[----:B------:R-:W-:-:S03]  /*1e660*/  IMAD.WIDE R132, R143, 0x4, R246 ;  /* 0x000000048f847825 */ /* 0x000fc600078e02f6 */
[----:B------:R-:W4:Y:S04]  /*1e670*/  LDL.LU.64 R246, [R1+0x4f0] ;  /* 0x0004f00001f67983 */ /* 0x000f280000300a00 */
[----:B------:R-:W-:Y:S01]  /*1e680*/  STL.64 [R1+0x2b8], R152 ;  /* 0x0002b89801007387 */ /* 0x000fe20000100a00 */
[----:B------:R-:W-:-:S03]  /*1e690*/  IMAD.WIDE R34, R143, 0x4, R140 ;  /* 0x000000048f227825 */ /* 0x000fc600078e028c */
[----:B------:R-:W4:Y:S04]  /*1e6a0*/  LDL.LU.64 R100, [R1+0x510] ;  /* 0x0005100001647983 */ /* 0x000f280000300a00 */
[----:B------:R-:W4:Y:S04]  /*1e6b0*/  LDL.LU.64 R80, [R1+0x508] ;  /* 0x0005080001507983 */ /* 0x000f280000300a00 */
[----:B------:R-:W4:Y:S04]  /*1e6c0*/  LDL.LU.64 R140, [R1+0x500] ;  /* 0x00050000018c7983 */ /* 0x000f280000300a00 */
[----:B------:R-:W-:Y:S04]  /*1e6d0*/  STL.64 [R1+0x2c8], R110 ;  /* 0x0002c86e01007387 */ /* 0x000fe80000100a00 */
[----:B------:R-:W-:Y:S04]  /*1e6e0*/  STL.64 [R1+0x2e8], R132 ;  /* 0x0002e88401007387 */ /* 0x000fe80000100a00 */
[----:B------:R-:W4:Y:S04]  /*1e6f0*/  LDL.LU.64 R98, [R1+0x4f8] ;  /* 0x0004f80001627983 */ /* 0x000f280000300a00 */
[----:B------:R-:W-:Y:S01]  /*1e700*/  LDGSTS.E [R252+0x32000], desc[UR22][R132.64], P2 ;  /* 0x3200000084fc7fae */ /* 0x000fe200091a1016 */
[----:B--2---:R-:W-:-:S03]  /*1e710*/  IMAD.WIDE R4, R143, 0x4, R76 ;  /* 0x000000048f047825 */ /* 0x004fc600078e024c */
[----:B------:R-:W2:Y:S04]  /*1e720*/  LDL.LU.64 R76, [R1+0x518] ;  /* 0x00051800014c7983 */ /* 0x000ea80000300a00 */
[----:B------:R-:W-:Y:S04]  /*1e730*/  STL.64 [R1+0x2d8], R84 ;  /* 0x0002d85401007387 */ /* 0x000fe80000100a00 */
[----:B------:R-:W-:Y:S01]  /*1e740*/  STL.64 [R1+0x2f8], R34 ;  /* 0x0002f82201007387 */ /* 0x000fe20000100a00 */
[----:B------:R-:W-:-:S04]  /*1e750*/  IMAD.WIDE R210, R143, 0x4, R108 ;  /* 0x000000048fd27825 */ /* 0x000fc800078e026c */
[C---:B------:R-:W-:Y:S02]  /*1e760*/  IMAD.WIDE R180, R143.reuse, 0x4, R96 ;  /* 0x000000048fb47825 */ /* 0x040fe400078e0260 */
[----:B------:R-:W2:Y:S04]  /*1e770*/  LDL.LU.64 R96, [R1+0x520] ;  /* 0x0005200001607983 */ /* 0x000ea80000300a00 */
[----:B------:R-:W-:Y:S01]  /*1e780*/  STL.64 [R1+0x308], R4 ;  /* 0x0003080401007387 */ /* 0x000fe20000100a00 */
[----:B---3--:R-:W-:-:S03]  /*1e790*/  IMAD.WIDE R150, R143, 0x4, R78 ;  /* 0x000000048f967825 */ /* 0x008fc600078e024e */
[----:B------:R-:W3:Y:S01]  /*1e7a0*/  LDL.LU.64 R78, [R1+0x530] ;  /* 0x00053000014e7983 */ /* 0x000ee20000300a00 */
[----:B----4-:R-:W-:-:S03]  /*1e7b0*/  IMAD.WIDE R20, R143, 0x4, R82 ;  /* 0x000000048f147825 */ /* 0x010fc600078e0252 */
[----:B------:R-:W-:Y:S04]  /*1e7c0*/  STL.64 [R1+0x318], R210 ;  /* 0x000318d201007387 */ /* 0x000fe80000100a00 */
[----:B------:R-:W-:Y:S01]  /*1e7d0*/  STL.64 [R1+0x328], R180 ;  /* 0x000328b401007387 */ /* 0x000fe20000100a00 */
[----:B------:R-:W-:-:S03]  /*1e7e0*/  IMAD.WIDE R108, R143, 0x4, R106 ;  /* 0x000000048f6c7825 */ /* 0x000fc600078e026a */
[----:B------:R4:W-:Y:S01]  /*1e7f0*/  STL.64 [R1+0x358], R20 ;  /* 0x0003581401007387 */ /* 0x0009e20000100a00 */
[----:B------:R-:W-:-:S03]  /*1e800*/  IMAD.WIDE R60, R143, 0x4, R74 ;  /* 0x000000048f3c7825 */ /* 0x000fc600078e024a */
[----:B------:R-:W4:Y:S01]  /*1e810*/  LDL.LU.64 R82, [R1+0x538] ;  /* 0x0005380001527983 */ /* 0x000f220000300a00 */
[----:B------:R-:W-:-:S03]  /*1e820*/  IMAD.WIDE R32, R143, 0x4, R104 ;  /* 0x000000048f207825 */ /* 0x000fc600078e0268 */
[----:B------:R-:W4:Y:S04]  /*1e830*/  LDL.LU.64 R74, [R1+0x558] ;  /* 0x00055800014a7983 */ /* 0x000f280000300a00 */
[----:B------:R-:W-:Y:S01]  /*1e840*/  STL.64 [R1+0x338], R150 ;  /* 0x0003389601007387 */ /* 0x000fe20000100a00 */
[----:B------:R-:W-:-:S03]  /*1e850*/  IMAD.WIDE R240, R143, 0x4, R102 ;  /* 0x000000048ff07825 */ /* 0x000fc600078e0266 */
[----:B------:R-:W-:Y:S01]  /*1e860*/  STL.64 [R1+0x348], R108 ;  /* 0x0003486c01007387 */ /* 0x000fe20000100a00 */
[----:B------:R-:W-:-:S03]  /*1e870*/  IMAD.WIDE R208, R143, 0x4, R246 ;  /* 0x000000048fd07825 */ /* 0x000fc600078e02f6 */
[----:B------:R-:W-:Y:S04]  /*1e880*/  STL.64 [R1+0x368], R60 ;  /* 0x0003683c01007387 */ /* 0x000fe80000100a00 */
[----:B------:R-:W4:Y:S04]  /*1e890*/  LDL.LU.64 R246, [R1+0x548] ;  /* 0x0005480001f67983 */ /* 0x000f280000300a00 */
[----:B------:R-:W-:Y:S01]  /*1e8a0*/  STL.64 [R1+0x378], R32 ;  /* 0x0003782001007387 */ /* 0x000fe20000100a00 */
[----:B------:R-:W-:-:S03]  /*1e8b0*/  IMAD.WIDE R148, R143, 0x4, R80 ;  /* 0x000000048f947825 */ /* 0x000fc600078e0250 */
[----:B------:R-:W-:Y:S01]  /*1e8c0*/  LDGSTS.E [R252+0x32400], desc[UR22][R60.64], P2 ;  /* 0x324000003cfc7fae */ /* 0x000fe200091a1016 */
[----:B------:R-:W-:-:S03]  /*1e8d0*/  IMAD.WIDE R106, R143, 0x4, R140 ;  /* 0x000000048f6a7825 */ /* 0x000fc600078e028c */
[----:B------:R-:W4:Y:S04]  /*1e8e0*/  LDL.LU.64 R80, [R1+0x560] ;  /* 0x0005600001507983 */ /* 0x000f280000300a00 */
[----:B------:R-:W-:Y:S01]  /*1e8f0*/  STL.64 [R1+0x388], R240 ;  /* 0x000388f001007387 */ /* 0x000fe20000100a00 */
[----:B------:R-:W-:-:S03]  /*1e900*/  IMAD.WIDE R178, R143, 0x4, R100 ;  /* 0x000000048fb27825 */ /* 0x000fc600078e0264 */
[----:B------:R-:W4:Y:S04]  /*1e910*/  LDL.LU.64 R140, [R1+0x568] ;  /* 0x00056800018c7983 */ /* 0x000f280000300a00 */
[----:B------:R-:W-:Y:S04]  /*1e920*/  STL.64 [R1+0x398], R208 ;  /* 0x000398d001007387 */ /* 0x000fe80000100a00 */
[----:B------:R-:W-:Y:S01]  /*1e930*/  STL.64 [R1+0x3a8], R178 ;  /* 0x0003a8b201007387 */ /* 0x000fe20000100a00 */
[----:B--2---:R-:W-:-:S03]  /*1e940*/  IMAD.WIDE R58, R143, 0x4, R76 ;  /* 0x000000048f3a7825 */ /* 0x004fc600078e024c */
[----:B------:R-:W2:Y:S01]  /*1e950*/  LDL.LU.64 R76, [R1+0x578] ;  /* 0x00057800014c7983 */ /* 0x000ea20000300a00 */
[----:B------:R-:W-:-:S03]  /*1e960*/  IMAD.WIDE R242, R143, 0x4, R98 ;  /* 0x000000048ff27825 */ /* 0x000fc600078e0262 */
[----:B------:R-:W-:Y:S04]  /*1e970*/  STL.64 [R1+0x3b8], R148 ;  /* 0x0003b89401007387 */ /* 0x000fe80000100a00 */
[----:B------:R-:W-:Y:S04]  /*1e980*/  STL.64 [R1+0x3c8], R106 ;  /* 0x0003c86a01007387 */ /* 0x000fe80000100a00 */
[----:B------:R-:W-:Y:S01]  /*1e990*/  STL.64 [R1+0x3e8], R58 ;  /* 0x0003e83a01007387 */ /* 0x000fe20000100a00 */
[----:B------:R-:W-:-:S03]  /*1e9a0*/  IMAD.WIDE R30, R143, 0x4, R96 ;  /* 0x000000048f1e7825 */ /* 0x000fc600078e0260 */
[----:B------:R-:W2:Y:S04]  /*1e9b0*/  LDL.LU.64 R126, [R1+0x580] ;  /* 0x00058000017e7983 */ /* 0x000ea80000300a00 */
[----:B------:R-:W2:Y:S04]  /*1e9c0*/  LDL.LU.64 R98, [R1+0x590] ;  /* 0x0005900001627983 */ /* 0x000ea80000300a00 */
[----:B------:R-:W2:Y:S04]  /*1e9d0*/  LDL.LU.64 R104, [R1+0x5a8] ;  /* 0x0005a80001687983 */ /* 0x000ea80000300a00 */
[----:B------:R-:W-:Y:S01]  /*1e9e0*/  LDGSTS.E [R252+0x32800], desc[UR22][R58.64], P2 ;  /* 0x328000003afc7fae */ /* 0x000fe200091a1016 */
[----:B---3--:R-:W-:-:S03]  /*1e9f0*/  IMAD.WIDE R236, R143, 0x4, R78 ;  /* 0x000000048fec7825 */ /* 0x008fc600078e024e */
[----:B------:R-:W3:Y:S04]  /*1ea00*/  LDL.LU.64 R78, [R1+0x5a0] ;  /* 0x0005a000014e7983 */ /* 0x000ee80000300a00 */
[----:B------:R-:W-:Y:S04]  /*1ea10*/  STL.64 [R1+0x3d8], R242 ;  /* 0x0003d8f201007387 */ /* 0x000fe80000100a00 */
[----:B------:R-:W-:Y:S01]  /*1ea20*/  STL.64 [R1+0x3f8], R30 ;  /* 0x0003f81e01007387 */ /* 0x000fe20000100a00 */
[----:B----4-:R-:W-:-:S03]  /*1ea30*/  IMAD.WIDE R206, R143, 0x4, R82 ;  /* 0x000000048fce7825 */ /* 0x010fc600078e0252 */
[----:B------:R-:W4:Y:S04]  /*1ea40*/  LDL.LU.64 R82, [R1+0x598] ;  /* 0x0005980001527983 */ /* 0x000f280000300a00 */
[----:B------:R-:W4:Y:S01]  /*1ea50*/  LDL.LU.64 R100, [R1+0x5b0] ;  /* 0x0005b00001647983 */ /* 0x000f220000300a00 */
[----:B------:R-:W-:-:S03]  /*1ea60*/  IMAD.WIDE R176, R143, 0x4, R74 ;  /* 0x000000048fb07825 */ /* 0x000fc600078e024a */
[----:B------:R-:W-:Y:S04]  /*1ea70*/  STL.64 [R1+0x408], R236 ;  /* 0x000408ec01007387 */ /* 0x000fe80000100a00 */
[----:B------:R-:W4:Y:S04]  /*1ea80*/  LDL.LU.64 R136, [R1+0x5b8] ;  /* 0x0005b80001887983 */ /* 0x000f280000300a00 */
[----:B------:R-:W-:Y:S01]  /*1ea90*/  STL.64 [R1+0x418], R206 ;  /* 0x000418ce01007387 */ /* 0x000fe20000100a00 */
[----:B------:R-:W-:-:S04]  /*1eaa0*/  IMAD.WIDE R74, R143, 0x4, R246 ;  /* 0x000000048f4a7825 */ /* 0x000fc800078e02f6 */
[C---:B------:R-:W-:Y:S02]  /*1eab0*/  IMAD.WIDE R246, R143.reuse, 0x4, R138 ;  /* 0x000000048ff67825 */ /* 0x040fe400078e028a */
[----:B------:R-:W4:Y:S04]  /*1eac0*/  LDL.LU.64 R138, [R1+0x5d0] ;  /* 0x0005d000018a7983 */ /* 0x000f280000300a00 */
[----:B------:R-:W-:Y:S04]  /*1ead0*/  STL.64 [R1+0x428], R176 ;  /* 0x000428b001007387 */ /* 0x000fe80000100a00 */
[----:B------:R-:W-:Y:S01]  /*1eae0*/  STL.64 [R1+0x438], R146 ;  /* 0x0004389201007387 */ /* 0x000fe20000100a00 */
[----:B------:R-:W-:-:S03]  /*1eaf0*/  IMAD.WIDE R56, R143, 0x4, R80 ;  /* 0x000000048f387825 */ /* 0x000fc600078e0250 */
[----:B------:R-:W4:Y:S01]  /*1eb00*/  LDL.LU.64 R102, [R1+0x5d8] ;  /* 0x0005d80001667983 */ /* 0x000f220000300a00 */
[----:B------:R-:W-:-:S03]  /*1eb10*/  IMAD.WIDE R28, R143, 0x4, R140 ;  /* 0x000000048f1c7825 */ /* 0x000fc600078e028c */
[----:B------:R-:W4:Y:S04]  /*1eb20*/  LDL.LU.64 R140, [R1+0x600] ;  /* 0x00060000018c7983 */ /* 0x000f280000300a00 */
[----:B------:R-:W4:Y:S04]  /*1eb30*/  LDL.LU.64 R96, [R1+0x5f8] ;  /* 0x0005f80001607983 */ /* 0x000f280000300a00 */
[----:B------:R-:W-:Y:S04]  /*1eb40*/  STL.64 [R1+0x448], R74 ;  /* 0x0004484a01007387 */ /* 0x000fe80000100a00 */
[----:B------:R-:W-:Y:S04]  /*1eb50*/  STL.64 [R1+0x468], R56 ;  /* 0x0004683801007387 */ /* 0x000fe80000100a00 */
[----:B------:R-:W-:Y:S01]  /*1eb60*/  LDGSTS.E [R252+0x32c00], desc[UR22][R56.64], P2 ;  /* 0x32c0000038fc7fae */ /* 0x000fe200091a1016 */
[----:B--2---:R-:W-:-:S03]  /*1eb70*/  IMAD.WIDE R234, R143, 0x4, R76 ;  /* 0x000000048fea7825 */ /* 0x004fc600078e024c */
[----:B------:R-:W2:Y:S04]  /*1eb80*/  LDL.LU.64 R76, [R1+0x5f0] ;  /* 0x0005f000014c7983 */ /* 0x000ea80000300a00 */
[----:B------:R-:W2:Y:S04]  /*1eb90*/  LDL.LU.64 R80, [R1+0x5e8] ;  /* 0x0005e80001507983 */ /* 0x000ea80000300a00 */
[----:B------:R-:W-:Y:S04]  /*1eba0*/  STL.64 [R1+0x458], R246 ;  /* 0x000458f601007387 */ /* 0x000fe80000100a00 */
[----:B------:R-:W-:Y:S01]  /*1ebb0*/  STL.64 [R1+0x478], R28 ;  /* 0x0004781c01007387 */ /* 0x000fe20000100a00 */
[----:B------:R-:W-:-:S04]  /*1ebc0*/  IMAD.WIDE R204, R143, 0x4, R126 ;  /* 0x000000048fcc7825 */ /* 0x000fc800078e027e */
[C---:B------:R-:W-:Y:S02]  /*1ebd0*/  IMAD.WIDE R174, R143.reuse, 0x4, R98 ;  /* 0x000000048fae7825 */ /* 0x040fe400078e0262 */
[----:B------:R-:W2:Y:S02]  /*1ebe0*/  LDL.LU.64 R98, [R1+0x608] ;  /* 0x0006080001627983 */ /* 0x000ea40000300a00 */
[C---:B------:R-:W-:Y:S02]  /*1ebf0*/  IMAD.WIDE R144, R143.reuse, 0x4, R104 ;  /* 0x000000048f907825 */ /* 0x040fe400078e0268 */
[----:B------:R-:W-:Y:S02]  /*1ec00*/  STL.64 [R1+0x488], R234 ;  /* 0x000488ea01007387 */ /* 0x000fe40000100a00 */
[C---:B---3--:R-:W-:Y:S02]  /*1ec10*/  IMAD.WIDE R104, R143.reuse, 0x4, R78 ;  /* 0x000000048f687825 */ /* 0x048fe400078e024e */
[----:B------:R-:W3:Y:S04]  /*1ec20*/  LDL.LU.64 R78, [R1+0x610] ;  /* 0x00061000014e7983 */ /* 0x000ee80000300a00 */
[----:B------:R-:W-:Y:S04]  /*1ec30*/  STL.64 [R1+0x498], R204 ;  /* 0x000498cc01007387 */ /* 0x000fe80000100a00 */
[----:B------:R-:W-:Y:S04]  /*1ec40*/  STL.64 [R1+0x4a8], R174 ;  /* 0x0004a8ae01007387 */ /* 0x000fe80000100a00 */
[----:B------:R-:W-:Y:S01]  /*1ec50*/  STL.64 [R1+0x4b8], R144 ;  /* 0x0004b89001007387 */ /* 0x000fe20000100a00 */
[----:B----4-:R-:W-:-:S04]  /*1ec60*/  IMAD.WIDE R54, R143, 0x4, R100 ;  /* 0x000000048f367825 */ /* 0x010fc800078e0264 */
[C---:B------:R-:W-:Y:S01]  /*1ec70*/  IMAD.WIDE R82, R143.reuse, 0x4, R82 ;  /* 0x000000048f527825 */ /* 0x040fe200078e0252 */
[----:B------:R-:W-:Y:S03]  /*1ec80*/  LDGSTS.E [R252+0x33000], desc[UR22][R54.64], P2 ;  /* 0x3300000036fc7fae */ /* 0x000fe600091a1016 */
[C---:B------:R-:W-:Y:S02]  /*1ec90*/  IMAD.WIDE R26, R143.reuse, 0x4, R136 ;  /* 0x000000048f1a7825 */ /* 0x040fe400078e0288 */
[----:B------:R-:W4:Y:S04]  /*1eca0*/  LDL.LU.64 R136, [R1+0x618] ;  /* 0x0006180001887983 */ /* 0x000f280000300a00 */
[----:B------:R-:W-:Y:S04]  /*1ecb0*/  STL.64 [R1+0x4c8], R104 ;  /* 0x0004c86801007387 */ /* 0x000fe80000100a00 */
[----:B------:R-:W-:Y:S01]  /*1ecc0*/  STL.64 [R1+0x4f0], R54 ;  /* 0x0004f03601007387 */ /* 0x000fe20000100a00 */
[----:B------:R-:W-:-:S03]  /*1ecd0*/  IMAD.WIDE R232, R143, 0x4, R138 ;  /* 0x000000048fe87825 */ /* 0x000fc600078e028a */
[----:B------:R-:W4:Y:S04]  /*1ece0*/  LDL.LU.64 R100, [R1+0x620] ;  /* 0x0006200001647983 */ /* 0x000f280000300a00 */
[----:B------:R-:W4:Y:S04]  /*1ecf0*/  LDL.LU.64 R138, [R1+0x640] ;  /* 0x00064000018a7983 */ /* 0x000f280000300a00 */
[----:B------:R-:W-:Y:S04]  /*1ed00*/  STL.64 [R1+0x4d8], R82 ;  /* 0x0004d85201007387 */ /* 0x000fe80000100a00 */
[----:B------:R-:W-:Y:S01]  /*1ed10*/  STL.64 [R1+0x500], R26 ;  /* 0x0005001a01007387 */ /* 0x000fe20000100a00 */
[----:B------:R-:W-:-:S03]  /*1ed20*/  IMAD.WIDE R172, R143, 0x4, R140 ;  /* 0x000000048fac7825 */ /* 0x000fc600078e028c */
[----:B------:R-:W4:Y:S01]  /*1ed30*/  LDL.LU.64 R140, [R1+0x638] ;  /* 0x00063800018c7983 */ /* 0x000f220000300a00 */
[----:B------:R-:W-:-:S03]  /*1ed40*/  IMAD.WIDE R130, R143, 0x4, R96 ;  /* 0x000000048f827825 */ /* 0x000fc600078e0260 */
[----:B------:R-:W-:Y:S01]  /*1ed50*/  STL.64 [R1+0x510], R232 ;  /* 0x000510e801007387 */ /* 0x000fe20000100a00 */
[----:B------:R-:W-:-:S03]  /*1ed60*/  IMAD.WIDE R202, R143, 0x4, R102 ;  /* 0x000000048fca7825 */ /* 0x000fc600078e0266 */
[----:B------:R-:W4:Y:S01]  /*1ed70*/  LDL.LU.64 R96, [R1+0x630] ;  /* 0x0006300001607983 */ /* 0x000f220000300a00 */
[----:B--2---:R-:W-:-:S03]  /*1ed80*/  IMAD.WIDE R102, R143, 0x4, R76 ;  /* 0x000000048f667825 */ /* 0x004fc600078e024c */
[----:B------:R-:W2:Y:S04]  /*1ed90*/  LDL.LU.64 R76, [R1+0x628] ;  /* 0x00062800014c7983 */ /* 0x000ea80000300a00 */
[----:B------:R-:W-:Y:S04]  /*1eda0*/  STL.64 [R1+0x520], R202 ;  /* 0x000520ca01007387 */ /* 0x000fe80000100a00 */
[----:B------:R-:W2:Y:S04]  /*1edb0*/  LDL.LU.64 R50, [R1+0x648] ;  /* 0x0006480001327983 */ /* 0x000ea80000300a00 */
[----:B------:R-:W2:Y:S04]  /*1edc0*/  LDL.LU.64 R22, [R1+0x650] ;  /* 0x0006500001167983 */ /* 0x000ea80000300a00 */
[----:B------:R-:W-:Y:S01]  /*1edd0*/  STL.64 [R1+0x538], R172 ;  /* 0x000538ac01007387 */ /* 0x000fe20000100a00 */
[----:B------:R-:W-:-:S03]  /*1ede0*/  IMAD.WIDE R52, R143, 0x4, R98 ;  /* 0x000000048f347825 */ /* 0x000fc600078e0262 */
[----:B------:R-:W2:Y:S04]  /*1edf0*/  LDL.LU.64 R228, [R1+0x658] ;  /* 0x0006580001e47983 */ /* 0x000ea80000300a00 */
[----:B------:R-:W-:Y:S04]  /*1ee00*/  STL.64 [R1+0x548], R130 ;  /* 0x0005488201007387 */ /* 0x000fe80000100a00 */
[----:B------:R-:W2:Y:S01]  /*1ee10*/  LDL.LU.64 R200, [R1+0x660] ;  /* 0x0006600001c87983 */ /* 0x000ea20000300a00 */
[----:B------:R-:W-:-:S03]  /*1ee20*/  IMAD.WIDE R80, R143, 0x4, R80 ;  /* 0x000000048f507825 */ /* 0x000fc600078e0250 */
[----:B------:R-:W2:Y:S01]  /*1ee30*/  LDL.LU.64 R168, [R1+0x680] ;  /* 0x0006800001a87983 */ /* 0x000ea20000300a00 */
[----:B---3--:R-:W-:-:S03]  /*1ee40*/  IMAD.WIDE R24, R143, 0x4, R78 ;  /* 0x000000048f187825 */ /* 0x008fc600078e024e */
[----:B------:R-:W3:Y:S04]  /*1ee50*/  LDL.LU.64 R128, [R1+0x670] ;  /* 0x0006700001807983 */ /* 0x000ee80000300a00 */
[----:B------:R-:W3:Y:S04]  /*1ee60*/  LDL.LU.64 R98, [R1+0x678] ;  /* 0x0006780001627983 */ /* 0x000ee80000300a00 */
[----:B------:R-:W-:Y:S04]  /*1ee70*/  STL.64 [R1+0x558], R102 ;  /* 0x0005586601007387 */ /* 0x000fe80000100a00 */
[----:B------:R-:W-:Y:S04]  /*1ee80*/  STL.64 [R1+0x580], R52 ;  /* 0x0005803401007387 */ /* 0x000fe80000100a00 */
[----:B------:R-:W3:Y:S04]  /*1ee90*/  LDL.LU.64 R78, [R1+0x668] ;  /* 0x00066800014e7983 */ /* 0x000ee80000300a00 */
[----:B------:R-:W-:Y:S01]  /*1eea0*/  LDGSTS.E [R252+0x33400], desc[UR22][R52.64], P2 ;  /* 0x3340000034fc7fae */ /* 0x000fe200091a1016 */
[----:B----4-:R-:W-:-:S03]  /*1eeb0*/  IMAD.WIDE R230, R143, 0x4, R136 ;  /* 0x000000048fe67825 */ /* 0x010fc600078e0288 */
[----:B------:R-:W4:Y:S04]  /*1eec0*/  LDL.LU.64 R136, [R1+0x688] ;  /* 0x0006880001887983 */ /* 0x000f280000300a00 */
[----:B------:R-:W4:Y:S04]  /*1eed0*/  LDL.LU.64 R20, [R1+0x690] ;  /* 0x0006900001147983 */ /* 0x000f280000300a00 */
[----:B------:R-:W-:Y:S01]  /*1eee0*/  STL.64 [R1+0x568], R80 ;  /* 0x0005685001007387 */ /* 0x000fe20000100a00 */
[----:B------:R-:W-:-:S03]  /*1eef0*/  IMAD.WIDE R100, R143, 0x4, R100 ;  /* 0x000000048f647825 */ /* 0x000fc600078e0264 */
[----:B------:R-:W-:Y:S01]  /*1ef00*/  STL.64 [R1+0x598], R24 ;  /* 0x0005981801007387 */ /* 0x000fe20000100a00 */
[----:B------:R-:W-:-:S03]  /*1ef10*/  IMAD.WIDE R170, R143, 0x4, R138 ;  /* 0x000000048faa7825 */ /* 0x000fc600078e028a */
[----:B------:R-:W4:Y:S04]  /*1ef20*/  LDL.LU.64 R138, [R1+0x6a0] ;  /* 0x0006a000018a7983 */ /* 0x000f280000300a00 */
[----:B------:R1:W-:Y:S04]  /*1ef30*/  STL.64 [R1+0x5b8], R100 ;  /* 0x0005b86401007387 */ /* 0x0003e80000100a00 */
[----:B------:R-:W-:Y:S04]  /*1ef40*/  STL.64 [R1+0x5a8], R230 ;  /* 0x0005a8e601007387 */ /* 0x000fe80000100a00 */
[----:B------:R-:W4:Y:S01]  /*1ef50*/  LDL.LU.64 R198, [R1+0x6b0] ;  /* 0x0006b00001c67983 */ /* 0x000f220000300a00 */
[----:B-1----:R-:W-:-:S03]  /*1ef60*/  IMAD.WIDE R100, R143, 0x4, R140 ;  /* 0x000000048f647825 */ /* 0x002fc600078e028c */
[----:B------:R-:W4:Y:S04]  /*1ef70*/  LDL.LU.64 R140, [R1+0x6b8] ;  /* 0x0006b800018c7983 */ /* 0x000f280000300a00 */
[----:B------:R1:W-:Y:S04]  /*1ef80*/  STL.64 [R1+0x5f0], R100 ;  /* 0x0005f06401007387 */ /* 0x0003e80000100a00 */
[----:B------:R-:W4:Y:S01]  /*1ef90*/  LDL.LU.64 R126, [R1+0x698] ;  /* 0x00069800017e7983 */ /* 0x000f220000300a00 */
[----:B-1----:R-:W-:-:S03]  /*1efa0*/  IMAD.WIDE R100, R143, 0x4, R96 ;  /* 0x000000048f647825 */ /* 0x002fc600078e0260 */
[----:B------:R-:W4:Y:S01]  /*1efb0*/  LDL.LU.64 R96, [R1+0x5e0] ;  /* 0x0005e00001607983 */ /* 0x000f220000300a00 */
[----:B--2---:R-:W-:-:S03]  /*1efc0*/  IMAD.WIDE R248, R143, 0x4, R76 ;  /* 0x000000048ff87825 */ /* 0x004fc600078e024c */
[----:B------:R-:W2:Y:S01]  /*1efd0*/  LDL.LU.64 R76, [R1+0x5c8] ;  /* 0x0005c800014c7983 */ /* 0x000ea20000300a00 */
[----:B------:R-:W-:-:S03]  /*1efe0*/  IMAD.WIDE R50, R143, 0x4, R50 ;  /* 0x000000048f327825 */ /* 0x000fc600078e0232 */
[----:B------:R-:W-:Y:S01]  /*1eff0*/  STL.64 [R1+0x5d8], R170 ;  /* 0x0005d8aa01007387 */ /* 0x000fe20000100a00 */
[----:B------:R-:W-:-:S03]  /*1f000*/  IMAD.WIDE R22, R143, 0x4, R22 ;  /* 0x000000048f167825 */ /* 0x000fc600078e0216 */
[----:B------:R-:W-:Y:S04]  /*1f010*/  STL.64 [R1+0x600], R100 ;  /* 0x0006006401007387 */ /* 0x000fe80000100a00 */
[----:B------:R1:W-:Y:S01]  /*1f020*/  STL.64 [R1+0x620], R50 ;  /* 0x0006203201007387 */ /* 0x0003e20000100a00 */
[----:B------:R-:W-:-:S03]  /*1f030*/  IMAD.WIDE R228, R143, 0x4, R228 ;  /* 0x000000048fe47825 */ /* 0x000fc600078e02e4 */
[----:B------:R-:W-:Y:S04]  /*1f040*/  STL.64 [R1+0x610], R248 ;  /* 0x000610f801007387 */ /* 0x000fe80000100a00 */
[----:B------:R-:W-:Y:S01]  /*1f050*/  STL.64 [R1+0x630], R22 ;  /* 0x0006301601007387 */ /* 0x000fe20000100a00 */
[----:B------:R-:W-:-:S03]  /*1f060*/  IMAD.WIDE R200, R143, 0x4, R200 ;  /* 0x000000048fc87825 */ /* 0x000fc600078e02c8 */
[----:B------:R-:W-:Y:S01]  /*1f070*/  STL.64 [R1+0x640], R228 ;  /* 0x000640e401007387 */ /* 0x000fe20000100a00 */
[----:B------:R-:W-:-:S03]  /*1f080*/  IMAD.WIDE R168, R143, 0x4, R168 ;  /* 0x000000048fa87825 */ /* 0x000fc600078e02a8 */
[----:B------:R-:W-:Y:S01]  /*1f090*/  STL.64 [R1+0x650], R200 ;  /* 0x000650c801007387 */ /* 0x000fe20000100a00 */
[----:B---3--:R-:W-:-:S03]  /*1f0a0*/  IMAD.WIDE R128, R143, 0x4, R128 ;  /* 0x000000048f807825 */ /* 0x008fc600078e0280 */
[----:B------:R-:W-:Y:S01]  /*1f0b0*/  STL.64 [R1+0x660], R168 ;  /* 0x000660a801007387 */ /* 0x000fe20000100a00 */
[----:B------:R-:W-:-:S03]  /*1f0c0*/  IMAD.WIDE R98, R143, 0x4, R98 ;  /* 0x000000048f627825 */ /* 0x000fc600078e0262 */
[----:B------:R-:W-:Y:S04]  /*1f0d0*/  STL.64 [R1+0x670], R128 ;  /* 0x0006708001007387 */ /* 0x000fe80000100a00 */
[----:B------:R-:W-:Y:S04]  /*1f0e0*/  STL.64 [R1+0x680], R98 ;  /* 0x0006806201007387 */ /* 0x000fe80000100a00 */
[----:B------:R-:W-:Y:S01]  /*1f0f0*/  LDGSTS.E [R252+0x33800], desc[UR22][R50.64], P2 ;  /* 0x3380000032fc7fae */ /* 0x000fe200091a1016 */
[----:B------:R-:W-:-:S04]  /*1f100*/  IMAD.WIDE R78, R143, 0x4, R78 ;  /* 0x000000048f4e7825 */ /* 0x000fc800078e024e */
[----:B----4-:R-:W-:-:S04]  /*1f110*/  IMAD.WIDE R136, R143, 0x4, R136 ;  /* 0x000000048f887825 */ /* 0x010fc800078e0288 */
[C---:B------:R-:W-:Y:S01]  /*1f120*/  IMAD.WIDE R20, R143.reuse, 0x4, R20 ;  /* 0x000000048f147825 */ /* 0x040fe200078e0214 */
[----:B------:R3:W-:Y:S04]  /*1f130*/  STL.64 [R1+0x688], R136 ;  /* 0x0006888801007387 */ /* 0x0007e80000100a00 */
[----:B------:R-:W-:Y:S01]  /*1f140*/  STL.64 [R1+0x678], R78 ;  /* 0x0006784e01007387 */ /* 0x000fe20000100a00 */
[----:B------:R-:W-:-:S03]  /*1f150*/  IMAD.WIDE R138, R143, 0x4, R138 ;  /* 0x000000048f8a7825 */ /* 0x000fc600078e028a */
[----:B------:R4:W-:Y:S04]  /*1f160*/  STL.64 [R1+0x690], R20 ;  /* 0x0006901401007387 */ /* 0x0009e80000100a00 */
[----:B------:R1:W-:Y:S04]  /*1f170*/  STL.64 [R1+0x6a8], R138 ;  /* 0x0006a88a01007387 */ /* 0x0003e80000100a00 */
[----:B------:R-:W-:Y:S01]  /*1f180*/  LDGSTS.E [R252+0x33c00], desc[UR22][R136.64], P2 ;  /* 0x33c0000088fc7fae */ /* 0x000fe200091a1016 */
[----:B------:R-:W-:-:S04]  /*1f190*/  IMAD.WIDE R198, R143, 0x4, R198 ;  /* 0x000000048fc67825 */ /* 0x000fc800078e02c6 */
[C---:B------:R-:W-:Y:S01]  /*1f1a0*/  IMAD.WIDE R140, R143.reuse, 0x4, R140 ;  /* 0x000000048f8c7825 */ /* 0x040fe200078e028c */
[----:B------:R-:W-:Y:S03]  /*1f1b0*/  STL.64 [R1+0x6b0], R198 ;  /* 0x0006b0c601007387 */ /* 0x000fe60000100a00 */
[C---:B------:R-:W-:Y:S01]  /*1f1c0*/  IMAD.WIDE R126, R143.reuse, 0x4, R126 ;  /* 0x000000048f7e7825 */ /* 0x040fe200078e027e */
[----:B------:R-:W-:Y:S04]  /*1f1d0*/  STL.64 [R1+0x6b8], R140 ;  /* 0x0006b88c01007387 */ /* 0x000fe80000100a00 */
[----:B------:R-:W-:Y:S01]  /*1f1e0*/  STL.64 [R1+0x6a0], R126 ;  /* 0x0006a07e01007387 */ /* 0x000fe20000100a00 */
[----:B------:R-:W-:-:S05]  /*1f1f0*/  IMAD.WIDE R96, R143, 0x4, R96 ;  /* 0x000000048f607825 */ /* 0x000fca00078e0260 */
[----:B------:R-:W-:Y:S04]  /*1f200*/  STL.64 [R1+0x698], R96 ;  /* 0x0006986001007387 */ /* 0x000fe80000100a00 */
[----:B------:R-:W4:Y:S01]  /*1f210*/  LDL.LU.64 R244, [R1+0x10d8] ;  /* 0x0010d80001f47983 */ /* 0x000f220000300a00 */
[----:B--2---:R-:W-:-:S05]  /*1f220*/  IMAD.WIDE R76, R143, 0x4, R76 ;  /* 0x000000048f4c7825 */ /* 0x004fca00078e024c */
[----:B------:R-:W-:Y:S04]  /*1f230*/  STL.64 [R1+0x668], R76 ;  /* 0x0006684c01007387 */ /* 0x000fe80000100a00 */
[----:B------:R-:W2:Y:S04]  /*1f240*/  LDL.LU R3, [R1+0x10d0] ;  /* 0x0010d00001037983 */ /* 0x000ea80000300800 */
        /* <DEDUP_REMOVED lines=11> */
[----:B-1----:R-:W2:Y:S04]  /*1f300*/  LDL.LU.64 R50, [R1+0x1070] ;  /* 0x0010700001327983 */ /* 0x002ea80000300a00 */
[----:B---3--:R-:W4:Y:S04]  /*1f310*/  LDL.LU.64 R136, [R1+0x1068] ;  /* 0x0010680001887983 */ /* 0x008f280000300a00 */
[----:B----4-:R-:W-:Y:S04]  /*1f320*/  LDGSTS.E [R136+0x30080], desc[UR22][R244.64], P2 ;  /* 0x30080000f4887fae */ /* 0x010fe800091a1016 */
[----:B------:R-:W-:Y:S04]  /*1f330*/  LDGSTS.E [R136+0x30480], desc[UR22][R48.64], P2 ;  /* 0x3048000030887fae */ /* 0x000fe800091a1016 */
[----:B------:R-:W-:Y:S04]  /*1f340*/  LDGSTS.E [R136+0x30880], desc[UR22][R46.64], P2 ;  /* 0x308800002e887fae */ /* 0x000fe800091a1016 */
[----:B------:R-:W-:Y:S04]  /*1f350*/  LDGSTS.E [R136+0x30c80], desc[UR22][R44.64], P2 ;  /* 0x30c800002c887fae */ /* 0x000fe800091a1016 */
[----:B------:R-:W3:Y:S04]  /*1f360*/  LDL.LU.64 R48, [R1+0x1060] ;  /* 0x0010600001307983 */ /* 0x000ee80000300a00 */
        /* <DEDUP_REMOVED lines=57> */
[----:B------:R1:W-:Y:S04]  /*1f700*/  STL.64 [R1+0xcf8], R136 ;  /* 0x000cf88801007387 */ /* 0x0003e80000100a00 */
[----:B-1----:R-:W3:Y:S04]  /*1f710*/  LDL.LU.64 R136, [R1+0x5b8] ;  /* 0x0005b80001887983 */ /* 0x002ee80000300a00 */
[----:B--2---:R-:W-:Y:S04]  /*1f720*/  LDGSTS.E [R138+0x30180], desc[UR22][R226.64], P2 ;  /* 0x30180000e28a7fae */ /* 0x004fe800091a1016 */
[----:B------:R-:W-:Y:S04]  /*1f730*/  LDGSTS.E [R138+0x30580], desc[UR22][R224.64], P2 ;  /* 0x30580000e08a7fae */ /* 0x000fe800091a1016 */
[----:B------:R-:W-:Y:S04]  /*1f740*/  LDGSTS.E [R138+0x30980], desc[UR22][R222.64], P2 ;  /* 0x30980000de8a7fae */ /* 0x000fe800091a1016 */
[----:B------:R-:W2:Y:S04]  /*1f750*/  LDL.LU.64 R226, [R1+0xf70] ;  /* 0x000f700001e27983 */ /* 0x000ea80000300a00 */
        /* <DEDUP_REMOVED lines=21> */
[----:B---3--:R-:W-:Y:S04]  /*1f8b0*/  LDGSTS.E [R138+0x33580], desc[UR22][R136.64], P2 ;  /* 0x33580000888a7fae */ /* 0x008fe800091a1016 */
[----:B------:R-:W3:Y:S04]  /*1f8c0*/  LDL.LU.64 R202, [R1+0xf10] ;  /* 0x000f100001ca7983 */ /* 0x000ee80000300a00 */
        /* <DEDUP_REMOVED lines=102> */
[----:B------:R-:W-:Y:S04]  /*1ff30*/  LDGSTS.E [R142+0x30380], desc[UR22][R72.64], P2 ;  /* 0x30380000488e7fae */ /* 0x000fe800091a1016 */
[----:B------:R-:W-:Y:S04]  /*1ff40*/  LDGSTS.E [R142+0x30780], desc[UR22][R94.64], P2 ;  /* 0x307800005e8e7fae */ /* 0x000fe800091a1016 */
[----:B-1----:R-:W2:Y:S04]  /*1ff50*/  LDL.LU.64 R140, [R1+0x358] ;  /* 0x00035800018c7983 */ /* 0x002ea80000300a00 */
[----:B------:R-:W3:Y:S04]  /*1ff60*/  LDL.LU.64 R72, [R1+0x588] ;  /* 0x0005880001487983 */ /* 0x000ee80000300a00 */
[----:B------:R-:W3:Y:S04]  /*1ff70*/  LDL.LU.64 R94, [R1+0xd88] ;  /* 0x000d8800015e7983 */ /* 0x000ee80000300a00 */
[----:B------:R-:W-:Y:S04]  /*1ff80*/  LDGSTS.E [R142+0x30b80], desc[UR22][R92.64], P2 ;  /* 0x30b800005c8e7fae */ /* 0x000fe800091a1016 */
[----:B------:R-:W-:Y:S04]  /*1ff90*/  LDGSTS.E [R142+0x30f80], desc[UR22][R90.64], P2 ;  /* 0x30f800005a8e7fae */ /* 0x000fe800091a1016 */
[----:B------:R-:W-:Y:S04]  /*1ffa0*/  LDGSTS.E [R142+0x31380], desc[UR22][R88.64], P2 ;  /* 0x31380000588e7fae */ /* 0x000fe800091a1016 */
[----:B------:R-:W3:Y:S04]  /*1ffb0*/  LDL.LU.64 R92, [R1+0xd80] ;  /* 0x000d8000015c7983 */ /* 0x000ee80000300a00 */
        /* <DEDUP_REMOVED lines=8> */
[----:B--2---:R-:W-:Y:S04]  /*20040*/  LDGSTS.E [R142+0x32380], desc[UR22][R140.64], P2 ;  /* 0x323800008c8e7fae */ /* 0x004fe800091a1016 */
[----:B------:R1:W-:Y:S04]  /*20050*/  LDGSTS.E [R142+0x32780], desc[UR22][R242.64], P2 ;  /* 0x32780000f28e7fae */ /* 0x0003e800091a1016 */
[----:B------:R-:W-:Y:S04]  /*20060*/  LDGSTS.E [R142+0x32b80], desc[UR22][R246.64], P2 ;  /* 0x32b80000f68e7fae */ /* 0x000fe800091a1016 */
[----:B------:R-:W-:Y:S04]  /*20070*/  LDGSTS.E [R142+0x32f80], desc[UR22][R82.64], P2 ;  /* 0x32f80000528e7fae */ /* 0x000fe800091a1016 */
[----:B------:R-:W-:Y:S01]  /*20080*/  LDGSTS.E [R142+0x33380], desc[UR22][R80.64], P2 ;  /* 0x33380000508e7fae */ /* 0x000fe200091a1016 */
[----:B-1----:R-:W1:Y:S03]  /*20090*/  LDC R242, c[0x0][0x3a0] ;  /* 0x0000e800fff27b82 */ /* 0x002e660000000800 */
[----:B------:R-:W2:Y:S04]  /*200a0*/  LDL.LU.64 R246, [R1+0x528] ;  /* 0x0005280001f67983 */ /* 0x000ea80000300a00 */
[----:B------:R4:W-:Y:S01]  /*200b0*/  LDGSTS.E [R142+0x33780], desc[UR22][R248.64], P2 ;  /* 0x33780000f88e7fae */ /* 0x0009e200091a1016 */
[----:B------:R-:W1:Y:S03]  /*200c0*/  LDC R243, c[0x0][0x3a0] ;  /* 0x0000e800fff37b82 */ /* 0x000e660000000800 */
[----:B------:R4:W-:Y:S04]  /*200d0*/  LDGSTS.E [R142+0x33b80], desc[UR22][R78.64], P2 ;  /* 0x33b800004e8e7fae */ /* 0x0009e800091a1016 */
[----:B------:R-:W-:Y:S04]  /*200e0*/  LDGSTS.E [R142+0x33f80], desc[UR22][R76.64], P2 ;  /* 0x33f800004c8e7fae */ /* 0x000fe800091a1016 */
[----:B------:R-:W0:Y:S01]  /*200f0*/  LDGDEPBAR ;  /* 0x00000000000079af */ /* 0x000e220000000000 */
[----:B------:R-:W-:Y:S01]  /*20100*/  ISETP.GE.U32.AND P2, PT, R0, 0x7ffffd7d, PT ;  /* 0x7ffffd7d0000780c */ /* 0x000fe20003f46070 */
[----:B------:R-:W-:Y:S01]  /*20110*/  VIADD R0, R134, 0x100000 ;  /* 0x0010000086007836 */ /* 0x000fe20000000000 */
[----:B----4-:R-:W4:Y:S01]  /*20120*/  LDC R248, c[0x0][0x3a0] ;  /* 0x0000e800fff87b82 */ /* 0x010f220000000800 */
[----:B------:R-:W4:Y:S01]  /*20130*/  LDL.LU.64 R82, [R1+0xd58] ;  /* 0x000d580001527983 */ /* 0x000f220000300a00 */
[----:B------:R-:W-:-:S06]  /*20140*/  IMAD.WIDE R78, R135, 0x4, R74 ;  /* 0x00000004874e7825 */ /* 0x000fcc00078e024a */
[----:B------:R-:W-:Y:S06]  /*20150*/  BAR.SYNC.DEFER_BLOCKING 0x0 ;  /* 0x0000000000007b1d */ /* 0x000fec0000010000 */
[----:B------:R-:W4:Y:S04]  /*20160*/  LDL.LU.64 R80, [R1+0xd50] ;  /* 0x000d500001507983 */ /* 0x000f280000300a00 */
[----:B------:R-:W4:Y:S04]  /*20170*/  LDL.LU.64 R76, [R1+0x4e0] ;  /* 0x0004e000014c7983 */ /* 0x000f280000300a00 */
[----:B------:R-:W4:Y:S04]  /*20180*/  LDL.LU.64 R74, [R1+0x1c8] ;  /* 0x0001c800014a7983 */ /* 0x000f280000300a00 */
[----:B------:R3:W-:Y:S04]  /*20190*/  STL.64 [R1+0x658], R78 ;  /* 0x0006584e01007387 */ /* 0x0007e80000100a00 */
[----:B------:R-:W-:Y:S01]  /*201a0*/  @!PT LDS RZ, [RZ] ;  /* 0x00000000fffff984 */ /* 0x000fe20000000800 */
[----:B------:R-:W-:Y:S01]  /*201b0*/  @!PT LDS RZ, [RZ] ;  /* 0x00000000fffff984 */ /* 0x000fe20000000800 */
[----:B------:R-:W-:Y:S01]  /*201c0*/  @!PT LDS RZ, [RZ] ;  /* 0x00000000fffff984 */ /* 0x000fe20000000800 */
[----:B------:R3:W-:Y:S02]  /*201d0*/  LDGSTS.E [R0+-0x40000], desc[UR22][R78.64], !P5 ;  /* 0xc00000004e007fae */ /* 0x0007e4000e9a1016 */
[----:B---3--:R-:W-:-:S02]  /*201e0*/  IMAD.WIDE R78, R135, 0x4, R72 ;  /* 0x00000004874e7825 */ /* 0x008fc400078e0248 */
[----:B------:R-:W3:Y:S04]  /*201f0*/  LDL.LU.64 R72, [R1+0x1b0] ;  /* 0x0001b00001487983 */ /* 0x000ee80000300a00 */
[----:B------:R1:W-:Y:S04]  /*20200*/  STL.64 [R1+0x648], R78 ;  /* 0x0006484e01007387 */ /* 0x0003e80000100a00 */
[----:B------:R1:W-:Y:S02]  /*20210*/  LDGSTS.E [R0+-0x3fffc], desc[UR22][R78.64], !P6 ;  /* 0xc00040004e007fae */ /* 0x0003e4000f1a1016 */
[----:B-1----:R-:W-:-:S02]  /*20220*/  IMAD.WIDE R78, R135, 0x4, R70 ;  /* 0x00000004874e7825 */ /* 0x002fc400078e0246 */
[----:B------:R-:W3:Y:S04]  /*20230*/  LDL.LU.64 R70, [R1+0x1a8] ;  /* 0x0001a80001467983 */ /* 0x000ee80000300a00 */
[----:B------:R2:W-:Y:S04]  /*20240*/  STL.64 [R1+0x638], R78 ;  /* 0x0006384e01007387 */ /* 0x0005e80000100a00 */
[----:B------:R2:W-:Y:S02]  /*20250*/  LDGSTS.E [R0+-0x3fff8], desc[UR22][R78.64], !P4 ;  /* 0xc00080004e007fae */ /* 0x0005e4000e1a1016 */
[----:B--2---:R-:W-:-:S02]  /*20260*/  IMAD.WIDE R78, R135, 0x4, R246 ;  /* 0x00000004874e7825 */ /* 0x004fc400078e02f6 */
[----:B------:R-:W2:Y:S02]  /*20270*/  LDL.LU.64 R246, [R1+0x1a0] ;  /* 0x0001a00001f67983 */ /* 0x000ea40000300a00 */
[----:B------:R-:W-:Y:S02]  /*20280*/  VIADD R2, R2, 0xfffffdfb ;  /* 0xfffffdfb02027836 */ /* 0x000fe40000000000 */
[----:B------:R-:W-:Y:S03]  /*20290*/  LDGSTS.E [R0+-0x3fff4], desc[UR22][R78.64], !P2 ;  /* 0xc000c0004e007fae */ /* 0x000fe6000d1a1016 */
[----:B------:R-:W-:Y:S02]  /*202a0*/  ISETP.GE.U32.AND P5, PT, R2, 0x7ffffd7c, PT ;  /* 0x7ffffd7c0200780c */ /* 0x000fe40003fa6070 */
[----:B------:R-:W-:Y:S02]  /*202b0*/  IADD3 R2, PT, PT, R242, -0x206, RZ ;  /* 0xfffffdfaf2027810 */ /* 0x000fe40007ffe0ff */
[----:B------:R-:W1:Y:S02]  /*202c0*/  LDC R242, c[0x0][0x3a0] ;  /* 0x0000e800fff27b82 */ /* 0x000e640000000800 */
[----:B------:R-:W-:Y:S01]  /*202d0*/  ISETP.GE.U32.AND P6, PT, R2, 0x7ffffd7b, PT ;  /* 0x7ffffd7b0200780c */ /* 0x000fe20003fc6070 */
[----:B----4-:R-:W-:-:S05]  /*202e0*/  VIADD R2, R248, 0xfffffdf9 ;  /* 0xfffffdf9f8027836 */ /* 0x010fca0000000000 */
[----:B------:R-:W-:Y:S01]  /*202f0*/  ISETP.GE.U32.AND P4, PT, R2, 0x7ffffd7a, PT ;  /* 0x7ffffd7a0200780c */ /* 0x000fe20003f86070 */
[----:B------:R-:W-:Y:S01]  /*20300*/  VIADD R2, R243, 0xfffffdf8 ;  /* 0xfffffdf8f3027836 */ /* 0x000fe20000000000 */
[----:B------:R4:W-:Y:S01]  /*20310*/  STL.64 [R1+0x628], R78 ;  /* 0x0006284e01007387 */ /* 0x0009e20000100a00 */
[----:B------:R-:W1:Y:S03]  /*20320*/  LDC R248, c[0x0][0x3a0] ;  /* 0x0000e800fff87b82 */ /* 0x000e660000000800 */
[----:B------:R-:W-:-:S05]  /*20330*/  ISETP.GE.U32.AND P2, PT, R2, 0x7ffffd79, PT ;  /* 0x7ffffd790200780c */ /* 0x000fca0003f46070 */
[----:B------:R-:W2:Y:S01]  /*20340*/  LDC R243, c[0x0][0x3a0] ;  /* 0x0000e800fff37b82 */ /* 0x000ea20000000800 */
[----:B------:R-:W-:-:S04]  /*20350*/  IMAD.WIDE R76, R135, 0x4, R76 ;  /* 0x00000004874c7825 */ /* 0x000fc800078e024c */
[C---:B------:R-:W-:Y:S01]  /*20360*/  IMAD.WIDE R74, R135.reuse, 0x4, R74 ;  /* 0x00000004874a7825 */ /* 0x040fe200078e024a */
[----:B------:R3:W-:Y:S04]  /*20370*/  STL.64 [R1+0x618], R76 ;  /* 0x0006184c01007387 */ /* 0x0007e80000100a00 */
[----:B----4-:R-:W4:Y:S04]  /*20380*/  LDL.LU.64 R78, [R1+0x198] ;  /* 0x00019800014e7983 */ /* 0x010f280000300a00 */
[----:B------:R-:W-:Y:S04]  /*20390*/  LDGSTS.E [R0+-0x3fff0], desc[UR22][R76.64], !P5 ;  /* 0xc00100004c007fae */ /* 0x000fe8000e9a1016 */
[----:B------:R-:W-:Y:S04]  /*203a0*/  LDGSTS.E [R0+-0x3ffec], desc[UR22][R74.64], !P6 ;  /* 0xc00140004a007fae */ /* 0x000fe8000f1a1016 */
[----:B---3--:R-:W3:Y:S01]  /*203b0*/  LDL.LU.64 R76, [R1+0x190] ;  /* 0x00019000014c7983 */ /* 0x008ee20000300a00 */
[----:B------:R-:W-:-:S03]  /*203c0*/  IMAD.WIDE R72, R135, 0x4, R72 ;  /* 0x0000000487487825 */ /* 0x000fc600078e0248 */
[----:B------:R1:W-:Y:S04]  /*203d0*/  STL.64 [R1+0x608], R74 ;  /* 0x0006084a01007387 */ /* 0x0003e80000100a00 */
[----:B------:R1:W-:Y:S04]  /*203e0*/  LDGSTS.E [R0+-0x3ffe8], desc[UR22][R72.64], !P4 ;  /* 0xc001800048007fae */ /* 0x0003e8000e1a1016 */
[----:B-1----:R-:W3:Y:S04]  /*203f0*/  LDL.LU.64 R74, [R1+0x188] ;  /* 0x00018800014a7983 */ /* 0x002ee80000300a00 */
[----:B------:R1:W-:Y:S01]  /*20400*/  STL.64 [R1+0x5f8], R72 ;  /* 0x0005f84801007387 */ /* 0x0003e20000100a00 */
[----:B------:R-:W-:-:S02]  /*20410*/  VIADD R2, R242, 0xfffffdf7 ;  /* 0xfffffdf7f2027836 */ /* 0x000fc40000000000 */
[----:B------:R-:W2:Y:S01]  /*20420*/  LDC R242, c[0x0][0x3a0] ;  /* 0x0000e800fff27b82 */ /* 0x000ea20000000800 */
[C---:B-1----:R-:W-:Y:S02]  /*20430*/  IMAD.WIDE R72, R135.reuse, 0x4, R70 ;  /* 0x0000000487487825 */ /* 0x042fe400078e0246 */
[----:B------:R-:W3:Y:S04]  /*20440*/  LDL.LU.64 R70, [R1+0x30] ;  /* 0x0000300001467983 */ /* 0x000ee80000300a00 */
[----:B------:R2:W-:Y:S04]  /*20450*/  STL.64 [R1+0x5e8], R72 ;  /* 0x0005e84801007387 */ /* 0x0005e80000100a00 */
[----:B------:R2:W-:Y:S01]  /*20460*/  LDGSTS.E [R0+-0x3ffe4], desc[UR22][R72.64], !P2 ;  /* 0xc001c00048007fae */ /* 0x0005e2000d1a1016 */
[----:B------:R-:W-:Y:S01]  /*20470*/  ISETP.GE.U32.AND P5, PT, R2, 0x7ffffd78, PT ;  /* 0x7ffffd780200780c */ /* 0x000fe20003fa6070 */
[----:B--2---:R-:W-:-:S02]  /*20480*/  IMAD.WIDE R72, R135, 0x4, R246 ;  /* 0x0000000487487825 */ /* 0x004fc400078e02f6 */
[----:B------:R-:W2:Y:S04]  /*20490*/  LDL.LU.64 R246, [R1+0x18] ;  /* 0x0000180001f67983 */ /* 0x000ea80000300a00 */
[----:B------:R1:W-:Y:S06]  /*204a0*/  STL.64 [R1+0x5e0], R72 ;  /* 0x0005e04801007387 */ /* 0x0003ec0000100a00 */
[----:B------:R1:W-:Y:S04]  /*204b0*/  LDGSTS.E [R0+-0x3ffe0], desc[UR22][R72.64], !P5 ;  /* 0xc002000048007fae */ /* 0x0003e8000e9a1016 */
[----:B-1----:R-:W2:Y:S01]  /*204c0*/  LDL.LU.64 R72, [R1] ;  /* 0x0000000001487983 */ /* 0x002ea20000300a00 */
[----:B------:R-:W-:-:S02]  /*204d0*/  IADD3 R2, PT, PT, R248, -0x20a, RZ ;  /* 0xfffffdf6f8027810 */ /* 0x000fc40007ffe0ff */
[----:B------:R-:W1:Y:S02]  /*204e0*/  LDC R248, c[0x0][0x3a0] ;  /* 0x0000e800fff87b82 */ /* 0x000e640000000800 */
[----:B------:R-:W-:Y:S01]  /*204f0*/  ISETP.GE.U32.AND P6, PT, R2, 0x7ffffd77, PT ;  /* 0x7ffffd770200780c */ /* 0x000fe20003fc6070 */
[----:B------:R-:W-:-:S05]  /*20500*/  VIADD R2, R243, 0xfffffdf5 ;  /* 0xfffffdf5f3027836 */ /* 0x000fca0000000000 */
[----:B------:R-:W3:Y:S01]  /*20510*/  LDC R243, c[0x0][0x3a0] ;  /* 0x0000e800fff37b82 */ /* 0x000ee20000000800 */
[----:B------:R-:W-:Y:S01]  /*20520*/  ISETP.GE.U32.AND P4, PT, R2, 0x7ffffd76, PT ;  /* 0x7ffffd760200780c */ /* 0x000fe20003f86070 */
[----:B------:R-:W-:-:S05]  /*20530*/  VIADD R2, R242, 0xfffffdf4 ;  /* 0xfffffdf4f2027836 */ /* 0x000fca0000000000 */
[----:B------:R-:W-:Y:S01]  /*20540*/  ISETP.GE.U32.AND P2, PT, R2, 0x7ffffd75, PT ;  /* 0x7ffffd750200780c */ /* 0x000fe20003f46070 */
[----:B------:R-:W3:Y:S01]  /*20550*/  LDC R242, c[0x0][0x3a0] ;  /* 0x0000e800fff27b82 */ /* 0x000ee20000000800 */
[----:B----4-:R-:W-:-:S05]  /*20560*/  IMAD.WIDE R78, R135, 0x4, R78 ;  /* 0x00000004874e7825 */ /* 0x010fca00078e024e */
[----:B------:R-:W-:Y:S01]  /*20570*/  LDGSTS.E [R0+-0x3ffdc], desc[UR22][R78.64], !P6 ;  /* 0xc00240004e007fae */ /* 0x000fe2000f1a1016 */
[----:B-1----:R-:W-:Y:S02]  /*20580*/  VIADD R2, R248, 0xfffffdf3 ;  /* 0xfffffdf3f8027836 */ /* 0x002fe40000000000 */
[----:B------:R-:W1:Y:S03]  /*20590*/  LDC R248, c[0x0][0x3a0] ;  /* 0x0000e800fff87b82 */ /* 0x000e660000000800 */
[----:B------:R-:W-:Y:S02]  /*205a0*/  ISETP.GE.U32.AND P5, PT, R2, 0x7ffffd74, PT ;  /* 0x7ffffd740200780c */ /* 0x000fe40003fa6070 */
[----:B---3--:R-:W-:Y:S01]  /*205b0*/  IADD3 R2, PT, PT, R243, -0x20e, RZ ;  /* 0xfffffdf2f3027810 */ /* 0x008fe20007ffe0ff */
[C---:B------:R-:W-:Y:S01]  /*205c0*/  IMAD.WIDE R76, R135.reuse, 0x4, R76 ;  /* 0x00000004874c7825 */ /* 0x040fe200078e024c */
[----:B------:R3:W-:Y:S02]  /*205d0*/  STL.64 [R1+0x5d0], R78 ;  /* 0x0005d04e01007387 */ /* 0x0007e40000100a00 */
[----:B------:R-:W-:Y:S01]  /*205e0*/  ISETP.GE.U32.AND P6, PT, R2, 0x7ffffd73, PT ;  /* 0x7ffffd730200780c */ /* 0x000fe20003fc6070 */
[----:B------:R-:W4:Y:S01]  /*205f0*/  LDC R243, c[0x0][0x3a0] ;  /* 0x0000e800fff37b82 */ /* 0x000f220000000800 */
[----:B------:R-:W-:Y:S04]  /*20600*/  LDGSTS.E [R0+-0x3ffd8], desc[UR22][R76.64], !P4 ;  /* 0xc00280004c007fae */ /* 0x000fe8000e1a1016 */
[----:B---3--:R-:W3:Y:S01]  /*20610*/  LDL.LU.64 R78, [R1+0xd48] ;  /* 0x000d4800014e7983 */ /* 0x008ee20000300a00 */
[----:B------:R-:W-:-:S03]  /*20620*/  IMAD.WIDE R74, R135, 0x4, R74 ;  /* 0x00000004874a7825 */ /* 0x000fc600078e024a */
[----:B------:R1:W-:Y:S04]  /*20630*/  STL.64 [R1+0x5c8], R76 ;  /* 0x0005c84c01007387 */ /* 0x0003e80000100a00 */
[----:B------:R1:W-:Y:S01]  /*20640*/  LDGSTS.E [R0+-0x3ffd4], desc[UR22][R74.64], !P2 ;  /* 0xc002c0004a007fae */ /* 0x0003e2000d1a1016 */
[----:B------:R-:W-:Y:S02]  /*20650*/  VIADD R2, R242, 0xfffffdf1 ;  /* 0xfffffdf1f2027836 */ /* 0x000fe40000000000 */
[----:B------:R-:W2:Y:S01]  /*20660*/  LDC R242, c[0x0][0x3a0] ;  /* 0x0000e800fff27b82 */ /* 0x000ea20000000800 */
[----:B-1----:R-:W3:Y:S01]  /*20670*/  LDL.LU.64 R76, [R1+0xd40] ;  /* 0x000d4000014c7983 */ /* 0x002ee20000300a00 */
[----:B------:R-:W-:-:S03]  /*20680*/  IMAD.WIDE R70, R135, 0x4, R70 ;  /* 0x0000000487467825 */ /* 0x000fc600078e0246 */
[----:B------:R1:W-:Y:S04]  /*20690*/  STL.64 [R1+0x5c0], R74 ;  /* 0x0005c04a01007387 */ /* 0x0003e80000100a00 */
[----:B------:R-:W-:Y:S04]  /*206a0*/  LDGSTS.E [R0+-0x3ffd0], desc[UR22][R70.64], !P5 ;  /* 0xc003000046007fae */ /* 0x000fe8000e9a1016 */
[----:B-1----:R-:W3:Y:S04]  /*206b0*/  LDL.LU.64 R74, [R1+0xd38] ;  /* 0x000d3800014a7983 */ /* 0x002ee80000300a00 */
[----:B------:R1:W-:Y:S01]  /*206c0*/  STL.64 [R1+0x5b0], R70 ;  /* 0x0005b04601007387 */ /* 0x0003e20000100a00 */
[----:B------:R-:W-:-:S03]  /*206d0*/  ISETP.GE.U32.AND P4, PT, R2, 0x7ffffd72, PT ;  /* 0x7ffffd720200780c */ /* 0x000fc60003f86070 */
[----:B-1----:R-:W3:Y:S01]  /*206e0*/  LDL.LU.64 R70, [R1+0xd30] ;  /* 0x000d300001467983 */ /* 0x002ee20000300a00 */
[----:B--2---:R-:W-:-:S05]  /*206f0*/  IMAD.WIDE R246, R135, 0x4, R246 ;  /* 0x0000000487f67825 */ /* 0x004fca00078e02f6 */
[----:B------:R1:W-:Y:S04]  /*20700*/  STL.64 [R1+0x5a0], R246 ;  /* 0x0005a0f601007387 */ /* 0x0003e80000100a00 */
[----:B------:R2:W-:Y:S04]  /*20710*/  LDGSTS.E [R0+-0x3ffcc], desc[UR22][R246.64], !P6 ;  /* 0xc0034000f6007fae */ /* 0x0005e8000f1a1016 */
[----:B-1----:R-:W2:Y:S01]  /*20720*/  LDL.LU.64 R246, [R1+0xd28] ;  /* 0x000d280001f67983 */ /* 0x002ea20000300a00 */
[----:B------:R-:W-:-:S05]  /*20730*/  IMAD.WIDE R72, R135, 0x4, R72 ;  /* 0x0000000487487825 */ /* 0x000fca00078e0248 */
[----:B------:R1:W-:Y:S04]  /*20740*/  STL.64 [R1+0x590], R72 ;  /* 0x0005904801007387 */ /* 0x0003e80000100a00 */
[----:B------:R-:W-:Y:S04]  /*20750*/  LDGSTS.E [R0+-0x3ffc8], desc[UR22][R72.64], !P4 ;  /* 0xc003800048007fae */ /* 0x000fe8000e1a1016 */
[----:B-1----:R-:W2:Y:S01]  /*20760*/  LDL.LU.64 R72, [R1+0xd20] ;  /* 0x000d200001487983 */ /* 0x002ea20000300a00 */
[----:B------:R-:W-:Y:S02]  /*20770*/  VIADD R2, R248, 0xfffffdf0 ;  /* 0xfffffdf0f8027836 */ /* 0x000fe40000000000 */
[----:B------:R-:W1:Y:S03]  /*20780*/  LDC R248, c[0x0][0x3a0] ;  /* 0x0000e800fff87b82 */ /* 0x000e660000000800 */
[----:B------:R-:W-:Y:S01]  /*20790*/  ISETP.GE.U32.AND P2, PT, R2, 0x7ffffd71, PT ;  /* 0x7ffffd710200780c */ /* 0x000fe20003f46070 */
[----:B----4-:R-:W-:-:S04]  /*207a0*/  VIADD R2, R243, 0xfffffdef ;  /* 0xfffffdeff3027836 */ /* 0x010fc80000000000 */
[----:B------:R-:W4:Y:S01]  /*207b0*/  LDC R243, c[0x0][0x3a0] ;  /* 0x0000e800fff37b82 */ /* 0x000f220000000800 */
[----:B------:R-:W-:Y:S02]  /*207c0*/  ISETP.GE.U32.AND P5, PT, R2, 0x7ffffd70, PT ;  /* 0x7ffffd700200780c */ /* 0x000fe40003fa6070 */
[----:B------:R-:W-:-:S05]  /*207d0*/  IADD3 R2, PT, PT, R242, -0x212, RZ ;  /* 0xfffffdeef2027810 */ /* 0x000fca0007ffe0ff */
[----:B------:R-:W2:Y:S01]  /*207e0*/  LDC R242, c[0x0][0x3a0] ;  /* 0x0000e800fff27b82 */ /* 0x000ea20000000800 */
[----:B------:R-:W-:Y:S01]  /*207f0*/  ISETP.GE.U32.AND P6, PT, R2, 0x7ffffd6f, PT ;  /* 0x7ffffd6f0200780c */ /* 0x000fe20003fc6070 */
[----:B-1----:R-:W-:-:S05]  /*20800*/  VIADD R2, R248, 0xfffffded ;  /* 0xfffffdedf8027836 */ /* 0x002fca0000000000 */
[----:B------:R-:W-:Y:S01]  /*20810*/  ISETP.GE.U32.AND P4, PT, R2, 0x7ffffd6e, PT ;  /* 0x7ffffd6e0200780c */ /* 0x000fe20003f86070 */
[----:B----4-:R-:W-:Y:S02]  /*20820*/  VIADD R2, R243, 0xfffffdec ;  /* 0xfffffdecf3027836 */ /* 0x010fe40000000000 */
[----:B---3--:R-:W-:-:S04]  /*20830*/  IMAD.WIDE R74, R135, 0x4, R74 ;  /* 0x00000004874a7825 */ /* 0x008fc800078e024a */
[C---:B--2---:R-:W-:Y:S02]  /*20840*/  IMAD.WIDE R248, R135.reuse, 0x4, R246 ;  /* 0x0000000487f87825 */ /* 0x044fe400078e02f6 */
[----:B------:R-:W1:Y:S03]  /*20850*/  LDC R246, c[0x0][0x3a0] ;  /* 0x0000e800fff67b82 */ /* 0x000e660000000800 */
[----:B------:R2:W-:Y:S04]  /*20860*/  STL.64 [R1+0x588], R248 ;  /* 0x000588f801007387 */ /* 0x0005e80000100a00 */
[----:B------:R2:W-:Y:S02]  /*20870*/  LDGSTS.E [R0+-0x3ffc4], desc[UR22][R248.64], !P2 ;  /* 0xc003c000f8007fae */ /* 0x0005e4000d1a1016 */
[----:B--2---:R-:W-:-:S02]  /*20880*/  IMAD.WIDE R248, R135, 0x4, R70 ;  /* 0x0000000487f87825 */ /* 0x004fc400078e0246 */
[----:B------:R-:W2:Y:S01]  /*20890*/  LDC R71, c[0x0][0x3a0] ;  /* 0x0000e800ff477b82 */ /* 0x000ea20000000800 */
[----:B------:R-:W-:Y:S01]  /*208a0*/  ISETP.GE.U32.AND P2, PT, R2, 0x7ffffd6d, PT ;  /* 0x7ffffd6d0200780c */ /* 0x000fe20003f46070 */
[----:B------:R-:W-:-:S06]  /*208b0*/  VIADD R2, R242, 0xfffffdeb ;  /* 0xfffffdebf2027836 */ /* 0x000fcc0000000000 */
[----:B------:R-:W3:Y:S01]  /*208c0*/  LDC R70, c[0x0][0x3a0] ;  /* 0x0000e800ff467b82 */ /* 0x000ee20000000800 */
[----:B------:R-:W-:Y:S01]  /*208d0*/  IMAD.WIDE R72, R135, 0x4, R72 ;  /* 0x0000000487487825 */ /* 0x000fe200078e0248 */
[----:B------:R-:W-:Y:S04]  /*208e0*/  STL.64 [R1+0x578], R248 ;  /* 0x000578f801007387 */ /* 0x000fe80000100a00 */
[----:B------:R-:W-:Y:S01]  /*208f0*/  LDGSTS.E [R0+-0x3ffc0], desc[UR22][R248.64], !P5 ;  /* 0xc0040000f8007fae */ /* 0x000fe2000e9a1016 */
[----:B------:R-:W-:Y:S02]  /*20900*/  ISETP.GE.U32.AND P5, PT, R2, 0x7ffffd6c, PT ;  /* 0x7ffffd6c0200780c */ /* 0x000fe40003fa6070 */
[----:B-1----:R-:W-:Y:S01]  /*20910*/  IADD3 R2, PT, PT, R246, -0x216, RZ ;  /* 0xfffffdeaf6027810 */ /* 0x002fe20007ffe0ff */
[----:B------:R1:W-:Y:S04]  /*20920*/  STL.64 [R1+0x570], R72 ;  /* 0x0005704801007387 */ /* 0x0003e80000100a00 */
[----:B------:R1:W-:Y:S01]  /*20930*/  LDGSTS.E [R0+-0x3ffbc], desc[UR22][R72.64], !P6 ;  /* 0xc004400048007fae */ /* 0x0003e2000f1a1016 */
[----:B------:R-:W-:Y:S01]  /*20940*/  ISETP.GE.U32.AND P6, PT, R2, 0x7ffffd6b, PT ;  /* 0x7ffffd6b0200780c */ /* 0x000fe20003fc6070 */
[----:B--2---:R-:W-:-:S02]  /*20950*/  VIADD R2, R71, 0xfffffde9 ;  /* 0xfffffde947027836 */ /* 0x004fc40000000000 */
[----:B------:R-:W2:Y:S01]  /*20960*/  LDC R71, c[0x0][0x3a0] ;  /* 0x0000e800ff477b82 */ /* 0x000ea20000000800 */
[----:B------:R4:W-:Y:S07]  /*20970*/  LDGSTS.E [R0+-0x3ffb8], desc[UR22][R74.64], !P4 ;  /* 0xc00480004a007fae */ /* 0x0009ee000e1a1016 */
[----:B-1----:R-:W1:Y:S01]  /*20980*/  LDC R72, c[0x0][0x3a0] ;  /* 0x0000e800ff487b82 */ /* 0x002e620000000800 */
[----:B------:R-:W-:Y:S01]  /*20990*/  ISETP.GE.U32.AND P4, PT, R2, 0x7ffffd6a, PT ;  /* 0x7ffffd6a0200780c */ /* 0x000fe20003f86070 */
[----:B---3--:R-:W-:Y:S01]  /*209a0*/  VIADD R2, R70, 0xfffffde8 ;  /* 0xfffffde846027836 */ /* 0x008fe20000000000 */
[----:B------:R4:W-:Y:S05]  /*209b0*/  STL.64 [R1+0x560], R74 ;  /* 0x0005604a01007387 */ /* 0x0009ea0000100a00 */
[----:B------:R-:W3:Y:S01]  /*209c0*/  LDC R70, c[0x0][0x3a0] ;  /* 0x0000e800ff467b82 */ /* 0x000ee20000000800 */
[----:B----4-:R-:W-:-:S07]  /*209d0*/  IMAD.WIDE R74, R135, 0x4, R76 ;  /* 0x00000004874a7825 */ /* 0x010fce00078e024c */
[----:B------:R-:W4:Y:S01]  /*209e0*/  LDC R73, c[0x0][0x3a0] ;  /* 0x0000e800ff497b82 */ /* 0x000f220000000800 */
[----:B------:R1:W-:Y:S04]  /*209f0*/  STL.64 [R1+0x550], R74 ;  /* 0x0005504a01007387 */ /* 0x0003e80000100a00 */
[----:B------:R1:W-:Y:S01]  /*20a00*/  LDGSTS.E [R0+-0x3ffb4], desc[UR22][R74.64], !P2 ;  /* 0xc004c0004a007fae */ /* 0x0003e2000d1a1016 */
[----:B------:R-:W-:Y:S01]  /*20a10*/  ISETP.GE.U32.AND P2, PT, R2, 0x7ffffd69, PT ;  /* 0x7ffffd690200780c */ /* 0x000fe20003f46070 */
[----:B-1----:R-:W-:Y:S02]  /*20a20*/  VIADD R2, R72, 0xfffffde7 ;  /* 0xfffffde748027836 */ /* 0x002fe40000000000 */
[----:B------:R-:W1:Y:S01]  /*20a30*/  LDC R72, c[0x0][0x3a0] ;  /* 0x0000e800ff487b82 */ /* 0x000e620000000800 */
[----:B------:R-:W-:-:S05]  /*20a40*/  IMAD.WIDE R74, R135, 0x4, R78 ;  /* 0x00000004874a7825 */ /* 0x000fca00078e024e */
[----:B------:R3:W-:Y:S01]  /*20a50*/  LDGSTS.E [R0+-0x3ffb0], desc[UR22][R74.64], !P5 ;  /* 0xc00500004a007fae */ /* 0x0007e2000e9a1016 */
[----:B------:R-:W-:Y:S02]  /*20a60*/  ISETP.GE.U32.AND P5, PT, R2, 0x7ffffd68, PT ;  /* 0x7ffffd680200780c */ /* 0x000fe40003fa6070 */
[----:B--2---:R-:W-:Y:S01]  /*20a70*/  IADD3 R2, PT, PT, R71, -0x21a, RZ ;  /* 0xfffffde647027810 */ /* 0x004fe20007ffe0ff */
[----:B------:R3:W-:Y:S01]  /*20a80*/  STL.64 [R1+0x540], R74 ;  /* 0x0005404a01007387 */ /* 0x0007e20000100a00 */
[----:B------:R-:W2:Y:S01]  /*20a90*/  LDC R71, c[0x0][0x3a0] ;  /* 0x0000e800ff477b82 */ /* 0x000ea20000000800 */
[----:B---3--:R-:W-:-:S05]  /*20aa0*/  IMAD.WIDE R74, R135, 0x4, R80 ;  /* 0x00000004874a7825 */ /* 0x008fca00078e0250 */
[----:B------:R3:W-:Y:S01]  /*20ab0*/  LDGSTS.E [R0+-0x3ffac], desc[UR22][R74.64], !P6 ;  /* 0xc00540004a007fae */ /* 0x0007e2000f1a1016 */
[----:B------:R-:W-:Y:S01]  /*20ac0*/  ISETP.GE.U32.AND P6, PT, R2, 0x7ffffd67, PT ;  /* 0x7ffffd670200780c */ /* 0x000fe20003fc6070 */
[----:B------:R-:W-:Y:S02]  /*20ad0*/  VIADD R2, R70, 0xfffffde5 ;  /* 0xfffffde546027836 */ /* 0x000fe40000000000 */
[----:B------:R-:W4:Y:S01]  /*20ae0*/  LDC R70, c[0x0][0x3a0] ;  /* 0x0000e800ff467b82 */ /* 0x000f220000000800 */
[----:B------:R3:W-:Y:S02]  /*20af0*/  STL.64 [R1+0x530], R74 ;  /* 0x0005304a01007387 */ /* 0x0007e40000100a00 */
        /* <DEDUP_REMOVED lines=9> */
[----:B--2---:R-:W-:Y:S02]  /*20b90*/  VIADD R2, R71, 0xfffffde3 ;  /* 0xfffffde347027836 */ /* 0x004fe40000000000 */
[----:B------:R3:W-:Y:S01]  /*20ba0*/  STL.64 [R1+0x518], R74 ;  /* 0x0005184a01007387 */ /* 0x0007e20000100a00 */
[----:B------:R-:W2:Y:S01]  /*20bb0*/  LDC R71, c[0x0][0x3a0] ;  /* 0x0000e800ff477b82 */ /* 0x000ea20000000800 */
[----:B---3--:R-:W-:-:S05]  /*20bc0*/  IMAD.WIDE R74, R135, 0x4, R86 ;  /* 0x00000004874a7825 */ /* 0x008fca00078e0256 */
[----:B------:R3:W-:Y:S01]  /*20bd0*/  LDGSTS.E [R0+-0x3ffa0], desc[UR22][R74.64], !P5 ;  /* 0xc00600004a007fae */ /* 0x0007e2000e9a1016 */
[----:B------:R-:W-:Y:S02]  /*20be0*/  ISETP.GE.U32.AND P5, PT, R2, 0x7ffffd64, PT ;  /* 0x7ffffd640200780c */ /* 0x000fe40003fa6070 */
[----:B----4-:R-:W-:Y:S02]  /*20bf0*/  IADD3 R2, PT, PT, R70, -0x21e, RZ ;  /* 0xfffffde246027810 */ /* 0x010fe40007ffe0ff */
        /* <DEDUP_REMOVED lines=16> */
[----:B------:R-:W-:Y:S01]  /*20d00*/  ISETP.GE.U32.AND P2, PT, R2, 0x7ffffd61, PT ;  /* 0x7ffffd610200780c */ /* 0x000fe20003f46070 */
[----:B----4-:R-:W-:Y:S02]  /*20d10*/  VIADD R2, R70, 0xfffffddf ;  /* 0xfffffddf46027836 */ /* 0x010fe40000000000 */
[----:B------:R-:W4:Y:S01]  /*20d20*/  LDC R70, c[0x0][0x3a0] ;  /* 0x0000e800ff467b82 */ /* 0x000f220000000800 */
[----:B------:R3:W-:Y:S02]  /*20d30*/  STL.64 [R1+0x4e0], R74 ;  /* 0x0004e04a01007387 */ /* 0x0007e40000100a00 */
[----:B---3--:R-:W-:-:S05]  /*20d40*/  IMAD.WIDE R74, R135, 0x4, R94 ;  /* 0x00000004874a7825 */ /* 0x008fca00078e025e */
[----:B------:R3:W-:Y:S04]  /*20d50*/  STL.64 [R1+0x4d0], R74 ;  /* 0x0004d04a01007387 */ /* 0x0007e80000100a00 */
[----:B------:R3:W-:Y:S01]  /*20d60*/  LDGSTS.E [R0+-0x3ff90], desc[UR22][R74.64], !P5 ;  /* 0xc00700004a007fae */ /* 0x0007e2000e9a1016 */
[----:B------:R-:W-:Y:S02]  /*20d70*/  ISETP.GE.U32.AND P5, PT, R2, 0x7ffffd60, PT ;  /* 0x7ffffd600200780c */ /* 0x000fe40003fa6070 */
[----:B-1----:R-:W-:Y:S02]  /*20d80*/  IADD3 R2, PT, PT, R72, -0x222, RZ ;  /* 0xfffffdde48027810 */ /* 0x002fe40007ffe0ff */
        /* <DEDUP_REMOVED lines=299> */
[----:B------:R3:W-:Y:S01]  /*22040*/  STL.64 [R1+0x1b8], R74 ;  /* 0x0001b84a01007387 */ /* 0x0007e20000100a00 */
[----:B------:R-:W4:Y:S01]  /*22050*/  LDC R70, c[0x0][0x3a0] ;  /* 0x0000e800ff467b82 */ /* 0x000f220000000800 */
[----:B---3--:R-:W-:-:S05]  /*22060*/  IMAD.WIDE R74, R135, 0x4, R208 ;  /* 0x00000004874a7825 */ /* 0x008fca00078e02d0 */
[----:B------:R3:W-:Y:S04]  /*22070*/  STL.64 [R1+0x1b0], R74 ;  /* 0x0001b04a01007387 */ /* 0x0007e80000100a00 */
[----:B------:R3:W-:Y:S01]  /*22080*/  LDGSTS.E [R0+-0x3fec4], desc[UR22][R74.64], !P2 ;  /* 0xc013c0004a007fae */ /* 0x0007e2000d1a1016 */
[----:B------:R-:W-:Y:S01]  /*22090*/  ISETP.GE.U32.AND P2, PT, R2, 0x7ffffd2d, PT ;  /* 0x7ffffd2d0200780c */ /* 0x000fe20003f46070 */
[----:B-1----:R-:W-:Y:S02]  /*220a0*/  VIADD R2, R72, 0xfffffdab ;  /* 0xfffffdab48027836 */ /* 0x002fe40000000000 */
[----:B------:R-:W1:Y:S01]  /*220b0*/  LDC R72, c[0x0][0x3a0] ;  /* 0x0000e800ff487b82 */ /* 0x000e620000000800 */
[----:B---3--:R-:W-:-:S05]  /*220c0*/  IMAD.WIDE R74, R135, 0x4, R210 ;  /* 0x00000004874a7825 */ /* 0x008fca00078e02d2 */
[----:B------:R3:W-:Y:S04]  /*220d0*/  STL.64 [R1+0x1a8], R74 ;  /* 0x0001a84a01007387 */ /* 0x0007e80000100a00 */
[----:B------:R3:W-:Y:S01]  /*220e0*/  LDGSTS.E [R0+-0x3fec0], desc[UR22][R74.64], !P5 ;  /* 0xc01400004a007fae */ /* 0x0007e2000e9a1016 */
[----:B------:R-:W-:Y:S02]  /*220f0*/  ISETP.GE.U32.AND P5, PT, R2, 0x7ffffd2c, PT ;  /* 0x7ffffd2c0200780c */ /* 0x000fe40003fa6070 */
[----:B--2---:R-:W-:Y:S02]  /*22100*/  IADD3 R2, PT, PT, R71, -0x256, RZ ;  /* 0xfffffdaa47027810 */ /* 0x004fe40007ffe0ff */
[----:B------:R-:W2:Y:S01]  /*22110*/  LDC R71, c[0x0][0x3a0] ;  /* 0x0000e800ff477b82 */ /* 0x000ea20000000800 */
[----:B---3--:R-:W-:-:S05]  /*22120*/  IMAD.WIDE R74, R135, 0x4, R212 ;  /* 0x00000004874a7825 */ /* 0x008fca00078e02d4 */
[----:B------:R3:W-:Y:S04]  /*22130*/  STL.64 [R1+0x1a0], R74 ;  /* 0x0001a04a01007387 */ /* 0x0007e80000100a00 */
[----:B------:R3:W-:Y:S01]  /*22140*/  LDGSTS.E [R0+-0x3febc], desc[UR22][R74.64], !P6 ;  /* 0xc01440004a007fae */ /* 0x0007e2000f1a1016 */
[----:B------:R-:W-:Y:S01]  /*22150*/  ISETP.GE.U32.AND P6, PT, R2, 0x7ffffd2b, PT ;  /* 0x7ffffd2b0200780c */ /* 0x000fe20003fc6070 */
[----:B----4-:R-:W-:Y:S02]  /*22160*/  VIADD R2, R70, 0xfffffda9 ;  /* 0xfffffda946027836 */ /* 0x010fe40000000000 */
[----:B------:R-:W4:Y:S01]  /*22170*/  LDC R70, c[0x0][0x3a0] ;  /* 0x0000e800ff467b82 */ /* 0x000f220000000800 */
[----:B---3--:R-:W-:-:S05]  /*22180*/  IMAD.WIDE R74, R135, 0x4, R214 ;  /* 0x00000004874a7825 */ /* 0x008fca00078e02d6 */
[----:B------:R3:W-:Y:S04]  /*22190*/  STL.64 [R1+0x198], R74 ;  /* 0x0001984a01007387 */ /* 0x0007e80000100a00 */
[----:B------:R3:W-:Y:S01]  /*221a0*/  LDGSTS.E [R0+-0x3feb8], desc[UR22][R74.64], !P4 ;  /* 0xc01480004a007fae */ /* 0x0007e2000e1a1016 */
[----:B------:R-:W-:Y:S01]  /*221b0*/  ISETP.GE.U32.AND P4, PT, R2, 0x7ffffd2a, PT ;  /* 0x7ffffd2a0200780c */ /* 0x000fe20003f86070 */
[----:B---3--:R-:W-:-:S05]  /*221c0*/  IMAD.WIDE R74, R135, 0x4, R216 ;  /* 0x00000004874a7825 */ /* 0x008fca00078e02d8 */
[----:B------:R3:W-:Y:S04]  /*221d0*/  STL.64 [R1+0x190], R74 ;  /* 0x0001904a01007387 */ /* 0x0007e80000100a00 */
[----:B------:R3:W-:Y:S01]  /*221e0*/  LDGSTS.E [R0+-0x3feb4], desc[UR22][R74.64], !P2 ;  /* 0xc014c0004a007fae */ /* 0x0007e2000d1a1016 */
[----:B-1----:R-:W-:Y:S02]  /*221f0*/  VIADD R2, R72, 0xfffffda8 ;  /* 0xfffffda848027836 */ /* 0x002fe40000000000 */
[----:B------:R-:W1:Y:S01]  /*22200*/  LDC R72, c[0x0][0x3a0] ;  /* 0x0000e800ff487b82 */ /* 0x000e620000000800 */
[----:B---3--:R-:W-:-:S05]  /*22210*/  IMAD.WIDE R74, R135, 0x4, R218 ;  /* 0x00000004874a7825 */ /* 0x008fca00078e02da */
[----:B------:R3:W-:Y:S04]  /*22220*/  STL.64 [R1+0x188], R74 ;  /* 0x0001884a01007387 */ /* 0x0007e80000100a00 */
[----:B------:R3:W-:Y:S01]  /*22230*/  LDGSTS.E [R0+-0x3feb0], desc[UR22][R74.64], !P5 ;  /* 0xc01500004a007fae */ /* 0x0007e2000e9a1016 */
[----:B------:R-:W-:Y:S01]  /*22240*/  ISETP.GE.U32.AND P2, PT, R2, 0x7ffffd29, PT ;  /* 0x7ffffd290200780c */ /* 0x000fe20003f46070 */
[----:B--2---:R-:W-:Y:S02]  /*22250*/  VIADD R2, R71, 0xfffffda7 ;  /* 0xfffffda747027836 */ /* 0x004fe40000000000 */
[----:B------:R-:W2:Y:S01]  /*22260*/  LDC R71, c[0x0][0x3a0] ;  /* 0x0000e800ff477b82 */ /* 0x000ea20000000800 */
        /* <DEDUP_REMOVED lines=10> */
[----:B---3--:R-:W-:-:S05]  /*22310*/  IMAD.WIDE R74, R135, 0x4, R224 ;  /* 0x00000004874a7825 */ /* 0x008fca00078e02e0 */
[----:B------:R3:W-:Y:S04]  /*22320*/  STL.64 [R1+0x20], R74 ;  /* 0x0000204a01007387 */ /* 0x0007e80000100a00 */
[----:B------:R3:W-:Y:S02]  /*22330*/  LDGSTS.E [R0+-0x3fea4], desc[UR22][R74.64], !P2 ;  /* 0xc015c0004a007fae */ /* 0x0007e4000d1a1016 */
[----:B---3--:R-:W-:-:S05]  /*22340*/  IMAD.WIDE R74, R135, 0x4, R226 ;  /* 0x00000004874a7825 */ /* 0x008fca00078e02e2 */
[----:B------:R3:W-:Y:S04]  /*22350*/  STL.64 [R1+0x18], R74 ;  /* 0x0000184a01007387 */ /* 0x0007e80000100a00 */
[----:B------:R3:W-:Y:S01]  /*22360*/  LDGSTS.E [R0+-0x3fea0], desc[UR22][R74.64], !P5 ;  /* 0xc01600004a007fae */ /* 0x0007e2000e9a1016 */
[----:B------:R-:W-:-:S04]  /*22370*/  IMAD.WIDE R248, R135, 0x4, R232 ;  /* 0x0000000487f87825 */ /* 0x000fc800078e02e8 */
[----:B---3--:R-:W-:-:S05]  /*22380*/  IMAD.WIDE R74, R135, 0x4, R228 ;  /* 0x00000004874a7825 */ /* 0x008fca00078e02e4 */
[----:B------:R3:W-:Y:S01]  /*22390*/  STL.64 [R1+0x8], R74 ;  /* 0x0000084a01007387 */ /* 0x0007e20000100a00 */
[----:B------:R-:W-:-:S03]  /*223a0*/  IMAD.WIDE R246, R135, 0x4, R234 ;  /* 0x0000000487f67825 */ /* 0x000fc600078e02ea */
[----:B------:R3:W-:Y:S01]  /*223b0*/  LDGSTS.E [R0+-0x3fe9c], desc[UR22][R74.64], !P6 ;  /* 0xc01640004a007fae */ /* 0x0007e2000f1a1016 */
[----:B------:R-:W-:-:S04]  /*223c0*/  IMAD.WIDE R242, R135, 0x4, R236 ;  /* 0x0000000487f27825 */ /* 0x000fc800078e02ec */
[----:B-1----:R-:W-:Y:S02]  /*223d0*/  VIADD R2, R72, 0xfffffda5 ;  /* 0xfffffda548027836 */ /* 0x002fe40000000000 */
[C---:B------:R-:W-:Y:S01]  /*223e0*/  IMAD.WIDE R240, R135.reuse, 0x4, R240 ;  /* 0x0000000487f07825 */ /* 0x040fe200078e02f0 */
[----:B------:R-:W1:Y:S03]  /*223f0*/  LDC R72, c[0x0][0x3a0] ;  /* 0x0000e800ff487b82 */ /* 0x000e660000000800 */
[----:B---3--:R-:W-:-:S04]  /*22400*/  IMAD.WIDE R74, R135, 0x4, R230 ;  /* 0x00000004874a7825 */ /* 0x008fc800078e02e6 */
[C---:B------:R-:W-:Y:S01]  /*22410*/  IMAD.WIDE R4, R135.reuse, 0x4, R4 ;  /* 0x0000000487047825 */ /* 0x040fe200078e0204 */
[----:B------:R3:W-:Y:S03]  /*22420*/  STL.64 [R1], R74 ;  /* 0x0000004a01007387 */ /* 0x0007e60000100a00 */
        /* <DEDUP_REMOVED lines=9> */
[----:B------:R1:W-:Y:S03]  /*224c0*/  STL.64 [R1+0xbc8], R4 ;  /* 0x000bc80401007387 */ /* 0x0003e60000100a00 */
[C---:B------:R-:W-:Y:S01]  /*224d0*/  IMAD.WIDE R16, R135.reuse, 0x4, R16 ;  /* 0x0000000487107825 */ /* 0x040fe200078e0210 */
[----:B------:R-:W-:Y:S03]  /*224e0*/  STL.64 [R1+0xbd0], R6 ;  /* 0x000bd00601007387 */ /* 0x000fe60000100a00 */
[C---:B------:R-:W-:Y:S01]  /*224f0*/  IMAD.WIDE R18, R135.reuse, 0x4, R18 ;  /* 0x0000000487127825 */ /* 0x040fe200078e0212 */
[----:B------:R-:W-:Y:S03]  /*22500*/  STL.64 [R1+0xbd8], R8 ;  /* 0x000bd80801007387 */ /* 0x000fe60000100a00 */
[----:B------:R-:W-:Y:S01]  /*22510*/  IMAD.WIDE R20, R135, 0x4, R20 ;  /* 0x0000000487147825 */ /* 0x000fe200078e0214 */
[----:B------:R-:W-:Y:S01]  /*22520*/  STL.64 [R1+0xbe0], R10 ;  /* 0x000be00a01007387 */ /* 0x000fe20000100a00 */
[----:B------:R-:W-:-:S02]  /*22530*/  ISETP.GE.U32.AND P4, PT, R2, 0x7ffffd26, PT ;  /* 0x7ffffd260200780c */ /* 0x000fc40003f86070 */
[C---:B------:R-:W-:Y:S01]  /*22540*/  IMAD.WIDE R22, R135.reuse, 0x4, R22 ;  /* 0x0000000487167825 */ /* 0x040fe200078e0216 */
[----:B------:R-:W-:Y:S03]  /*22550*/  STL.64 [R1+0xbe8], R12 ;  /* 0x000be80c01007387 */ /* 0x000fe60000100a00 */
[C---:B------:R-:W-:Y:S01]  /*22560*/  IMAD.WIDE R24, R135.reuse, 0x4, R24 ;  /* 0x0000000487187825 */ /* 0x040fe200078e0218 */
[----:B------:R-:W-:Y:S03]  /*22570*/  STL.64 [R1+0xbf0], R14 ;  /* 0x000bf00e01007387 */ /* 0x000fe60000100a00 */
[----:B------:R-:W-:Y:S01]  /*22580*/  IMAD.WIDE R26, R135, 0x4, R26 ;  /* 0x00000004871a7825 */ /* 0x000fe200078e021a */
[----:B------:R1:W-:Y:S03]  /*22590*/  STL.64 [R1+0xbf8], R16 ;  /* 0x000bf81001007387 */ /* 0x0003e60000100a00 */
[----:B--2---:R-:W-:Y:S01]  /*225a0*/  VIADD R2, R71, 0xfffffda4 ;  /* 0xfffffda447027836 */ /* 0x004fe20000000000 */
[----:B------:R-:W-:Y:S01]  /*225b0*/  STL.64 [R1+0xc00], R18 ;  /* 0x000c001201007387 */ /* 0x000fe20000100a00 */
[C---:B------:R-:W-:Y:S01]  /*225c0*/  IMAD.WIDE R28, R135.reuse, 0x4, R28 ;  /* 0x00000004871c7825 */ /* 0x040fe200078e021c */
[----:B------:R-:W2:Y:S02]  /*225d0*/  LDC R71, c[0x0][0x3a0] ;  /* 0x0000e800ff477b82 */ /* 0x000ea40000000800 */
[----:B------:R-:W-:Y:S01]  /*225e0*/  STL.64 [R1+0xc08], R20 ;  /* 0x000c081401007387 */ /* 0x000fe20000100a00 */
[----:B------:R-:W-:-:S03]  /*225f0*/  IMAD.WIDE R30, R135, 0x4, R30 ;  /* 0x00000004871e7825 */ /* 0x000fc600078e021e */
[----:B------:R-:W-:Y:S01]  /*22600*/  STL.64 [R1+0xc10], R22 ;  /* 0x000c101601007387 */ /* 0x000fe20000100a00 */
[C---:B------:R-:W-:Y:S01]  /*22610*/  IMAD.WIDE R32, R135.reuse, 0x4, R32 ;  /* 0x0000000487207825 */ /* 0x040fe200078e0220 */
[----:B------:R-:W-:Y:S02]  /*22620*/  ISETP.GE.U32.AND P2, PT, R2, 0x7ffffd25, PT ;  /* 0x7ffffd250200780c */ /* 0x000fe40003f46070 */
[----:B------:R-:W-:Y:S01]  /*22630*/  STL.64 [R1+0xc18], R24 ;  /* 0x000c181801007387 */ /* 0x000fe20000100a00 */
[----:B------:R-:W-:-:S03]  /*22640*/  IMAD.WIDE R34, R135, 0x4, R34 ;  /* 0x0000000487227825 */ /* 0x000fc600078e0222 */
[----:B------:R-:W-:Y:S01]  /*22650*/  STL.64 [R1+0xc20], R26 ;  /* 0x000c201a01007387 */ /* 0x000fe20000100a00 */
[----:B------:R-:W-:-:S03]  /*22660*/  IMAD.WIDE R36, R135, 0x4, R36 ;  /* 0x0000000487247825 */ /* 0x000fc600078e0224 */
[----:B------:R-:W-:Y:S01]  /*22670*/  STL.64 [R1+0xc28], R28 ;  /* 0x000c281c01007387 */ /* 0x000fe20000100a00 */
[----:B------:R-:W-:-:S03]  /*22680*/  IMAD.WIDE R38, R135, 0x4, R38 ;  /* 0x0000000487267825 */ /* 0x000fc600078e0226 */
[----:B------:R-:W-:Y:S01]  /*22690*/  STL.64 [R1+0xc30], R30 ;  /* 0x000c301e01007387 */ /* 0x000fe20000100a00 */
[----:B----4-:R-:W-:Y:S02]  /*226a0*/  VIADD R2, R70, 0xfffffda3 ;  /* 0xfffffda346027836 */ /* 0x010fe40000000000 */
[C---:B------:R-:W-:Y:S01]  /*226b0*/  IMAD.WIDE R40, R135.reuse, 0x4, R40 ;  /* 0x0000000487287825 */ /* 0x040fe200078e0228 */
[----:B------:R-:W4:Y:S01]  /*226c0*/  LDC R70, c[0x0][0x3a0] ;  /* 0x0000e800ff467b82 */ /* 0x000f220000000800 */
[----:B------:R-:W-:Y:S02]  /*226d0*/  STL.64 [R1+0xc40], R32 ;  /* 0x000c402001007387 */ /* 0x000fe40000100a00 */
[C---:B------:R-:W-:Y:S02]  /*226e0*/  IMAD.WIDE R42, R135.reuse, 0x4, R42 ;  /* 0x00000004872a7825 */ /* 0x040fe400078e022a */
[----:B------:R-:W-:Y:S02]  /*226f0*/  STL.64 [R1+0xc48], R34 ;  /* 0x000c482201007387 */ /* 0x000fe40000100a00 */
[----:B------:R-:W-:-:S02]  /*22700*/  IMAD.WIDE R44, R135, 0x4, R44 ;  /* 0x00000004872c7825 */ /* 0x000fc400078e022c */
[----:B------:R-:W-:Y:S02]  /*22710*/  STL.64 [R1+0xc50], R36 ;  /* 0x000c502401007387 */ /* 0x000fe40000100a00 */
[C---:B------:R-:W-:Y:S01]  /*22720*/  IMAD.WIDE R46, R135.reuse, 0x4, R46 ;  /* 0x00000004872e7825 */ /* 0x040fe200078e022e */
[----:B------:R-:W-:Y:S01]  /*22730*/  ISETP.GE.U32.AND P5, PT, R2, 0x7ffffd24, PT ;  /* 0x7ffffd240200780c */ /* 0x000fe20003fa6070 */
[----:B------:R-:W-:Y:S02]  /*22740*/  STL.64 [R1+0xc58], R38 ;  /* 0x000c582601007387 */ /* 0x000fe40000100a00 */
[C---:B------:R-:W-:Y:S01]  /*22750*/  IMAD.WIDE R48, R135.reuse, 0x4, R48 ;  /* 0x0000000487307825 */ /* 0x040fe200078e0230 */
[----:B-1----:R-:W-:Y:S01]  /*22760*/  IADD3 R2, PT, PT, R72, -0x25e, RZ ;  /* 0xfffffda248027810 */ /* 0x002fe20007ffe0ff */
[----:B------:R-:W-:Y:S01]  /*22770*/  STL.64 [R1+0xc60], R40 ;  /* 0x000c602801007387 */ /* 0x000fe20000100a00 */
[----:B------:R-:W1:Y:S01]  /*22780*/  LDC R72, c[0x0][0x3a0] ;  /* 0x0000e800ff487b82 */ /* 0x000e620000000800 */
[----:B------:R-:W-:-:S02]  /*22790*/  IMAD.WIDE R50, R135, 0x4, R50 ;  /* 0x0000000487327825 */ /* 0x000fc400078e0232 */
[----:B------:R-:W-:Y:S02]  /*227a0*/  STL.64 [R1+0xc68], R42 ;  /* 0x000c682a01007387 */ /* 0x000fe40000100a00 */
[C---:B------:R-:W-:Y:S02]  /*227b0*/  IMAD.WIDE R52, R135.reuse, 0x4, R52 ;  /* 0x0000000487347825 */ /* 0x040fe400078e0234 */
[----:B------:R-:W-:Y:S02]  /*227c0*/  STL.64 [R1+0xc70], R44 ;  /* 0x000c702c01007387 */ /* 0x000fe40000100a00 */
[C---:B------:R-:W-:Y:S02]  /*227d0*/  IMAD.WIDE R54, R135.reuse, 0x4, R54 ;  /* 0x0000000487367825 */ /* 0x040fe400078e0236 */
[----:B------:R1:W-:Y:S02]  /*227e0*/  STL.64 [R1+0xc78], R46 ;  /* 0x000c782e01007387 */ /* 0x0003e40000100a00 */
[----:B------:R-:W-:-:S02]  /*227f0*/  IMAD.WIDE R56, R135, 0x4, R56 ;  /* 0x0000000487387825 */ /* 0x000fc400078e0238 */
[----:B------:R-:W-:Y:S02]  /*22800*/  STL.64 [R1+0xc80], R48 ;  /* 0x000c803001007387 */ /* 0x000fe40000100a00 */
[C---:B------:R-:W-:Y:S02]  /*22810*/  IMAD.WIDE R58, R135.reuse, 0x4, R58 ;  /* 0x00000004873a7825 */ /* 0x040fe400078e023a */
[----:B------:R-:W-:Y:S02]  /*22820*/  STL.64 [R1+0xc88], R50 ;  /* 0x000c883201007387 */ /* 0x000fe40000100a00 */
[----:B------:R-:W-:Y:S02]  /*22830*/  IMAD.WIDE R60, R135, 0x4, R60 ;  /* 0x00000004873c7825 */ /* 0x000fe400078e023c */
[----:B------:R-:W-:Y:S04]  /*22840*/  STL.64 [R1+0xc90], R52 ;  /* 0x000c903401007387 */ /* 0x000fe80000100a00 */
[----:B------:R-:W-:Y:S04]  /*22850*/  STL.64 [R1+0xca0], R54 ;  /* 0x000ca03601007387 */ /* 0x000fe80000100a00 */
[----:B------:R-:W-:Y:S04]  /*22860*/  STL.64 [R1+0xca8], R56 ;  /* 0x000ca83801007387 */ /* 0x000fe80000100a00 */
[----:B------:R-:W-:Y:S01]  /*22870*/  STL.64 [R1+0xcb0], R58 ;  /* 0x000cb03a01007387 */ /* 0x000fe20000100a00 */
[----:B------:R-:W-:-:S03]  /*22880*/  ISETP.GE.U32.AND P6, PT, R2, 0x7ffffd23, PT ;  /* 0x7ffffd230200780c */ /* 0x000fc60003fc6070 */
[----:B------:R-:W-:Y:S01]  /*22890*/  STL.64 [R1+0xcb8], R60 ;  /* 0x000cb83c01007387 */ /* 0x000fe20000100a00 */
[----:B--2---:R-:W-:Y:S02]  /*228a0*/  VIADD R2, R71, 0xfffffda1 ;  /* 0xfffffda147027836 */ /* 0x004fe40000000000 */
[----:B------:R-:W2:Y:S01]  /*228b0*/  LDC R71, c[0x0][0x3a0] ;  /* 0x0000e800ff477b82 */ /* 0x000ea20000000800 */
[----:B------:R-:W-:Y:S04]  /*228c0*/  STL.64 [R1+0xcc0], R132 ;  /* 0x000cc08401007387 */ /* 0x000fe80000100a00 */
[----:B------:R-:W3:Y:S04]  /*228d0*/  LDL.LU.64 R76, [R1+0x10] ;  /* 0x00001000014c7983 */ /* 0x000ee80000300a00 */
[----:B------:R-:W3:Y:S04]  /*228e0*/  LDL.LU.64 R78, [R1+0x28] ;  /* 0x00002800014e7983 */ /* 0x000ee80000300a00 */
[----:B------:R3:W-:Y:S01]  /*228f0*/  LDGSTS.E [R0+-0x3fe98], desc[UR22][R74.64], !P4 ;  /* 0xc01680004a007fae */ /* 0x0007e2000e1a1016 */
[----:B------:R-:W-:Y:S01]  /*22900*/  ISETP.GE.U32.AND P4, PT, R2, 0x7ffffd22, PT ;  /* 0x7ffffd220200780c */ /* 0x000fe20003f86070 */
[----:B----4-:R-:W-:-:S02]  /*22910*/  VIADD R2, R70, 0xfffffda0 ;  /* 0xfffffda046027836 */ /* 0x010fc40000000000 */
[----:B------:R-:W4:Y:S01]  /*22920*/  LDC R70, c[0x0][0x3a0] ;  /* 0x0000e800ff467b82 */ /* 0x000f220000000800 */
[----:B------:R-:W-:Y:S02]  /*22930*/  LDGSTS.E [R0+-0x3fe94], desc[UR22][R248.64], !P2 ;  /* 0xc016c000f8007fae */ /* 0x000fe4000d1a1016 */
[----:B------:R-:W-:Y:S01]  /*22940*/  ISETP.GE.U32.AND P2, PT, R2, 0x7ffffd21, PT ;  /* 0x7ffffd210200780c */ /* 0x000fe20003f46070 */
[----:B-1----:R-:W-:Y:S01]  /*22950*/  VIADD R2, R72, 0xfffffd9f ;  /* 0xfffffd9f48027836 */ /* 0x002fe20000000000 */
[----:B------:R-:W-:Y:S03]  /*22960*/  LDGSTS.E [R0+-0x3fe90], desc[UR22][R246.64], !P5 ;  /* 0xc0170000f6007fae */ /* 0x000fe6000e9a1016 */
[----:B------:R-:W1:Y:S01]  /*22970*/  LDC R72, c[0x0][0x3a0] ;  /* 0x0000e800ff487b82 */ /* 0x000e620000000800 */
[----:B------:R-:W-:Y:S01]  /*22980*/  ISETP.GE.U32.AND P5, PT, R2, 0x7ffffd20, PT ;  /* 0x7ffffd200200780c */ /* 0x000fe20003fa6070 */
[----:B------:R-:W-:Y:S01]  /*22990*/  LDGSTS.E [R0+-0x3fe8c], desc[UR22][R242.64], !P6 ;  /* 0xc0174000f2007fae */ /* 0x000fe2000f1a1016 */
[----:B--2---:R-:W-:-:S03]  /*229a0*/  IADD3 R2, PT, PT, R71, -0x262, RZ ;  /* 0xfffffd9e47027810 */ /* 0x004fc60007ffe0ff */
[----:B------:R-:W-:Y:S02]  /*229b0*/  LDGSTS.E [R0+-0x3fe88], desc[UR22][R240.64], !P4 ;  /* 0xc0178000f0007fae */ /* 0x000fe4000e1a1016 */
[----:B------:R-:W2:Y:S01]  /*229c0*/  LDC R71, c[0x0][0x3a0] ;  /* 0x0000e800ff477b82 */ /* 0x000ea20000000800 */
[----:B------:R-:W-:Y:S01]  /*229d0*/  ISETP.GE.U32.AND P6, PT, R2, 0x7ffffd1f, PT ;  /* 0x7ffffd1f0200780c */ /* 0x000fe20003fc6070 */
[----:B------:R-:W-:Y:S04]  /*229e0*/  LDGSTS.E [R0+-0x3fe84], desc[UR22][R4.64], !P2 ;  /* 0xc017c00004007fae */ /* 0x000fe8000d1a1016 */
[----:B------:R-:W-:Y:S01]  /*229f0*/  LDGSTS.E [R0+-0x3fe80], desc[UR22][R6.64], !P5 ;  /* 0xc018000006007fae */ /* 0x000fe2000e9a1016 */
[----:B----4-:R-:W-:Y:S01]  /*22a00*/  VIADD R2, R70, 0xfffffd9d ;  /* 0xfffffd9d46027836 */ /* 0x010fe20000000000 */
[----:B---3--:R-:W3:Y:S01]  /*22a10*/  LDC R75, c[0x0][0x3a0] ;  /* 0x0000e800ff4b7b82 */ /* 0x008ee20000000800 */
[----:B------:R-:W-:Y:S01]  /*22a20*/  IMAD.WIDE R62, R135, 0x4, R62 ;  /* 0x00000004873e7825 */ /* 0x000fe200078e023e */
[----:B------:R-:W4:Y:S02]  /*22a30*/  LDL.LU.64 R80, [R1+0x40] ;  /* 0x0000400001507983 */ /* 0x000f240000300a00 */
[----:B------:R-:W-:-:S02]  /*22a40*/  ISETP.GE.U32.AND P4, PT, R2, 0x7ffffd1e, PT ;  /* 0x7ffffd1e0200780c */ /* 0x000fc40003f86070 */
[----:B------:R-:W-:Y:S02]  /*22a50*/  LDGSTS.E [R0+-0x3fe7c], desc[UR22][R8.64], !P6 ;  /* 0xc018400008007fae */ /* 0x000fe4000f1a1016 */
[----:B------:R-:W3:Y:S01]  /*22a60*/  LDC R70, c[0x0][0x3a0] ;  /* 0x0000e800ff467b82 */ /* 0x000ee20000000800 */
[----:B-1----:R-:W-:Y:S01]  /*22a70*/  VIADD R2, R72, 0xfffffd9c ;  /* 0xfffffd9c48027836 */ /* 0x002fe20000000000 */
[----:B------:R-:W4:Y:S06]  /*22a80*/  LDL.LU.64 R82, [R1+0x48] ;  /* 0x0000480001527983 */ /* 0x000f2c0000300a00 */
[----:B------:R-:W1:Y:S01]  /*22a90*/  LDC R72, c[0x0][0x3a0] ;  /* 0x0000e800ff487b82 */ /* 0x000e620000000800 */
[----:B------:R-:W-:Y:S01]  /*22aa0*/  ISETP.GE.U32.AND P2, PT, R2, 0x7ffffd1d, PT ;  /* 0x7ffffd1d0200780c */ /* 0x000fe20003f46070 */
[----:B--2---:R-:W-:Y:S01]  /*22ab0*/  VIADD R2, R71, 0xfffffd9b ;  /* 0xfffffd9b47027836 */ /* 0x004fe20000000000 */
[----:B------:R-:W-:Y:S01]  /*22ac0*/  LDGSTS.E [R0+-0x3fe78], desc[UR22][R10.64], !P4 ;  /* 0xc01880000a007fae */ /* 0x000fe2000e1a1016 */
[----:B------:R-:W-:-:S03]  /*22ad0*/  IMAD.WIDE R64, R135, 0x4, R64 ;  /* 0x0000000487407825 */ /* 0x000fc600078e0240 */
[----:B------:R-:W2:Y:S01]  /*22ae0*/  LDL.LU.64 R84, [R1+0x50] ;  /* 0x0000500001547983 */ /* 0x000ea20000300a00 */
[----:B------:R-:W3:Y:S01]  /*22af0*/  LDC R71, c[0x0][0x3a0] ;  /* 0x0000e800ff477b82 */ /* 0x000ee20000000800 */
[----:B------:R-:W-:Y:S01]  /*22b00*/  ISETP.GE.U32.AND P5, PT, R2, 0x7ffffd1c, PT ;  /* 0x7ffffd1c0200780c */ /* 0x000fe20003fa6070 */
[----:B---3--:R-:W-:Y:S01]  /*22b10*/  VIADD R75, R75, 0x7f ;  /* 0x0000007f4b4b7836 */ /* 0x008fe20000000000 */
[----:B------:R-:W3:Y:S04]  /*22b20*/  LDL.LU.64 R86, [R1+0x58] ;  /* 0x0000580001567983 */ /* 0x000ee80000300a00 */
[----:B------:R-:W-:Y:S01]  /*22b30*/  LDGSTS.E [R0+-0x3fe74], desc[UR22][R12.64], !P2 ;  /* 0xc018c0000c007fae */ /* 0x000fe2000d1a1016 */
[----:B------:R-:W-:Y:S02]  /*22b40*/  IADD3 R2, PT, PT, R70, -0x266, RZ ;  /* 0xfffffd9a46027810 */ /* 0x000fe40007ffe0ff */
[----:B------:R-:W1:Y:S01]  /*22b50*/  LDC R70, c[0x0][0x3a0] ;  /* 0x0000e800ff467b82 */ /* 0x000e620000000800 */
[----:B------:R-:W2:Y:S01]  /*22b60*/  LDL.LU.64 R88, [R1+0x60] ;  /* 0x0000600001587983 */ /* 0x000ea20000300a00 */
[----:B------:R-:W-:-:S03]  /*22b70*/  ISETP.GE.U32.AND P6, PT, R2, 0x7ffffd1b, PT ;  /* 0x7ffffd1b0200780c */ /* 0x000fc60003fc6070 */
[----:B------:R-:W-:Y:S01]  /*22b80*/  LDGSTS.E [R0+-0x3fe70], desc[UR22][R14.64], !P5 ;  /* 0xc01900000e007fae */ /* 0x000fe2000e9a1016 */
[----:B-1----:R-:W-:Y:S02]  /*22b90*/  VIADD R2, R72, 0xfffffd99 ;  /* 0xfffffd9948027836 */ /* 0x002fe40000000000 */
[----:B------:R-:W1:Y:S01]  /*22ba0*/  LDC R72, c[0x0][0x3a0] ;  /* 0x0000e800ff487b82 */ /* 0x000e620000000800 */
[----:B------:R-:W2:Y:S02]  /*22bb0*/  LDL.LU.64 R90, [R1+0x68] ;  /* 0x00006800015a7983 */ /* 0x000ea40000300a00 */
[----:B------:R-:W-:Y:S02]  /*22bc0*/  ISETP.GE.U32.AND P4, PT, R2, 0x7ffffd1a, PT ;  /* 0x7ffffd1a0200780c */ /* 0x000fe40003f86070 */
[----:B------:R-:W2:Y:S01]  /*22bd0*/  LDL.LU.64 R92, [R1+0x70] ;  /* 0x00007000015c7983 */ /* 0x000ea20000300a00 */
[----:B------:R-:W-:Y:S02]  /*22be0*/  VIADD R2, R71, 0xfffffd98 ;  /* 0xfffffd9847027836 */ /* 0x000fe40000000000 */
[----:B------:R-:W1:Y:S01]  /*22bf0*/  LDC R71, c[0x0][0x3a0] ;  /* 0x0000e800ff477b82 */ /* 0x000e620000000800 */
[----:B------:R-:W-:Y:S02]  /*22c00*/  LDGSTS.E [R0+-0x3fe6c], desc[UR22][R16.64], !P6 ;  /* 0xc019400010007fae */ /* 0x000fe4000f1a1016 */
[----:B------:R-:W-:-:S02]  /*22c10*/  ISETP.GE.U32.AND P2, PT, R2, 0x7ffffd19, PT ;  /* 0x7ffffd190200780c */ /* 0x000fc40003f46070 */
[----:B------:R-:W2:Y:S01]  /*22c20*/  LDL.LU.64 R94, [R1+0x78] ;  /* 0x00007800015e7983 */ /* 0x000ea20000300a00 */
[----:B------:R-:W-:-:S03]  /*22c30*/  VIADD R2, R70, 0xfffffd97 ;  /* 0xfffffd9746027836 */ /* 0x000fc60000000000 */
[----:B------:R-:W-:Y:S01]  /*22c40*/  LDGSTS.E [R0+-0x3fe68], desc[UR22][R18.64], !P4 ;  /* 0xc019800012007fae */ /* 0x000fe2000e1a1016 */
[----:B------:R-:W1:Y:S01]  /*22c50*/  LDC R70, c[0x0][0x3a0] ;  /* 0x0000e800ff467b82 */ /* 0x000e620000000800 */
[----:B------:R-:W-:Y:S02]  /*22c60*/  ISETP.GE.U32.AND P5, PT, R2, 0x7ffffd18, PT ;  /* 0x7ffffd180200780c */ /* 0x000fe40003fa6070 */
[----:B------:R-:W2:Y:S01]  /*22c70*/  LDL.LU.64 R96, [R1+0x80] ;  /* 0x0000800001607983 */ /* 0x000ea20000300a00 */
[----:B-1----:R-:W-:-:S04]  /*22c80*/  IADD3 R2, PT, PT, R72, -0x26a, RZ ;  /* 0xfffffd9648027810 */ /* 0x002fc80007ffe0ff */
[----:B------:R-:W1:Y:S01]  /*22c90*/  LDC R72, c[0x0][0x3a0] ;  /* 0x0000e800ff487b82 */ /* 0x000e620000000800 */
[----:B------:R-:W-:Y:S01]  /*22ca0*/  LDGSTS.E [R0+-0x3fe64], desc[UR22][R20.64], !P2 ;  /* 0xc019c00014007fae */ /* 0x000fe2000d1a1016 */
[----:B------:R-:W-:Y:S01]  /*22cb0*/  ISETP.GE.U32.AND P6, PT, R2, 0x7ffffd17, PT ;  /* 0x7ffffd170200780c */ /* 0x000fe20003fc6070 */
[----:B------:R-:W-:Y:S02]  /*22cc0*/  IMAD.WIDE R66, R135, 0x4, R66 ;  /* 0x0000000487427825 */ /* 0x000fe400078e0242 */
[----:B------:R-:W2:Y:S02]  /*22cd0*/  LDL.LU.64 R98, [R1+0x88] ;  /* 0x0000880001627983 */ /* 0x000ea40000300a00 */
[----:B------:R-:W-:Y:S02]  /*22ce0*/  VIADD R2, R71, 0xfffffd95 ;  /* 0xfffffd9547027836 */ /* 0x000fe40000000000 */
[----:B------:R-:W1:Y:S01]  /*22cf0*/  LDC R71, c[0x0][0x3a0] ;  /* 0x0000e800ff477b82 */ /* 0x000e620000000800 */
[----:B------:R-:W-:Y:S02]  /*22d00*/  LDGSTS.E [R0+-0x3fe60], desc[UR22][R22.64], !P5 ;  /* 0xc01a000016007fae */ /* 0x000fe4000e9a1016 */
[----:B------:R-:W-:-:S02]  /*22d10*/  ISETP.GE.U32.AND P4, PT, R2, 0x7ffffd16, PT ;  /* 0x7ffffd160200780c */ /* 0x000fc40003f86070 */
[----:B------:R-:W2:Y:S01]  /*22d20*/  LDL.LU.64 R100, [R1+0x90] ;  /* 0x0000900001647983 */ /* 0x000ea20000300a00 */
[----:B------:R-:W-:Y:S02]  /*22d30*/  VIADD R2, R70, 0xfffffd94 ;  /* 0xfffffd9446027836 */ /* 0x000fe40000000000 */
[----:B------:R-:W1:Y:S01]  /*22d40*/  LDC R70, c[0x0][0x3a0] ;  /* 0x0000e800ff467b82 */ /* 0x000e620000000800 */
[----:B------:R-:W-:Y:S02]  /*22d50*/  LDGSTS.E [R0+-0x3fe5c], desc[UR22][R24.64], !P6 ;  /* 0xc01a400018007fae */ /* 0x000fe4000f1a1016 */
[----:B------:R-:W-:Y:S02]  /*22d60*/  ISETP.GE.U32.AND P2, PT, R2, 0x7ffffd15, PT ;  /* 0x7ffffd150200780c */ /* 0x000fe40003f46070 */
[----:B------:R-:W2:Y:S01]  /*22d70*/  LDL.LU.64 R102, [R1+0x98] ;  /* 0x0000980001667983 */ /* 0x000ea20000300a00 */
[----:B-1----:R-:W-:Y:S02]  /*22d80*/  VIADD R2, R72, 0xfffffd93 ;  /* 0xfffffd9348027836 */ /* 0x002fe40000000000 */
[----:B------:R-:W1:Y:S01]  /*22d90*/  LDC R72, c[0x0][0x3a0] ;  /* 0x0000e800ff487b82 */ /* 0x000e620000000800 */
[----:B------:R-:W-:Y:S02]  /*22da0*/  LDGSTS.E [R0+-0x3fe58], desc[UR22][R26.64], !P4 ;  /* 0xc01a80001a007fae */ /* 0x000fe4000e1a1016 */
[----:B------:R-:W-:-:S02]  /*22db0*/  ISETP.GE.U32.AND P5, PT, R2, 0x7ffffd14, PT ;  /* 0x7ffffd140200780c */ /* 0x000fc40003fa6070 */
[----:B------:R-:W2:Y:S01]  /*22dc0*/  LDL.LU.64 R104, [R1+0xa0] ;  /* 0x0000a00001687983 */ /* 0x000ea20000300a00 */
[----:B------:R-:W-:Y:S02]  /*22dd0*/  IADD3 R2, PT, PT, R71, -0x26e, RZ ;  /* 0xfffffd9247027810 */ /* 0x000fe40007ffe0ff */
[----:B------:R-:W1:Y:S01]  /*22de0*/  LDC R71, c[0x0][0x3a0] ;  /* 0x0000e800ff477b82 */ /* 0x000e620000000800 */
[----:B------:R-:W-:Y:S01]  /*22df0*/  LDGSTS.E [R0+-0x3fe54], desc[UR22][R28.64], !P2 ;  /* 0xc01ac0001c007fae */ /* 0x000fe2000d1a1016 */
[----:B------:R-:W-:-:S03]  /*22e00*/  ISETP.GE.U32.AND P6, PT, R2, 0x7ffffd13, PT ;  /* 0x7ffffd130200780c */ /* 0x000fc60003fc6070 */
        /* <DEDUP_REMOVED lines=9> */
[----:B------:R-:W-:Y:S01]  /*22ea0*/  ISETP.GE.U32.AND P2, PT, R2, 0x7ffffd11, PT ;  /* 0x7ffffd110200780c */ /* 0x000fe20003f46070 */
[----:B------:R-:W-:Y:S01]  /*22eb0*/  IMAD.WIDE R68, R135, 0x4, R68 ;  /* 0x0000000487447825 */ /* 0x000fe200078e0244 */
[----:B------:R-:W2:Y:S03]  /*22ec0*/  LDL.LU.64 R110, [R1+0xb8] ;  /* 0x0000b800016e7983 */ /* 0x000ea60000300a00 */
[----:B------:R-:W-:Y:S01]  /*22ed0*/  VIADD R2, R71, 0xfffffd8f ;  /* 0xfffffd8f47027836 */ /* 0x000fe20000000000 */
[----:B------:R-:W-:Y:S01]  /*22ee0*/  LDGSTS.E [R0+-0x3fe48], desc[UR22][R34.64], !P4 ;  /* 0xc01b800022007fae */ /* 0x000fe2000e1a1016 */
[----:B------:R-:W4:Y:S03]  /*22ef0*/  LDC R71, c[0x0][0x3a0] ;  /* 0x0000e800ff477b82 */ /* 0x000f260000000800 */
[----:B------:R-:W-:Y:S01]  /*22f00*/  ISETP.GE.U32.AND P5, PT, R2, 0x7ffffd10, PT ;  /* 0x7ffffd100200780c */ /* 0x000fe20003fa6070 */
[----:B------:R-:W2:Y:S01]  /*22f10*/  LDL.LU.64 R112, [R1+0xc0] ;  /* 0x0000c00001707983 */ /* 0x000ea20000300a00 */
[----:B------:R-:W-:-:S03]  /*22f20*/  IADD3 R2, PT, PT, R70, -0x272, RZ ;  /* 0xfffffd8e46027810 */ /* 0x000fc60007ffe0ff */
[----:B------:R-:W4:Y:S01]  /*22f30*/  LDC R70, c[0x0][0x3a0] ;  /* 0x0000e800ff467b82 */ /* 0x000f220000000800 */
[----:B------:R-:W-:Y:S01]  /*22f40*/  LDGSTS.E [R0+-0x3fe44], desc[UR22][R36.64], !P2 ;  /* 0xc01bc00024007fae */ /* 0x000fe2000d1a1016 */
[----:B------:R-:W-:Y:S01]  /*22f50*/  ISETP.GE.U32.AND P6, PT, R2, 0x7ffffd0f, PT ;  /* 0x7ffffd0f0200780c */ /* 0x000fe20003fc6070 */
[----:B-1----:R-:W-:-:S05]  /*22f60*/  VIADD R2, R72, 0xfffffd8d ;  /* 0xfffffd8d48027836 */ /* 0x002fca0000000000 */
[----:B------:R-:W1:Y:S01]  /*22f70*/  LDC R72, c[0x0][0x3a0] ;  /* 0x0000e800ff487b82 */ /* 0x000e620000000800 */
[----:B------:R-:W-:Y:S01]  /*22f80*/  LDGSTS.E [R0+-0x3fe40], desc[UR22][R38.64], !P5 ;  /* 0xc01c000026007fae */ /* 0x000fe2000e9a1016 */
[----:B------:R-:W-:-:S05]  /*22f90*/  ISETP.GE.U32.AND P4, PT, R2, 0x7ffffd0e, PT ;  /* 0x7ffffd0e0200780c */ /* 0x000fca0003f86070 */
[----:B------:R-:W-:Y:S01]  /*22fa0*/  LDGSTS.E [R0+-0x3fe3c], desc[UR22][R40.64], !P6 ;  /* 0xc01c400028007fae */ /* 0x000fe2000f1a1016 */
[----:B----4-:R-:W-:Y:S02]  /*22fb0*/  VIADD R2, R71, 0xfffffd8c ;  /* 0xfffffd8c47027836 */ /* 0x010fe40000000000 */
[----:B------:R-:W4:Y:S03]  /*22fc0*/  LDC R71, c[0x0][0x3a0] ;  /* 0x0000e800ff477b82 */ /* 0x000f260000000800 */
[----:B------:R-:W-:Y:S01]  /*22fd0*/  ISETP.GE.U32.AND P2, PT, R2, 0x7ffffd0d, PT ;  /* 0x7ffffd0d0200780c */ /* 0x000fe20003f46070 */
[----:B------:R-:W-:Y:S01]  /*22fe0*/  VIADD R2, R70, 0xfffffd8b ;  /* 0xfffffd8b46027836 */ /* 0x000fe20000000000 */
[----:B------:R-:W-:Y:S03]  /*22ff0*/  LDGSTS.E [R0+-0x3fe38], desc[UR22][R42.64], !P4 ;  /* 0xc01c80002a007fae */ /* 0x000fe6000e1a1016 */
[----:B------:R-:W3:Y:S01]  /*23000*/  LDC R70, c[0x0][0x3a0] ;  /* 0x0000e800ff467b82 */ /* 0x000ee20000000800 */
[----:B------:R-:W-:-:S02]  /*23010*/  ISETP.GE.U32.AND P5, PT, R2, 0x7ffffd0c, PT ;  /* 0x7ffffd0c0200780c */ /* 0x000fc40003fa6070 */
[----:B-1----:R-:W-:-:S05]  /*23020*/  IADD3 R2, PT, PT, R72, -0x276, RZ ;  /* 0xfffffd8a48027810 */ /* 0x002fca0007ffe0ff */
[----:B------:R-:W1:Y:S01]  /*23030*/  LDC R72, c[0x0][0x3a0] ;  /* 0x0000e800ff487b82 */ /* 0x000e620000000800 */
[----:B------:R-:W-:Y:S01]  /*23040*/  LDGSTS.E [R0+-0x3fe34], desc[UR22][R44.64], !P2 ;  /* 0xc01cc0002c007fae */ /* 0x000fe2000d1a1016 */
[----:B------:R-:W-:Y:S01]  /*23050*/  ISETP.GE.U32.AND P6, PT, R2, 0x7ffffd0b, PT ;  /* 0x7ffffd0b0200780c */ /* 0x000fe20003fc6070 */
[----:B----4-:R-:W-:-:S03]  /*23060*/  VIADD R2, R71, 0xfffffd89 ;  /* 0xfffffd8947027836 */ /* 0x010fc60000000000 */
[----:B------:R-:W-:Y:S02]  /*23070*/  LDGSTS.E [R0+-0x3fe30], desc[UR22][R46.64], !P5 ;  /* 0xc01d00002e007fae */ /* 0x000fe4000e9a1016 */
[----:B------:R-:W4:Y:S01]  /*23080*/  LDC R71, c[0x0][0x3a0] ;  /* 0x0000e800ff477b82 */ /* 0x000f220000000800 */
[----:B------:R-:W-:-:S06]  /*23090*/  ISETP.GE.U32.AND P4, PT, R2, 0x7ffffd0a, PT ;  /* 0x7ffffd0a0200780c */ /* 0x000fcc0003f86070 */
[----:B------:R-:W-:Y:S01]  /*230a0*/  LDGSTS.E [R0+-0x3fe2c], desc[UR22][R48.64], !P6 ;  /* 0xc01d400030007fae */ /* 0x000fe2000f1a1016 */
[----:B---3--:R-:W-:Y:S02]  /*230b0*/  VIADD R2, R70, 0xfffffd88 ;  /* 0xfffffd8846027836 */ /* 0x008fe40000000000 */
[----:B------:R-:W3:Y:S03]  /*230c0*/  LDC R70, c[0x0][0x3a0] ;  /* 0x0000e800ff467b82 */ /* 0x000ee60000000800 */
[----:B------:R-:W-:Y:S01]  /*230d0*/  ISETP.GE.U32.AND P2, PT, R2, 0x7ffffd09, PT ;  /* 0x7ffffd090200780c */ /* 0x000fe20003f46070 */
[----:B-1----:R-:W-:-:S04]  /*230e0*/  VIADD R2, R72, 0xfffffd87 ;  /* 0xfffffd8748027836 */ /* 0x002fc80000000000 */
[----:B------:R-:W1:Y:S01]  /*230f0*/  LDC R72, c[0x0][0x3a0] ;  /* 0x0000e800ff487b82 */ /* 0x000e620000000800 */
[----:B------:R-:W-:Y:S01]  /*23100*/  LDGSTS.E [R0+-0x3fe28], desc[UR22][R50.64], !P4 ;  /* 0xc01d800032007fae */ /* 0x000fe2000e1a1016 */
[----:B------:R-:W-:Y:S02]  /*23110*/  ISETP.GE.U32.AND P5, PT, R2, 0x7ffffd08, PT ;  /* 0x7ffffd080200780c */ /* 0x000fe40003fa6070 */
[----:B----4-:R-:W-:-:S04]  /*23120*/  IADD3 R2, PT, PT, R71, -0x27a, RZ ;  /* 0xfffffd8647027810 */ /* 0x010fc80007ffe0ff */
[----:B------:R-:W-:Y:S01]  /*23130*/  LDGSTS.E [R0+-0x3fe24], desc[UR22][R52.64], !P2 ;  /* 0xc01dc00034007fae */ /* 0x000fe2000d1a1016 */
[----:B------:R-:W4:Y:S01]  /*23140*/  LDC R71, c[0x0][0x3a0] ;  /* 0x0000e800ff477b82 */ /* 0x000f220000000800 */
[----:B------:R-:W-:Y:S01]  /*23150*/  ISETP.GE.U32.AND P6, PT, R2, 0x7ffffd07, PT ;  /* 0x7ffffd070200780c */ /* 0x000fe20003fc6070 */
[----:B---3--:R-:W-:-:S04]  /*23160*/  VIADD R2, R70, 0xfffffd85 ;  /* 0xfffffd8546027836 */ /* 0x008fc80000000000 */
[----:B------:R-:W-:Y:S02]  /*23170*/  LDGSTS.E [R0+-0x3fe20], desc[UR22][R54.64], !P5 ;  /* 0xc01e000036007fae */ /* 0x000fe4000e9a1016 */
[----:B------:R-:W3:Y:S01]  /*23180*/  LDC R70, c[0x0][0x3a0] ;  /* 0x0000e800ff467b82 */ /* 0x000ee20000000800 */
[----:B------:R-:W-:Y:S01]  /*23190*/  ISETP.GE.U32.AND P4, PT, R2, 0x7ffffd06, PT ;  /* 0x7ffffd060200780c */ /* 0x000fe20003f86070 */
[----:B-1----:R-:W-:-:S04]  /*231a0*/  VIADD R2, R72, 0xfffffd84 ;  /* 0xfffffd8448027836 */ /* 0x002fc80000000000 */
[----:B------:R-:W-:Y:S02]  /*231b0*/  LDGSTS.E [R0+-0x3fe1c], desc[UR22][R56.64], !P6 ;  /* 0xc01e400038007fae */ /* 0x000fe4000f1a1016 */
[----:B------:R-:W1:Y:S01]  /*231c0*/  LDC R72, c[0x0][0x3a0] ;  /* 0x0000e800ff487b82 */ /* 0x000e620000000800 */
[----:B------:R-:W-:Y:S01]  /*231d0*/  ISETP.GE.U32.AND P2, PT, R2, 0x7ffffd05, PT ;  /* 0x7ffffd050200780c */ /* 0x000fe20003f46070 */
[----:B------:R-:W-:-:S06]  /*231e0*/  VIADD R2, R73, 0xfffffd83 ;  /* 0xfffffd8349027836 */ /* 0x000fcc0000000000 */
[----:B------:R-:W1:Y:S01]  /*231f0*/  LDC R73, c[0x0][0x3a0] ;  /* 0x0000e800ff497b82 */ /* 0x000e620000000800 */
[----:B------:R-:W-:Y:S01]  /*23200*/  ISETP.GE.U32.AND P5, PT, R2, 0x7ffffd04, PT ;  /* 0x7ffffd040200780c */ /* 0x000fe20003fa6070 */
[----:B------:R-:W-:Y:S01]  /*23210*/  LDGSTS.E [R0+-0x3fe18], desc[UR22][R58.64], !P4 ;  /* 0xc01e80003a007fae */ /* 0x000fe2000e1a1016 */
[----:B----4-:R-:W-:-:S05]  /*23220*/  IADD3 R2, PT, PT, R71, -0x27e, RZ ;  /* 0xfffffd8247027810 */ /* 0x010fca0007ffe0ff */
[----:B------:R-:W4:Y:S01]  /*23230*/  LDC R71, c[0x0][0x3a0] ;  /* 0x0000e800ff477b82 */ /* 0x000f220000000800 */
[----:B------:R-:W-:Y:S01]  /*23240*/  ISETP.GE.U32.AND P6, PT, R2, 0x7ffffd03, PT ;  /* 0x7ffffd030200780c */ /* 0x000fe20003fc6070 */
[----:B---3--:R-:W-:Y:S01]  /*23250*/  VIADD R2, R70, 0xfffffd81 ;  /* 0xfffffd8146027836 */ /* 0x008fe20000000000 */
[----:B------:R3:W-:Y:S01]  /*23260*/  LDGSTS.E [R0+-0x3fe14], desc[UR22][R60.64], !P2 ;  /* 0xc01ec0003c007fae */ /* 0x0007e2000d1a1016 */
[----:B-1----:R-:W-:-:S04]  /*23270*/  VIADD R70, R72, 0xfffffd80 ;  /* 0xfffffd8048467836 */ /* 0x002fc80000000000 */
[----:B------:R-:W1:Y:S01]  /*23280*/  LDC R72, c[0x0][0x3a0] ;  /* 0x0000e800ff487b82 */ /* 0x000e620000000800 */
[----:B------:R-:W-:-:S04]  /*23290*/  ISETP.GE.AND P2, PT, R132, R70, PT ;  /* 0x000000468400720c */ /* 0x000fc80003f46270 */
[----:B---3--:R-:W-:Y:S02]  /*232a0*/  SEL R0, RZ, 0x4, P2 ;  /* 0x00000004ff007807 */ /* 0x008fe40001000000 */
[----:B------:R-:W-:Y:S02]  /*232b0*/  ISETP.GT.AND P2, PT, R75, 0x2ff, PT ;  /* 0x000002ff4b00780c */ /* 0x000fe40003f44270 */
[----:B------:R-:W-:Y:S02]  /*232c0*/  ISETP.GE.U32.AND P4, PT, R2, 0x7ffffd02, PT ;  /* 0x7ffffd020200780c */ /* 0x000fe40003f86070 */
[----:B------:R-:W-:Y:S02]  /*232d0*/  IADD3 R2, PT, PT, R134, 0x100000, RZ ;  /* 0x0010000086027810 */ /* 0x000fe40007ffe0ff */
[----:B------:R-:W-:-:S03]  /*232e0*/  SEL R0, R0, RZ, P2 ;  /* 0x000000ff00007207 */ /* 0x000fc60001000000 */
[----:B------:R4:W-:Y:S01]  /*232f0*/  LDGSTS.E [R2+-0x3fe10], desc[UR22][R62.64], !P5 ;  /* 0xc01f00003e027fae */ /* 0x0009e2000e9a1016 */
[----:B------:R-:W-:Y:S01]  /*23300*/  ISETP.NE.U32.AND P2, PT, R0, RZ, PT ;  /* 0x000000ff0000720c */ /* 0x000fe20003f45070 */
[----:B------:R-:W-:-:S05]  /*23310*/  VIADD R0, R134, 0x100000 ;  /* 0x0010000086007836 */ /* 0x000fca0000000000 */
[----:B------:R-:W-:Y:S04]  /*23320*/  LDGSTS.E [R0+-0x3fe0c], desc[UR22][R64.64], !P6 ;  /* 0xc01f400040007fae */ /* 0x000fe8000f1a1016 */
[----:B------:R-:W-:Y:S01]  /*23330*/  LDGSTS.E [R0+-0x3fe08], desc[UR22][R66.64], !P4 ;  /* 0xc01f800042007fae */ /* 0x000fe2000e1a1016 */
[----:B----4-:R-:W-:-:S05]  /*23340*/  VIADD R2, R71, 0xfffffd7f ;  /* 0xfffffd7f47027836 */ /* 0x010fca0000000000 */
[----:B------:R-:W-:Y:S01]  /*23350*/  ISETP.GE.U32.AND P6, PT, R2, 0x7ffffd00, PT ;  /* 0x7ffffd000200780c */ /* 0x000fe20003fc6070 */
[----:B------:R-:W-:Y:S01]  /*23360*/  VIADD R2, R73, 0xfffffd7e ;  /* 0xfffffd7e49027836 */ /* 0x000fe20000000000 */
[----:B------:R-:W-:Y:S01]  /*23370*/  STL.64 [R1+0xcc8], R62 ;  /* 0x000cc83e01007387 */ /* 0x000fe20000100a00 */
[----:B------:R-:W-:-:S03]  /*23380*/  IMAD.WIDE R74, R143, 0x4, R250 ;  /* 0x000000048f4a7825 */ /* 0x000fc600078e02fa */
[----:B------:R-:W-:Y:S01]  /*23390*/  ISETP.GE.U32.AND P4, PT, R2, 0x7ffffcff, PT ;  /* 0x7ffffcff0200780c */ /* 0x000fe20003f86070 */
[----:B------:R-:W-:Y:S01]  /*233a0*/  STL.64 [R1+0xcd0], R64 ;  /* 0x000cd04001007387 */ /* 0x000fe20000100a00 */
[----:B-1----:R-:W-:Y:S01]  /*233b0*/  IADD3 R2, PT, PT, R72, -0x283, RZ ;  /* 0xfffffd7d48027810 */ /* 0x002fe20007ffe0ff */
[C---:B------:R-:W-:Y:S02]  /*233c0*/  IMAD.WIDE R72, R143.reuse, 0x4, R244 ;  /* 0x000000048f487825 */ /* 0x040fe400078e02f4 */
[----:B------:R-:W-:Y:S02]  /*233d0*/  STL.64 [R1+0xcd8], R66 ;  /* 0x000cd84201007387 */ /* 0x000fe40000100a00 */
[C---:B------:R-:W-:Y:S02]  /*233e0*/  IMAD.WIDE R76, R143.reuse, 0x4, R76 ;  /* 0x000000048f4c7825 */ /* 0x040fe400078e024c */
[----:B------:R-:W-:Y:S02]  /*233f0*/  STL.64 [R1+0xce0], R134 ;  /* 0x000ce08601007387 */ /* 0x000fe40000100a00 */
[----:B------:R-:W-:-:S02]  /*23400*/  IMAD.WIDE R78, R143, 0x4, R78 ;  /* 0x000000048f4e7825 */ /* 0x000fc400078e024e */
[----:B------:R-:W-:Y:S04]  /*23410*/  STL.64 [R1+0xce8], R68 ;  /* 0x000ce84401007387 */ /* 0x000fe80000100a00 */
[----:B------:R1:W-:Y:S04]  /*23420*/  STL [R1+0xcf0], R3 ;  /* 0x000cf00301007387 */ /* 0x0003e80000100800 */
[----:B------:R-:W-:Y:S04]  /*23430*/  STL.64 [R1+0xd00], R72 ;  /* 0x000d004801007387 */ /* 0x000fe80000100a00 */
[----:B------:R-:W-:Y:S04]  /*23440*/  STL.64 [R1+0xd08], R74 ;  /* 0x000d084a01007387 */ /* 0x000fe80000100a00 */
[----:B------:R-:W3:Y:S04]  /*23450*/  LDL.LU.64 R114, [R1+0xc8] ;  /* 0x0000c80001727983 */ /* 0x000ee80000300a00 */
[----:B------:R-:W-:Y:S04]  /*23460*/  STL.64 [R1+0xd10], R76 ;  /* 0x000d104c01007387 */ /* 0x000fe80000100a00 */
[----:B------:R4:W-:Y:S04]  /*23470*/  STL.64 [R1+0xd18], R78 ;  /* 0x000d184e01007387 */ /* 0x0009e80000100a00 */
[----:B------:R-:W2:Y:S04]  /*23480*/  LDL.LU.64 R116, [R1+0xd0] ;  /* 0x0000d00001747983 */ /* 0x000ea80000300a00 */
[----:B------:R-:W2:Y:S04]  /*23490*/  LDL.LU.64 R118, [R1+0xd8] ;  /* 0x0000d80001767983 */ /* 0x000ea80000300a00 */
[----:B------:R-:W2:Y:S04]  /*234a0*/  LDL.LU.64 R120, [R1+0xe0] ;  /* 0x0000e00001787983 */ /* 0x000ea80000300a00 */
[----:B------:R-:W2:Y:S04]  /*234b0*/  LDL.LU.64 R122, [R1+0xe8] ;  /* 0x0000e800017a7983 */ /* 0x000ea80000300a00 */
[----:B------:R-:W2:Y:S04]  /*234c0*/  LDL.LU.64 R124, [R1+0xf0] ;  /* 0x0000f000017c7983 */ /* 0x000ea80000300a00 */
[----:B------:R-:W2:Y:S04]  /*234d0*/  LDL.LU.64 R126, [R1+0xf8] ;  /* 0x0000f800017e7983 */ /* 0x000ea80000300a00 */
[----:B------:R-:W3:Y:S04]  /*234e0*/  LDL.LU.64 R128, [R1+0x100] ;  /* 0x0001000001807983 */ /* 0x000ee80000300a00 */
        /* <DEDUP_REMOVED lines=48> */
[----:B------:R-:W4:Y:S04]  /*237f0*/  LDL.LU.64 R16, [R1+0x3d8] ;  /* 0x0003d80001107983 */ /* 0x000f280000300a00 */
[----:B------:R-:W4:Y:S04]  /*23800*/  LDL.LU.64 R14, [R1+0x3e8] ;  /* 0x0003e800010e7983 */ /* 0x000f280000300a00 */
[----:B------:R-:W1:Y:S04]  /*23810*/  LDL.LU.64 R12, [R1+0x3f8] ;  /* 0x0003f800010c7983 */ /* 0x000e680000300a00 */
[----:B------:R-:W4:Y:S04]  /*23820*/  LDL.LU.64 R240, [R1+0x408] ;  /* 0x0004080001f07983 */ /* 0x000f280000300a00 */
[----:B------:R-:W4:Y:S04]  /*23830*/  LDL.LU.64 R10, [R1+0x418] ;  /* 0x00041800010a7983 */ /* 0x000f280000300a00 */
[----:B------:R-:W4:Y:S04]  /*23840*/  LDL.LU.64 R242, [R1+0x428] ;  /* 0x0004280001f27983 */ /* 0x000f280000300a00 */
[----:B------:R-:W4:Y:S01]  /*23850*/  LDL.LU.64 R6, [R1+0x438] ;  /* 0x0004380001067983 */ /* 0x000f220000300a00 */
[----:B------:R-:W-:-:S03]  /*23860*/  IMAD.WIDE R224, R143, 0x4, R140 ;  /* 0x000000048fe07825 */ /* 0x000fc600078e028c */
[----:B------:R-:W4:Y:S04]  /*23870*/  LDL.LU.64 R8, [R1+0x448] ;  /* 0x0004480001087983 */ /* 0x000f280000300a00 */
[----:B------:R-:W4:Y:S04]  /*23880*/  LDL.LU.64 R246, [R1+0x458] ;  /* 0x0004580001f67983 */ /* 0x000f280000300a00 */
[----:B------:R-:W4:Y:S04]  /*23890*/  LDL.LU.64 R140, [R1+0x468] ;  /* 0x00046800018c7983 */ /* 0x000f280000300a00 */
[----:B------:R-:W4:Y:S01]  /*238a0*/  LDL.LU.64 R248, [R1+0x478] ;  /* 0x0004780001f87983 */ /* 0x000f220000300a00 */
[----:B------:R-:W-:-:S02]  /*238b0*/  ISETP.GE.U32.AND P5, PT, R70, 0x7ffffd01, PT ;  /* 0x7ffffd014600780c */ /* 0x000fc40003fa6070 */
[----:B------:R-:W2:Y:S11]  /*238c0*/  LDC R70, c[0x0][0x3a0] ;  /* 0x0000e800ff467b82 */ /* 0x000eb60000000800 */
[----:B------:R2:W-:Y:S01]  /*238d0*/  LDGSTS.E [R0+-0x3fe04], desc[UR22][R68.64], !P5 ;  /* 0xc01fc00044007fae */ /* 0x0005e2000e9a1016 */
[----:B------:R-:W-:Y:S01]  /*238e0*/  ISETP.GE.U32.AND P5, PT, R2, 0x7ffffcfe, PT ;  /* 0x7ffffcfe0200780c */ /* 0x000fe20003fa6070 */
[----:B------:R-:W-:-:S02]  /*238f0*/  IMAD.WIDE R46, R143, 0x4, R136 ;  /* 0x000000048f2e7825 */ /* 0x000fc400078e0288 */
[----:B------:R-:W0:Y:S02]  /*23900*/  LDGDEPBAR ;  /* 0x00000000000079af */ /* 0x000e240000000000 */
[----:B--2---:R-:W-:Y:S02]  /*23910*/  VIADD R0, R70, 0xfffffd7c ;  /* 0xfffffd7c46007836 */ /* 0x004fe40000000000 */
[----:B------:R-:W-:-:S04]  /*23920*/  IMAD.WIDE R70, R143, 0x4, R238 ;  /* 0x000000048f467825 */ /* 0x000fc800078e02ee */
[C---:B------:R-:W-:Y:S01]  /*23930*/  IMAD.WIDE R86, R143.reuse, 0x4, R86 ;  /* 0x000000048f567825 */ /* 0x040fe200078e0256 */
[----:B------:R-:W-:Y:S03]  /*23940*/  LDGSTS.E [R252+0x40000], desc[UR22][R70.64], P3 ;  /* 0x4000000046fc7fae */ /* 0x000fe600099a1016 */
[C---:B------:R-:W-:Y:S01]  /*23950*/  IMAD.WIDE R102, R143.reuse, 0x4, R102 ;  /* 0x000000048f667825 */ /* 0x040fe200078e0266 */
[----:B------:R-:W-:Y:S04]  /*23960*/  LDGSTS.E [R252+0x40400], desc[UR22][R86.64], P3 ;  /* 0x4040000056fc7fae */ /* 0x000fe800099a1016 */
[----:B------:R-:W-:Y:S01]  /*23970*/  LDGSTS.E [R252+0x40800], desc[UR22][R102.64], P3 ;  /* 0x4080000066fc7fae */ /* 0x000fe200099a1016 */
[----:B---3--:R-:W-:-:S03]  /*23980*/  IMAD.WIDE R238, R143, 0x4, R4 ;  /* 0x000000048fee7825 */ /* 0x008fc600078e0204 */
[----:B------:R-:W2:Y:S04]  /*23990*/  LDL.LU.64 R4, [R1+0x488] ;  /* 0x0004880001047983 */ /* 0x000ea80000300a00 */
[----:B------:R-:W3:Y:S01]  /*239a0*/  LDL.LU.64 R24, [R1+0x498] ;  /* 0x0004980001187983 */ /* 0x000ee20000300a00 */
[----:B-1----:R-:W-:-:S04]  /*239b0*/  IMAD.WIDE R2, R143, 0x4, R12 ;  /* 0x000000048f027825 */ /* 0x002fc800078e020c */
[C---:B----4-:R-:W-:Y:S02]  /*239c0*/  IMAD.WIDE R132, R143.reuse, 0x4, R240 ;  /* 0x000000048f847825 */ /* 0x050fe400078e02f0 */
[----:B------:R-:W4:Y:S02]  /*239d0*/  LDL.LU.64 R240, [R1+0x4a8] ;  /* 0x0004a80001f07983 */ /* 0x000f240000300a00 */
[C---:B------:R-:W-:Y:S02]  /*239e0*/  IMAD.WIDE R52, R143.reuse, 0x4, R10 ;  /* 0x000000048f347825 */ /* 0x040fe400078e020a */
[----:B------:R-:W4:Y:S02]  /*239f0*/  LDL.LU.64 R18, [R1+0x4b8] ;  /* 0x0004b80001127983 */ /* 0x000f240000300a00 */
[C---:B------:R-:W-:Y:S02]  /*23a00*/  IMAD.WIDE R40, R143.reuse, 0x4, R242 ;  /* 0x000000048f287825 */ /* 0x040fe400078e02f2 */
[----:B------:R-:W4:Y:S02]  /*23a10*/  LDL.LU.64 R242, [R1+0x4c8] ;  /* 0x0004c80001f27983 */ /* 0x000f240000300a00 */
[----:B------:R-:W-:-:S02]  /*23a20*/  IMAD.WIDE R30, R143, 0x4, R6 ;  /* 0x000000048f1e7825 */ /* 0x000fc400078e0206 */
[----:B------:R-:W-:Y:S02]  /*23a30*/  STL.64 [R1+0x10], R2 ;  /* 0x0000100201007387 */ /* 0x000fe40000100a00 */
[C---:B------:R-:W-:Y:S02]  /*23a40*/  IMAD.WIDE R244, R143.reuse, 0x4, R16 ;  /* 0x000000048ff47825 */ /* 0x040fe400078e0210 */
[----:B------:R-:W4:Y:S02]  /*23a50*/  LDL.LU.64 R6, [R1+0x4d8] ;  /* 0x0004d80001067983 */ /* 0x000f240000300a00 */
[C---:B------:R-:W-:Y:S02]  /*23a60*/  IMAD.WIDE R20, R143.reuse, 0x4, R8 ;  /* 0x000000048f147825 */ /* 0x040fe400078e0208 */
[----:B------:R-:W4:Y:S02]  /*23a70*/  LDL.LU.64 R22, [R1+0x4f0] ;  /* 0x0004f00001167983 */ /* 0x000f240000300a00 */
[----:B------:R-:W-:-:S02]  /*23a80*/  IMAD.WIDE R8, R143, 0x4, R246 ;  /* 0x000000048f087825 */ /* 0x000fc400078e02f6 */
[----:B------:R-:W-:Y:S04]  /*23a90*/  STL.64 [R1+0x28], R132 ;  /* 0x0000288401007387 */ /* 0x000fe80000100a00 */
[----:B------:R-:W4:Y:S01]  /*23aa0*/  LDL.LU.64 R16, [R1+0x500] ;  /* 0x0005000001107983 */ /* 0x000f220000300a00 */
[----:B------:R-:W-:-:S03]  /*23ab0*/  IMAD.WIDE R250, R143, 0x4, R14 ;  /* 0x000000048ffa7825 */ /* 0x000fc600078e020e */
[----:B------:R-:W-:Y:S01]  /*23ac0*/  STL.64 [R1+0x40], R52 ;  /* 0x0000403401007387 */ /* 0x000fe20000100a00 */
[----:B------:R-:W-:-:S03]  /*23ad0*/  IMAD.WIDE R78, R143, 0x4, R140 ;  /* 0x000000048f4e7825 */ /* 0x000fc600078e028c */
[----:B------:R-:W4:Y:S04]  /*23ae0*/  LDL.LU.64 R246, [R1+0x510] ;  /* 0x0005100001f67983 */ /* 0x000f280000300a00 */
[----:B------:R-:W-:Y:S01]  /*23af0*/  STL.64 [R1+0x48], R40 ;  /* 0x0000482801007387 */ /* 0x000fe20000100a00 */
[----:B------:R-:W-:-:S03]  /*23b00*/  IMAD.WIDE R68, R143, 0x4, R248 ;  /* 0x000000048f447825 */ /* 0x000fc600078e02f8 */
[----:B------:R-:W4:Y:S04]  /*23b10*/  LDL.LU.64 R14, [R1+0x520] ;  /* 0x00052000010e7983 */ /* 0x000f280000300a00 */
[----:B------:R-:W4:Y:S04]  /*23b20*/  LDL.LU.64 R140, [R1+0x538] ;  /* 0x00053800018c7983 */ /* 0x000f280000300a00 */
[----:B------:R-:W-:Y:S04]  /*23b30*/  STL.64 [R1+0x50], R30 ;  /* 0x0000501e01007387 */ /* 0x000fe80000100a00 */
[----:B------:R-:W4:Y:S04]  /*23b40*/  LDL.LU.64 R12, [R1+0x548] ;  /* 0x00054800010c7983 */ /* 0x000f280000300a00 */
[----:B------:R-:W4:Y:S04]  /*23b50*/  LDL.LU.64 R248, [R1+0x558] ;  /* 0x0005580001f87983 */ /* 0x000f280000300a00 */
[----:B------:R-:W-:Y:S04]  /*23b60*/  STL.64 [R1+0x58], R20 ;  /* 0x0000581401007387 */ /* 0x000fe80000100a00 */
[----:B------:R1:W-:Y:S01]  /*23b70*/  STL.64 [R1+0x68], R78 ;  /* 0x0000684e01007387 */ /* 0x0003e20000100a00 */
[----:B--2---:R-:W-:-:S03]  /*23b80*/  IMAD.WIDE R60, R143, 0x4, R4 ;  /* 0x000000048f3c7825 */ /* 0x004fc600078e0204 */
[----:B------:R-:W2:Y:S04]  /*23b90*/  LDL.LU.64 R4, [R1+0x568] ;  /* 0x0005680001047983 */ /* 0x000ea80000300a00 */
[----:B------:R-:W2:Y:S01]  /*23ba0*/  LDL.LU.64 R10, [R1+0x580] ;  /* 0x00058000010a7983 */ /* 0x000ea20000300a00 */
[----:B---3--:R-:W-:-:S03]  /*23bb0*/  IMAD.WIDE R50, R143, 0x4, R24 ;  /* 0x000000048f327825 */ /* 0x008fc600078e0218 */
[----:B------:R-:W-:Y:S04]  /*23bc0*/  STL.64 [R1+0x60], R8 ;  /* 0x0000600801007387 */ /* 0x000fe80000100a00 */
[----:B------:R-:W-:Y:S01]  /*23bd0*/  STL.64 [R1+0x70], R68 ;  /* 0x0000704401007387 */ /* 0x000fe20000100a00 */
[----:B----4-:R-:W-:-:S03]  /*23be0*/  IMAD.WIDE R38, R143, 0x4, R240 ;  /* 0x000000048f267825 */ /* 0x010fc600078e02f0 */
[----:B------:R-:W3:Y:S01]  /*23bf0*/  LDL.LU.64 R240, [R1+0x598] ;  /* 0x0005980001f07983 */ /* 0x000ee20000300a00 */
[----:B------:R-:W-:-:S03]  /*23c00*/  IMAD.WIDE R28, R143, 0x4, R18 ;  /* 0x000000048f1c7825 */ /* 0x000fc600078e0212 */
[----:B------:R-:W-:Y:S01]  /*23c10*/  STL.64 [R1+0x78], R60 ;  /* 0x0000783c01007387 */ /* 0x000fe20000100a00 */
[----:B------:R-:W-:-:S03]  /*23c20*/  IMAD.WIDE R18, R143, 0x4, R242 ;  /* 0x000000048f127825 */ /* 0x000fc600078e02f2 */
[----:B------:R-:W4:Y:S04]  /*23c30*/  LDL.LU.64 R242, [R1+0x5a8] ;  /* 0x0005a80001f27983 */ /* 0x000f280000300a00 */
[----:B------:R-:W-:Y:S01]  /*23c40*/  STL.64 [R1+0x80], R50 ;  /* 0x0000803201007387 */ /* 0x000fe20000100a00 */
[----:B------:R-:W-:-:S03]  /*23c50*/  IMAD.WIDE R6, R143, 0x4, R6 ;  /* 0x000000048f067825 */ /* 0x000fc600078e0206 */
[----:B------:R-:W-:Y:S01]  /*23c60*/  STL.64 [R1+0x88], R38 ;  /* 0x0000882601007387 */ /* 0x000fe20000100a00 */
[----:B------:R-:W-:-:S03]  /*23c70*/  IMAD.WIDE R76, R143, 0x4, R22 ;  /* 0x000000048f4c7825 */ /* 0x000fc600078e0216 */
[----:B------:R-:W-:Y:S04]  /*23c80*/  STL.64 [R1+0x90], R28 ;  /* 0x0000901c01007387 */ /* 0x000fe80000100a00 */
[----:B------:R-:W-:Y:S01]  /*23c90*/  STL.64 [R1+0x98], R18 ;  /* 0x0000981201007387 */ /* 0x000fe20000100a00 */
[----:B------:R-:W-:-:S03]  /*23ca0*/  IMAD.WIDE R134, R143, 0x4, R16 ;  /* 0x000000048f867825 */ /* 0x000fc600078e0210 */
[----:B------:R1:W-:Y:S01]  /*23cb0*/  STL.64 [R1+0xa8], R76 ;  /* 0x0000a84c01007387 */ /* 0x0003e20000100a00 */
[----:B------:R-:W-:-:S03]  /*23cc0*/  IMAD.WIDE R58, R143, 0x4, R246 ;  /* 0x000000048f3a7825 */ /* 0x000fc600078e02f6 */
[----:B------:R-:W4:Y:S04]  /*23cd0*/  LDL.LU.64 R246, [R1+0x5d8] ;  /* 0x0005d80001f67983 */ /* 0x000f280000300a00 */
[----:B------:R-:W-:Y:S04]  /*23ce0*/  STL.64 [R1+0xa0], R6 ;  /* 0x0000a00601007387 */ /* 0x000fe80000100a00 */
[----:B------:R-:W-:Y:S01]  /*23cf0*/  STL.64 [R1+0xb0], R134 ;  /* 0x0000b08601007387 */ /* 0x000fe20000100a00 */
[----:B------:R-:W-:-:S03]  /*23d00*/  IMAD.WIDE R36, R143, 0x4, R140 ;  /* 0x000000048f247825 */ /* 0x000fc600078e028c */
[----:B------:R-:W4:Y:S04]  /*23d10*/  LDL.LU.64 R140, [R1+0x600] ;  /* 0x00060000018c7983 */ /* 0x000f280000300a00 */
[----:B------:R-:W-:Y:S01]  /*23d20*/  STL.64 [R1+0xb8], R58 ;  /* 0x0000b83a01007387 */ /* 0x000fe20000100a00 */
[----:B------:R-:W-:-:S03]  /*23d30*/  IMAD.WIDE R16, R143, 0x4, R248 ;  /* 0x000000048f107825 */ /* 0x000fc600078e02f8 */
[----:B------:R-:W4:Y:S01]  /*23d40*/  LDL.LU.64 R248, [R1+0x610] ;  /* 0x0006100001f87983 */ /* 0x000f220000300a00 */
[----:B------:R-:W-:-:S04]  /*23d50*/  IMAD.WIDE R48, R143, 0x4, R14 ;  /* 0x000000048f307825 */ /* 0x000fc800078e020e */
[C---:B------:R-:W-:Y:S01]  /*23d60*/  IMAD.WIDE R26, R143.reuse, 0x4, R12 ;  /* 0x000000048f1a7825 */ /* 0x040fe200078e020c */
[----:B------:R-:W-:Y:S04]  /*23d70*/  STL.64 [R1+0xc0], R48 ;  /* 0x0000c03001007387 */ /* 0x000fe80000100a00 */
[----:B------:R-:W-:Y:S04]  /*23d80*/  STL.64 [R1+0xc8], R36 ;  /* 0x0000c82401007387 */ /* 0x000fe80000100a00 */
[----:B------:R-:W4:Y:S04]  /*23d90*/  LDL.LU.64 R72, [R1+0x620] ;  /* 0x0006200001487983 */ /* 0x000f280000300a00 */
[----:B------:R-:W4:Y:S04]  /*23da0*/  LDL.LU.64 R64, [R1+0x630] ;  /* 0x0006300001407983 */ /* 0x000f280000300a00 */
[----:B------:R-:W-:Y:S04]  /*23db0*/  STL.64 [R1+0xd0], R26 ;  /* 0x0000d01a01007387 */ /* 0x000fe80000100a00 */
[----:B------:R-:W4:Y:S04]  /*23dc0*/  LDL.LU.64 R54, [R1+0x640] ;  /* 0x0006400001367983 */ /* 0x000f280000300a00 */
[----:B------:R-:W-:Y:S01]  /*23dd0*/  STL.64 [R1+0xd8], R16 ;  /* 0x0000d81001007387 */ /* 0x000fe20000100a00 */
[----:B------:R-:W-:-:S04]  /*23de0*/  IMAD.WIDE R24, R143, 0x4, R138 ;  /* 0x000000048f187825 */ /* 0x000fc800078e028a */
[----:B--2---:R-:W-:-:S04]  /*23df0*/  IMAD.WIDE R74, R143, 0x4, R10 ;  /* 0x000000048f4a7825 */ /* 0x004fc800078e020a */
[C---:B------:R-:W-:Y:S01]  /*23e00*/  IMAD.WIDE R4, R143.reuse, 0x4, R4 ;  /* 0x000000048f047825 */ /* 0x040fe200078e0204 */
[----:B------:R2:W-:Y:S04]  /*23e10*/  STL.64 [R1+0xe8], R74 ;  /* 0x0000e84a01007387 */ /* 0x0005e80000100a00 */
[----:B------:R-:W2:Y:S01]  /*23e20*/  LDL.LU.64 R44, [R1+0x650] ;  /* 0x00065000012c7983 */ /* 0x000ea20000300a00 */
[----:B---3--:R-:W-:-:S03]  /*23e30*/  IMAD.WIDE R66, R143, 0x4, R240 ;  /* 0x000000048f427825 */ /* 0x008fc600078e02f0 */
[----:B------:R-:W3:Y:S04]  /*23e40*/  LDL.LU.64 R32, [R1+0x660] ;  /* 0x0006600001207983 */ /* 0x000ee80000300a00 */
[----:B------:R-:W3:Y:S01]  /*23e50*/  LDL.LU.64 R22, [R1+0x670] ;  /* 0x0006700001167983 */ /* 0x000ee20000300a00 */
[----:B----4-:R-:W-:-:S03]  /*23e60*/  IMAD.WIDE R56, R143, 0x4, R242 ;  /* 0x000000048f387825 */ /* 0x010fc600078e02f2 */
[----:B------:R-:W4:Y:S04]  /*23e70*/  LDL.LU.64 R12, [R1+0x680] ;  /* 0x00068000010c7983 */ /* 0x000f280000300a00 */
[----:B------:R-:W4:Y:S04]  /*23e80*/  LDL.LU.64 R242, [R1+0x678] ;  /* 0x0006780001f27983 */ /* 0x000f280000300a00 */
[----:B------:R-:W-:Y:S04]  /*23e90*/  STL.64 [R1+0xe0], R4 ;  /* 0x0000e00401007387 */ /* 0x000fe80000100a00 */
[----:B------:R-:W-:Y:S04]  /*23ea0*/  STL.64 [R1+0xf0], R66 ;  /* 0x0000f04201007387 */ /* 0x000fe80000100a00 */
[----:B------:R-:W4:Y:S04]  /*23eb0*/  LDL.LU.64 R136, [R1+0x688] ;  /* 0x0006880001887983 */ /* 0x000f280000300a00 */
[----:B------:R-:W4:Y:S04]  /*23ec0*/  LDL.LU.64 R62, [R1+0x690] ;  /* 0x00069000013e7983 */ /* 0x000f280000300a00 */
[----:B------:R-:W-:Y:S04]  /*23ed0*/  STL.64 [R1+0xf8], R56 ;  /* 0x0000f83801007387 */ /* 0x000fe80000100a00 */
[----:B------:R-:W4:Y:S04]  /*23ee0*/  LDL.LU.64 R138, [R1+0x6a8] ;  /* 0x0006a800018a7983 */ /* 0x000f280000300a00 */
[----:B------:R-:W4:Y:S01]  /*23ef0*/  LDL.LU.64 R42, [R1+0x6b0] ;  /* 0x0006b000012a7983 */ /* 0x000f220000300a00 */
[----:B------:R-:W-:-:S04]  /*23f00*/  IMAD.WIDE R34, R143, 0x4, R246 ;  /* 0x000000048f227825 */ /* 0x000fc800078e02f6 */
[C---:B------:R-:W-:Y:S02]  /*23f10*/  IMAD.WIDE R14, R143.reuse, 0x4, R140 ;  /* 0x000000048f0e7825 */ /* 0x040fe400078e028c */
[----:B------:R-:W4:Y:S04]  /*23f20*/  LDL.LU.64 R140, [R1+0x6b8] ;  /* 0x0006b800018c7983 */ /* 0x000f280000300a00 */
[----:B------:R-:W-:Y:S01]  /*23f30*/  STL.64 [R1+0x100], R46 ;  /* 0x0001002e01007387 */ /* 0x000fe20000100a00 */
[----:B------:R-:W-:-:S03]  /*23f40*/  IMAD.WIDE R240, R143, 0x4, R248 ;  /* 0x000000048ff07825 */ /* 0x000fc600078e02f8 */
[----:B------:R-:W4:Y:S04]  /*23f50*/  LDL.LU.64 R248, [R1+0x6a0] ;  /* 0x0006a00001f87983 */ /* 0x000f280000300a00 */
[----:B------:R-:W4:Y:S04]  /*23f60*/  LDL.LU.64 R10, [R1+0x698] ;  /* 0x00069800010a7983 */ /* 0x000f280000300a00 */
[----:B------:R-:W4:Y:S01]  /*23f70*/  LDL.LU.64 R246, [R1+0x668] ;  /* 0x0006680001f67983 */ /* 0x000f220000300a00 */
[----:B------:R-:W-:-:S03]  /*23f80*/  IMAD.WIDE R72, R143, 0x4, R72 ;  /* 0x000000048f487825 */ /* 0x000fc600078e0248 */
[----:B------:R-:W-:Y:S01]  /*23f90*/  STL.64 [R1+0x108], R34 ;  /* 0x0001082201007387 */ /* 0x000fe20000100a00 */
[----:B------:R-:W-:-:S03]  /*23fa0*/  IMAD.WIDE R64, R143, 0x4, R64 ;  /* 0x000000048f407825 */ /* 0x000fc600078e0240 */
[----:B------:R-:W-:Y:S04]  /*23fb0*/  STL.64 [R1+0x110], R24 ;  /* 0x0001101801007387 */ /* 0x000fe80000100a00 */
[----:B------:R-:W-:Y:S01]  /*23fc0*/  STL.64 [R1+0x118], R14 ;  /* 0x0001180e01007387 */ /* 0x000fe20000100a00 */
[----:B------:R-:W-:-:S03]  /*23fd0*/  IMAD.WIDE R54, R143, 0x4, R54 ;  /* 0x000000048f367825 */ /* 0x000fc600078e0236 */
[----:B------:R1:W-:Y:S04]  /*23fe0*/  STL.64 [R1+0x128], R72 ;  /* 0x0001284801007387 */ /* 0x0003e80000100a00 */
[----:B------:R-:W-:Y:S01]  /*23ff0*/  STL.64 [R1+0x120], R240 ;  /* 0x000120f001007387 */ /* 0x000fe20000100a00 */
[----:B------:R-:W-:-:S03]  /*24000*/  IMAD.WIDE R118, R143, 0x4, R118 ;  /* 0x000000048f767825 */ /* 0x000fc600078e0276 */
[----:B------:R-:W-:Y:S01]  /*24010*/  STL.64 [R1+0x130], R64 ;  /* 0x0001304001007387 */ /* 0x000fe20000100a00 */
[----:B------:R-:W-:-:S03]  /*24020*/  IMAD.WIDE R146, R143, 0x4, R146 ;  /* 0x000000048f927825 */ /* 0x000fc600078e0292 */
[----:B------:R-:W-:Y:S01]  /*24030*/  STL.64 [R1+0x138], R54 ;  /* 0x0001383601007387 */ /* 0x000fe20000100a00 */
        /* <DEDUP_REMOVED lines=17> */
[----:B--2---:R-:W-:-:S04]  /*24150*/  IMAD.WIDE R44, R143, 0x4, R44 ;  /* 0x000000048f2c7825 */ /* 0x004fc800078e022c */
[C---:B---3--:R-:W-:Y:S01]  /*24160*/  IMAD.WIDE R32, R143.reuse, 0x4, R32 ;  /* 0x000000048f207825 */ /* 0x048fe200078e0220 */
[----:B------:R-:W-:Y:S03]  /*24170*/  STL.64 [R1+0x140], R44 ;  /* 0x0001402c01007387 */ /* 0x000fe60000100a00 */
[C---:B------:R-:W-:Y:S01]  /*24180*/  IMAD.WIDE R22, R143.reuse, 0x4, R22 ;  /* 0x000000048f167825 */ /* 0x040fe200078e0216 */
[----:B------:R-:W-:Y:S03]  /*24190*/  STL.64 [R1+0x148], R32 ;  /* 0x0001482001007387 */ /* 0x000fe60000100a00 */
[C---:B----4-:R-:W-:Y:S01]  /*241a0*/  IMAD.WIDE R12, R143.reuse, 0x4, R12 ;  /* 0x000000048f0c7825 */ /* 0x050fe200078e020c */
[----:B------:R-:W-:Y:S03]  /*241b0*/  STL.64 [R1+0x150], R22 ;  /* 0x0001501601007387 */ /* 0x000fe60000100a00 */
[C---:B------:R-:W-:Y:S01]  /*241c0*/  IMAD.WIDE R242, R143.reuse, 0x4, R242 ;  /* 0x000000048ff27825 */ /* 0x040fe200078e02f2 */
[----:B------:R-:W-:Y:S03]  /*241d0*/  STL.64 [R1+0x158], R12 ;  /* 0x0001580c01007387 */ /* 0x000fe60000100a00 */
[----:B------:R-:W-:-:S04]  /*241e0*/  IMAD.WIDE R136, R143, 0x4, R136 ;  /* 0x000000048f887825 */ /* 0x000fc800078e0288 */
[C---:B------:R-:W-:Y:S01]  /*241f0*/  IMAD.WIDE R62, R143.reuse, 0x4, R62 ;  /* 0x000000048f3e7825 */ /* 0x040fe200078e023e */
[----:B------:R2:W-:Y:S04]  /*24200*/  STL.64 [R1+0x670], R136 ;  /* 0x0006708801007387 */ /* 0x0005e80000100a00 */
[----:B------:R-:W-:Y:S01]  /*24210*/  STL.64 [R1+0x660], R242 ;  /* 0x000660f201007387 */ /* 0x000fe20000100a00 */
[----:B------:R-:W-:-:S03]  /*24220*/  IMAD.WIDE R138, R143, 0x4, R138 ;  /* 0x000000048f8a7825 */ /* 0x000fc600078e028a */
[----:B------:R3:W-:Y:S01]  /*24230*/  STL.64 [R1+0x678], R62 ;  /* 0x0006783e01007387 */ /* 0x0007e20000100a00 */
[----:B------:R-:W-:-:S03]  /*24240*/  IMAD.WIDE R42, R143, 0x4, R42 ;  /* 0x000000048f2a7825 */ /* 0x000fc600078e022a */
[----:B------:R4:W-:Y:S04]  /*24250*/  STL.64 [R1+0x680], R138 ;  /* 0x0006808a01007387 */ /* 0x0009e80000100a00 */
[----:B------:R1:W-:Y:S01]  /*24260*/  STL.64 [R1+0x6a8], R42 ;  /* 0x0006a82a01007387 */ /* 0x0003e20000100a00 */
[----:B------:R-:W-:-:S03]  /*24270*/  IMAD.WIDE R140, R143, 0x4, R140 ;  /* 0x000000048f8c7825 */ /* 0x000fc600078e028c */
[----:B------:R-:W-:Y:S04]  /*24280*/  LDGSTS.E [R252+0x43c00], desc[UR22][R136.64], P3 ;  /* 0x43c0000088fc7fae */ /* 0x000fe800099a1016 */
[----:B------:R1:W-:Y:S01]  /*24290*/  STL.64 [R1+0x6b0], R140 ;  /* 0x0006b08c01007387 */ /* 0x0003e20000100a00 */
[----:B------:R-:W-:-:S04]  /*242a0*/  IMAD.WIDE R248, R143, 0x4, R248 ;  /* 0x000000048ff87825 */ /* 0x000fc800078e02f8 */
[C---:B------:R-:W-:Y:S01]  /*242b0*/  IMAD.WIDE R10, R143.reuse, 0x4, R10 ;  /* 0x000000048f0a7825 */ /* 0x040fe200078e020a */
[----:B------:R1:W-:Y:S03]  /*242c0*/  STL.64 [R1+0x6a0], R248 ;  /* 0x0006a0f801007387 */ /* 0x0003e60000100a00 */
[C---:B------:R-:W-:Y:S01]  /*242d0*/  IMAD.WIDE R246, R143.reuse, 0x4, R246 ;  /* 0x000000048ff67825 */ /* 0x040fe200078e02f6 */
[----:B------:R2:W-:Y:S04]  /*242e0*/  STL.64 [R1+0x690], R10 ;  /* 0x0006900a01007387 */ /* 0x0005e80000100a00 */
[----:B------:R2:W-:Y:S04]  /*242f0*/  STL.64 [R1+0x688], R246 ;  /* 0x000688f601007387 */ /* 0x0005e80000100a00 */
[----:B-1----:R-:W3:Y:S04]  /*24300*/  LDL.LU.64 R78, [R1+0xd18] ;  /* 0x000d1800014e7983 */ /* 0x002ee80000300a00 */
[----:B------:R-:W3:Y:S04]  /*24310*/  LDL.LU.64 R76, [R1+0xd10] ;  /* 0x000d1000014c7983 */ /* 0x000ee80000300a00 */
[----:B------:R-:W3:Y:S04]  /*24320*/  LDL.LU.64 R74, [R1+0xd08] ;  /* 0x000d0800014a7983 */ /* 0x000ee80000300a00 */
[----:B------:R-:W3:Y:S04]  /*24330*/  LDL.LU.64 R72, [R1+0xd00] ;  /* 0x000d000001487983 */ /* 0x000ee80000300a00 */
[----:B--2---:R-:W3:Y:S01]  /*24340*/  LDL.LU.64 R136, [R1+0xcf8] ;  /* 0x000cf80001887983 */ /* 0x004ee20000300a00 */
[----:B------:R-:W-:-:S04]  /*24350*/  IMAD.WIDE R88, R143, 0x4, R88 ;  /* 0x000000048f587825 */ /* 0x000fc800078e0258 */
        /* <DEDUP_REMOVED lines=16> */
[C---:B------:R-:W-:Y:S01]  /*24460*/  IMAD.WIDE R230, R143.reuse, 0x4, R230 ;  /* 0x000000048fe67825 */ /* 0x040fe200078e02e6 */
[----:B---3--:R-:W-:Y:S04]  /*24470*/  LDGSTS.E [R136+0x40080], desc[UR22][R72.64], P3 ;  /* 0x4008000048887fae */ /* 0x008fe800099a1016 */
        /* <DEDUP_REMOVED lines=9> */
[----:B------:R1:W-:Y:S04]  /*24510*/  LDGSTS.E [R136+0x42880], desc[UR22][R2.64], P3 ;  /* 0x4288000002887fae */ /* 0x0003e800099a1016 */
[----:B------:R-:W-:Y:S04]  /*24520*/  LDGSTS.E [R136+0x42c80], desc[UR22][R68.64], P3 ;  /* 0x42c8000044887fae */ /* 0x000fe800099a1016 */
[----:B------:R-:W-:Y:S04]  /*24530*/  LDGSTS.E [R136+0x43080], desc[UR22][R134.64], P3 ;  /* 0x4308000086887fae */ /* 0x000fe800099a1016 */
[----:B------:R-:W-:Y:S01]  /*24540*/  LDGSTS.E [R136+0x43480], desc[UR22][R66.64], P3 ;  /* 0x4348000042887fae */ /* 0x000fe200099a1016 */
[C---:B------:R-:W-:Y:S01]  /*24550*/  IMAD.WIDE R92, R143.reuse, 0x4, R92 ;  /* 0x000000048f5c7825 */ /* 0x040fe200078e025c */
[----:B-1----:R-:W1:Y:S02]  /*24560*/  LDC R2, c[0x0][0x3a0] ;  /* 0x0000e800ff027b82 */ /* 0x002e640000000800 */
[----:B------:R-:W-:Y:S04]  /*24570*/  LDGSTS.E [R136+0x43880], desc[UR22][R64.64], P3 ;  /* 0x4388000040887fae */ /* 0x000fe800099a1016 */
[----:B------:R-:W-:Y:S04]  /*24580*/  LDGSTS.E [R136+0x43c80], desc[UR22][R62.64], P3 ;  /* 0x43c800003e887fae */ /* 0x000fe800099a1016 */
[----:B------:R-:W-:Y:S04]  /*24590*/  LDGSTS.E [R137+0x40100], desc[UR22][R74.64], P3 ;  /* 0x401000004a897fae */ /* 0x000fe800099a1016 */
[----:B------:R-:W-:Y:S04]  /*245a0*/  LDGSTS.E [R137+0x40500], desc[UR22][R90.64], P3 ;  /* 0x405000005a897fae */ /* 0x000fe800099a1016 */
[----:B------:R-:W-:Y:S04]  /*245b0*/  LDGSTS.E [R137+0x40900], desc[UR22][R106.64], P3 ;  /* 0x409000006a897fae */ /* 0x000fe800099a1016 */
[----:B------:R-:W-:Y:S04]  /*245c0*/  LDGSTS.E [R137+0x40d00], desc[UR22][R122.64], P3 ;  /* 0x40d000007a897fae */ /* 0x000fe800099a1016 */
[----:B------:R-:W-:Y:S04]  /*245d0*/  LDGSTS.E [R137+0x41100], desc[UR22][R150.64], P3 ;  /* 0x4110000096897fae */ /* 0x000fe800099a1016 */
[----:B------:R-:W2:Y:S04]  /*245e0*/  LDL.LU R3, [R1+0xcf0] ;  /* 0x000cf00001037983 */ /* 0x000ea80000300800 */
        /* <DEDUP_REMOVED lines=21> */
[----:B----4-:R-:W4:Y:S01]  /*24740*/  LDL.LU.64 R138, [R1+0xc98] ;  /* 0x000c9800018a7983 */ /* 0x010f220000300a00 */
        /* <DEDUP_REMOVED lines=17> */
[----:B----4-:R-:W-:Y:S04]  /*24860*/  LDGSTS.E [R138+0x40180], desc[UR22][R76.64], P3 ;  /* 0x401800004c8a7fae */ /* 0x010fe800099a1016 */
        /* <DEDUP_REMOVED lines=42> */
[----:B------:R-:W2:Y:S01]  /*24b10*/  LDL.LU.64 R140, [R1+0xc38] ;  /* 0x000c3800018c7983 */ /* 0x000ea20000300a00 */
        /* <DEDUP_REMOVED lines=28> */
[----:B------:R1:W-:Y:S04]  /*24ce0*/  LDGSTS.E [R140+0x43e80], desc[UR22][R248.64], P3 ;  /* 0x43e80000f88c7fae */ /* 0x0003e800099a1016 */
[----:B------:R-:W2:Y:S04]  /*24cf0*/  LDL.LU.64 R24, [R1+0xc18] ;  /* 0x000c180001187983 */ /* 0x000ea80000300a00 */
[----:B------:R-:W2:Y:S04]  /*24d00*/  LDL.LU.64 R22, [R1+0xc10] ;  /* 0x000c100001167983 */ /* 0x000ea80000300a00 */
[----:B------:R-:W1:Y:S01]  /*24d10*/  LDL.LU.64 R248, [R1+0x658] ;  /* 0x0006580001f87983 */ /* 0x000e620000300a00 */
[----:B------:R-:W-:-:S04]  /*24d20*/  IMAD.WIDE R82, R143, 0x4, R82 ;  /* 0x000000048f527825 */ /* 0x000fc800078e0252 */
[C---:B------:R-:W-:Y:S01]  /*24d30*/  IMAD.WIDE R98, R143.reuse, 0x4, R98 ;  /* 0x000000048f627825 */ /* 0x040fe200078e0262 */
[----:B------:R-:W-:Y:S03]  /*24d40*/  LDGSTS.E [R141+0x40300], desc[UR22][R82.64], P3 ;  /* 0x40300000528d7fae */ /* 0x000fe600099a1016 */
        /* <DEDUP_REMOVED lines=13> */
[----:B------:R-:W-:Y:S04]  /*24e20*/  LDGSTS.E [R141+0x41f00], desc[UR22][R206.64], P3 ;  /* 0x41f00000ce8d7fae */ /* 0x000fe800099a1016 */
        /* <DEDUP_REMOVED lines=55> */
[----:B-1----:R-:W2:Y:S04]  /*251a0*/  LDL.64 R244, [R1+0x650] ;  /* 0x0006500001f47983 */ /* 0x002ea80000100a00 */
[----:B------:R1:W-:Y:S04]  /*251b0*/  STL.64 [R1+0xd38], R250 ;  /* 0x000d38fa01007387 */ /* 0x0003e80000100a00 */
[----:B-1----:R-:W3:Y:S04]  /*251c0*/  LDL.LU.64 R250, [R1+0x648] ;  /* 0x0006480001fa7983 */ /* 0x002ee80000300a00 */
[----:B------:R1:W-:Y:S04]  /*251d0*/  STL.64 [R1+0xd30], R136 ;  /* 0x000d308801007387 */ /* 0x0003e80000100a00 */
[----:B-1----:R-:W4:Y:S01]  /*251e0*/  LDL.LU.64 R136, [R1+0x638] ;  /* 0x0006380001887983 */ /* 0x002f220000300a00 */
[----:B------:R-:W-:Y:S01]  /*251f0*/  ISETP.GE.U32.AND P3, PT, R0, 0x7ffffcfd, PT ;  /* 0x7ffffcfd0000780c */ /* 0x000fe20003f66070 */
[----:B------:R-:W-:Y:S01]  /*25200*/  VIADD R0, R134, 0x100000 ;  /* 0x0010000086007836 */ /* 0x000fe20000000000 */
[----:B------:R-:W-:Y:S01]  /*25210*/  BAR.SYNC.DEFER_BLOCKING 0x0 ;  /* 0x0000000000007b1d */ /* 0x000fe20000010000 */
[----:B------:R-:W-:-:S05]  /*25220*/  VIADD R2, R2, 0xfffffd7b ;  /* 0xfffffd7b02027836 */ /* 0x000fca0000000000 */
[----:B------:R-:W-:Y:S04]  /*25230*/  STL.64 [R1+0xd28], R138 ;  /* 0x000d288a01007387 */ /* 0x000fe80000100a00 */
[----:B------:R1:W-:Y:S02]  /*25240*/  STL.64 [R1+0xd20], R140 ;  /* 0x000d208c01007387 */ /* 0x0003e40000100a00 */
[----:B-1----:R-:W1:Y:S02]  /*25250*/  LDC R140, c[0x0][0x3a0] ;  /* 0x0000e800ff8c7b82 */ /* 0x002e640000000800 */
[----:B------:R-:W-:Y:S01]  /*25260*/  @!PT LDS RZ, [RZ] ;  /* 0x00000000fffff984 */ /* 0x000fe20000000800 */
[----:B------:R-:W-:Y:S01]  /*25270*/  @!PT LDS RZ, [RZ] ;  /* 0x00000000fffff984 */ /* 0x000fe20000000800 */
[----:B------:R-:W-:Y:S01]  /*25280*/  @!PT LDS RZ, [RZ] ;  /* 0x00000000fffff984 */ /* 0x000fe20000000800 */
[----:B--2---:R2:W-:Y:S06]  /*25290*/  LDGSTS.E [R0+-0x30000], desc[UR22][R244.64], !P6 ;  /* 0xd0000000f4007fae */ /* 0x0045ec000f1a1016 */
[----:B--2---:R-:W2:Y:S01]  /*252a0*/  LDC R245, c[0x0][0x3a0] ;  /* 0x0000e800fff57b82 */ /* 0x004ea20000000800 */
[----:B---3--:R-:W-:Y:S01]  /*252b0*/  IMAD.WIDE R138, R135, 0x4, R250 ;  /* 0x00000004878a7825 */ /* 0x008fe200078e02fa */
[----:B------:R-:W-:-:S06]  /*252c0*/  ISETP.GE.U32.AND P6, PT, R2, 0x7ffffcfc, PT ;  /* 0x7ffffcfc0200780c */ /* 0x000fcc0003fc6070 */
[----:B------:R-:W3:Y:S01]  /*252d0*/  LDC R251, c[0x0][0x3a0] ;  /* 0x0000e800fffb7b82 */ /* 0x000ee20000000800 */
[----:B------:R4:W-:Y:S04]  /*252e0*/  STL.64 [R1+0x648], R138 ;  /* 0x0006488a01007387 */ /* 0x0009e80000100a00 */
[----:B------:R4:W-:Y:S01]  /*252f0*/  LDGSTS.E [R0+-0x2fffc], desc[UR22][R138.64], !P4 ;  /* 0xd00040008a007fae */ /* 0x0009e2000e1a1016 */
[----:B--2---:R-:W-:-:S03]  /*25300*/  IADD3 R2, PT, PT, R245, -0x286, RZ ;  /* 0xfffffd7af5027810 */ /* 0x004fc60007ffe0ff */
[----:B------:R-:W2:Y:S01]  /*25310*/  LDL.LU.64 R244, [R1+0x5f8] ;  /* 0x0005f80001f47983 */ /* 0x000ea20000300a00 */
[----:B----4-:R-:W-:Y:S01]  /*25320*/  IMAD.WIDE R138, R135, 0x4, R136 ;  /* 0x00000004878a7825 */ /* 0x010fe200078e0288 */
[----:B------:R-:W-:Y:S01]  /*25330*/  ISETP.GE.U32.AND P4, PT, R2, 0x7ffffcfb, PT ;  /* 0x7ffffcfb0200780c */ /* 0x000fe20003f86070 */
[----:B------:R-:W4:Y:S02]  /*25340*/  LDC R137, c[0x0][0x3a0] ;  /* 0x0000e800ff897b82 */ /* 0x000f240000000800 */
[----:B---3--:R-:W-:Y:S01]  /*25350*/  VIADD R2, R251, 0xfffffd79 ;  /* 0xfffffd79fb027836 */ /* 0x008fe20000000000 */
[----:B------:R3:W-:Y:S04]  /*25360*/  STL.64 [R1+0x640], R138 ;  /* 0x0006408a01007387 */ /* 0x0007e80000100a00 */
[----:B------:R-:W2:Y:S01]  /*25370*/  LDL.LU.64 R250, [R1+0x5e8] ;  /* 0x0005e80001fa7983 */ /* 0x000ea20000300a00 */
[----:B------:R-:W1:Y:S03]  /*25380*/  LDC R136, c[0x0][0x3a0] ;  /* 0x0000e800ff887b82 */ /* 0x000e660000000800 */
[----:B------:R3:W-:Y:S02]  /*25390*/  LDGSTS.E [R0+-0x2fff8], desc[UR22][R138.64], !P5 ;  /* 0xd00080008a007fae */ /* 0x0007e4000e9a1016 */
[----:B---3--:R-:W-:-:S05]  /*253a0*/  IMAD.WIDE R138, R135, 0x4, R238 ;  /* 0x00000004878a7825 */ /* 0x008fca00078e02ee */
[----:B------:R3:W-:Y:S04]  /*253b0*/  STL.64 [R1+0x638], R138 ;  /* 0x0006388a01007387 */ /* 0x0007e80000100a00 */
[----:B------:R3:W-:Y:S04]  /*253c0*/  LDGSTS.E [R0+-0x2fff4], desc[UR22][R138.64], !P3 ;  /* 0xd000c0008a007fae */ /* 0x0007e8000d9a1016 */
[----:B------:R-:W2:Y:S01]  /*253d0*/  LDL.LU.64 R238, [R1+0x5e0] ;  /* 0x0005e00001ee7983 */ /* 0x000ea20000300a00 */
[----:B---3--:R-:W-:-:S05]  /*253e0*/  IMAD.WIDE R138, R135, 0x4, R234 ;  /* 0x00000004878a7825 */ /* 0x008fca00078e02ea */
[----:B------:R3:W-:Y:S04]  /*253f0*/  STL.64 [R1+0x630], R138 ;  /* 0x0006308a01007387 */ /* 0x0007e80000100a00 */
[----:B------:R-:W2:Y:S04]  /*25400*/  LDL.LU.64 R234, [R1+0x5d0] ;  /* 0x0005d00001ea7983 */ /* 0x000ea80000300a00 */
[----:B------:R3:W-:Y:S02]  /*25410*/  LDGSTS.E [R0+-0x2fff0], desc[UR22][R138.64], !P6 ;  /* 0xd00100008a007fae */ /* 0x0007e4000f1a1016 */
[----:B---3--:R-:W-:-:S05]  /*25420*/  IMAD.WIDE R138, R135, 0x4, R236 ;  /* 0x00000004878a7825 */ /* 0x008fca00078e02ec */
[----:B------:R2:W-:Y:S04]  /*25430*/  STL.64 [R1+0x628], R138 ;  /* 0x0006288a01007387 */ /* 0x0005e80000100a00 */
[----:B------:R2:W-:Y:S04]  /*25440*/  LDGSTS.E [R0+-0x2ffec], desc[UR22][R138.64], !P4 ;  /* 0xd00140008a007fae */ /* 0x0005e8000e1a1016 */
[----:B------:R-:W3:Y:S01]  /*25450*/  LDL.LU.64 R236, [R1+0x5c8] ;  /* 0x0005c80001ec7983 */ /* 0x000ee20000300a00 */
[----:B------:R-:W-:Y:S01]  /*25460*/  ISETP.GE.U32.AND P5, PT, R2, 0x7ffffcfa, PT ;  /* 0x7ffffcfa0200780c */ /* 0x000fe20003fa6070 */
[----:B-1----:R-:W-:-:S02]  /*25470*/  VIADD R2, R140, 0xfffffd78 ;  /* 0xfffffd788c027836 */ /* 0x002fc40000000000 */
[----:B------:R-:W1:Y:S03]  /*25480*/  LDC R140, c[0x0][0x3a0] ;  /* 0x0000e800ff8c7b82 */ /* 0x000e660000000800 */
[----:B------:R-:W-:Y:S01]  /*25490*/  ISETP.GE.U32.AND P3, PT, R2, 0x7ffffcf9, PT ;  /* 0x7ffffcf90200780c */ /* 0x000fe20003f66070 */
[----:B----4-:R-:W-:-:S04]  /*254a0*/  VIADD R2, R137, 0xfffffd77 ;  /* 0xfffffd7789027836 */ /* 0x010fc80000000000 */
[----:B------:R-:W4:Y:S01]  /*254b0*/  LDC R137, c[0x0][0x3a0] ;  /* 0x0000e800ff897b82 */ /* 0x000f220000000800 */
[----:B------:R-:W-:Y:S01]  /*254c0*/  ISETP.GE.U32.AND P6, PT, R2, 0x7ffffcf8, PT ;  /* 0x7ffffcf80200780c */ /* 0x000fe20003fc6070 */
[----:B--2---:R-:W-:-:S05]  /*254d0*/  IMAD.WIDE R138, R135, 0x4, R244 ;  /* 0x00000004878a7825 */ /* 0x004fca00078e02f4 */
[----:B------:R2:W-:Y:S04]  /*254e0*/  STL.64 [R1+0x620], R138 ;  /* 0x0006208a01007387 */ /* 0x0005e80000100a00 */
[----:B------:R-:W3:Y:S04]  /*254f0*/  LDL.LU.64 R244, [R1+0x5c0] ;  /* 0x0005c00001f47983 */ /* 0x000ee80000300a00 */
[----:B------:R2:W-:Y:S02]  /*25500*/  LDGSTS.E [R0+-0x2ffe8], desc[UR22][R138.64], !P5 ;  /* 0xd00180008a007fae */ /* 0x0005e4000e9a1016 */
[----:B--2---:R-:W-:-:S05]  /*25510*/  IMAD.WIDE R138, R135, 0x4, R250 ;  /* 0x00000004878a7825 */ /* 0x004fca00078e02fa */
[----:B------:R2:W-:Y:S04]  /*25520*/  STL.64 [R1+0x618], R138 ;  /* 0x0006188a01007387 */ /* 0x0005e80000100a00 */
[----:B------:R-:W3:Y:S04]  /*25530*/  LDL.LU.64 R250, [R1+0x5b0] ;  /* 0x0005b00001fa7983 */ /* 0x000ee80000300a00 */
[----:B------:R2:W-:Y:S02]  /*25540*/  LDGSTS.E [R0+-0x2ffe4], desc[UR22][R138.64], !P3 ;  /* 0xd001c0008a007fae */ /* 0x0005e4000d9a1016 */
[----:B--2---:R-:W-:-:S05]  /*25550*/  IMAD.WIDE R138, R135, 0x4, R238 ;  /* 0x00000004878a7825 */ /* 0x004fca00078e02ee */
[----:B------:R2:W-:Y:S04]  /*25560*/  STL.64 [R1+0x610], R138 ;  /* 0x0006108a01007387 */ /* 0x0005e80000100a00 */
[----:B------:R2:W-:Y:S04]  /*25570*/  LDGSTS.E [R0+-0x2ffe0], desc[UR22][R138.64], !P6 ;  /* 0xd00200008a007fae */ /* 0x0005e8000f1a1016 */
[----:B------:R-:W3:Y:S01]  /*25580*/  LDL.LU.64 R238, [R1+0x5a0] ;  /* 0x0005a00001ee7983 */ /* 0x000ee20000300a00 */
[----:B--2---:R-:W-:-:S05]  /*25590*/  IMAD.WIDE R138, R135, 0x4, R234 ;  /* 0x00000004878a7825 */ /* 0x004fca00078e02ea */
[----:B------:R3:W-:Y:S04]  /*255a0*/  STL.64 [R1+0x608], R138 ;  /* 0x0006088a01007387 */ /* 0x0007e80000100a00 */
[----:B------:R-:W2:Y:S01]  /*255b0*/  LDL.LU.64 R234, [R1+0x590] ;  /* 0x0005900001ea7983 */ /* 0x000ea20000300a00 */
[----:B------:R-:W-:Y:S02]  /*255c0*/  IADD3 R2, PT, PT, R136, -0x28a, RZ ;  /* 0xfffffd7688027810 */ /* 0x000fe40007ffe0ff */
[----:B------:R-:W3:Y:S02]  /*255d0*/  LDC R136, c[0x0][0x3a0] ;  /* 0x0000e800ff887b82 */ /* 0x000ee40000000800 */
[----:B------:R-:W-:Y:S01]  /*255e0*/  ISETP.GE.U32.AND P4, PT, R2, 0x7ffffcf7, PT ;  /* 0x7ffffcf70200780c */ /* 0x000fe20003f86070 */
[----:B-1----:R-:W-:-:S05]  /*255f0*/  VIADD R2, R140, 0xfffffd75 ;  /* 0xfffffd758c027836 */ /* 0x002fca0000000000 */
[----:B------:R-:W-:Y:S01]  /*25600*/  ISETP.GE.U32.AND P5, PT, R2, 0x7ffffcf6, PT ;  /* 0x7ffffcf60200780c */ /* 0x000fe20003fa6070 */
[----:B------:R-:W1:Y:S06]  /*25610*/  LDC R140, c[0x0][0x3a0] ;  /* 0x0000e800ff8c7b82 */ /* 0x000e6c0000000800 */
[----:B------:R3:W-:Y:S01]  /*25620*/  LDGSTS.E [R0+-0x2ffdc], desc[UR22][R138.64], !P4 ;  /* 0xd00240008a007fae */ /* 0x0007e2000e1a1016 */
[----:B----4-:R-:W-:Y:S02]  /*25630*/  VIADD R2, R137, 0xfffffd74 ;  /* 0xfffffd7489027836 */ /* 0x010fe40000000000 */
[----:B------:R-:W4:Y:S01]  /*25640*/  LDC R137, c[0x0][0x3a0] ;  /* 0x0000e800ff897b82 */ /* 0x000f220000000800 */
[----:B---3--:R-:W-:-:S05]  /*25650*/  IMAD.WIDE R138, R135, 0x4, R236 ;  /* 0x00000004878a7825 */ /* 0x008fca00078e02ec */
        /* <DEDUP_REMOVED lines=10> */
[----:B---3--:R-:W-:-:S05]  /*25700*/  IMAD.WIDE R138, R135, 0x4, R244 ;  /* 0x00000004878a7825 */ /* 0x008fca00078e02f4 */
[----:B------:R3:W-:Y:S04]  /*25710*/  STL.64 [R1+0x5f8], R138 ;  /* 0x0005f88a01007387 */ /* 0x0007e80000100a00 */
[----:B------:R-:W4:Y:S04]  /*25720*/  LDL.LU.64 R244, [R1+0x578] ;  /* 0x0005780001f47983 */ /* 0x000f280000300a00 */
[----:B------:R3:W-:Y:S02]  /*25730*/  LDGSTS.E [R0+-0x2ffd4], desc[UR22][R138.64], !P3 ;  /* 0xd002c0008a007fae */ /* 0x0007e4000d9a1016 */
[----:B---3--:R-:W-:-:S05]  /*25740*/  IMAD.WIDE R138, R135, 0x4, R250 ;  /* 0x00000004878a7825 */ /* 0x008fca00078e02fa */
[----:B------:R3:W-:Y:S04]  /*25750*/  STL.64 [R1+0x5f0], R138 ;  /* 0x0005f08a01007387 */ /* 0x0007e80000100a00 */
[----:B------:R-:W4:Y:S04]  /*25760*/  LDL.LU.64 R250, [R1+0x570] ;  /* 0x0005700001fa7983 */ /* 0x000f280000300a00 */
[----:B------:R3:W-:Y:S02]  /*25770*/  LDGSTS.E [R0+-0x2ffd0], desc[UR22][R138.64], !P6 ;  /* 0xd00300008a007fae */ /* 0x0007e4000f1a1016 */
[----:B---3--:R-:W-:-:S05]  /*25780*/  IMAD.WIDE R138, R135, 0x4, R238 ;  /* 0x00000004878a7825 */ /* 0x008fca00078e02ee */
[----:B------:R2:W-:Y:S04]  /*25790*/  STL.64 [R1+0x5e8], R138 ;  /* 0x0005e88a01007387 */ /* 0x0005e80000100a00 */
[----:B------:R2:W-:Y:S04]  /*257a0*/  LDGSTS.E [R0+-0x2ffcc], desc[UR22][R138.64], !P4 ;  /* 0xd00340008a007fae */ /* 0x0005e8000e1a1016 */
[----:B------:R-:W3:Y:S01]  /*257b0*/  LDL.LU.64 R238, [R1+0x560] ;  /* 0x0005600001ee7983 */ /* 0x000ee20000300a00 */
[----:B--2---:R-:W-:-:S05]  /*257c0*/  IMAD.WIDE R138, R135, 0x4, R234 ;  /* 0x00000004878a7825 */ /* 0x004fca00078e02ea */
[----:B------:R2:W-:Y:S04]  /*257d0*/  STL.64 [R1+0x5e0], R138 ;  /* 0x0005e08a01007387 */ /* 0x0005e80000100a00 */
[----:B------:R-:W3:Y:S01]  /*257e0*/  LDL.LU.64 R234, [R1+0x550] ;  /* 0x0005500001ea7983 */ /* 0x000ee20000300a00 */
        /* <DEDUP_REMOVED lines=8> */
[----:B------:R-:W1:Y:S01]  /*25870*/  LDC R140, c[0x0][0x3a0] ;  /* 0x0000e800ff8c7b82 */ /* 0x000e620000000800 */
[----:B--2---:R-:W-:-:S05]  /*25880*/  IMAD.WIDE R138, R135, 0x4, R236 ;  /* 0x00000004878a7825 */ /* 0x004fca00078e02ec */
[----:B------:R2:W-:Y:S04]  /*25890*/  STL.64 [R1+0x5d8], R138 ;  /* 0x0005d88a01007387 */ /* 0x0005e80000100a00 */
[----:B------:R2:W-:Y:S04]  /*258a0*/  LDGSTS.E [R0+-0x2ffc4], desc[UR22][R138.64], !P3 ;  /* 0xd003c0008a007fae */ /* 0x0005e8000d9a1016 */
[----:B------:R-:W3:Y:S01]  /*258b0*/  LDL.LU.64 R236, [R1+0x540] ;  /* 0x0005400001ec7983 */ /* 0x000ee20000300a00 */
[----:B------:R-:W-:Y:S02]  /*258c0*/  ISETP.GE.U32.AND P6, PT, R2, 0x7ffffcf0, PT ;  /* 0x7ffffcf00200780c */ /* 0x000fe40003fc6070 */
[----:B----4-:R-:W-:-:S02]  /*258d0*/  IADD3 R2, PT, PT, R137, -0x292, RZ ;  /* 0xfffffd6e89027810 */ /* 0x010fc40007ffe0ff */
[----:B------:R-:W4:Y:S02]  /*258e0*/  LDC R137, c[0x0][0x3a0] ;  /* 0x0000e800ff897b82 */ /* 0x000f240000000800 */
[----:B------:R-:W-:Y:S01]  /*258f0*/  ISETP.GE.U32.AND P4, PT, R2, 0x7ffffcef, PT ;  /* 0x7ffffcef0200780c */ /* 0x000fe20003f86070 */
[----:B------:R-:W-:-:S05]  /*25900*/  VIADD R2, R136, 0xfffffd6d ;  /* 0xfffffd6d88027836 */ /* 0x000fca0000000000 */
[----:B------:R-:W-:Y:S01]  /*25910*/  ISETP.GE.U32.AND P5, PT, R2, 0x7ffffcee, PT ;  /* 0x7ffffcee0200780c */ /* 0x000fe20003fa6070 */
[C---:B--2---:R-:W-:Y:S01]  /*25920*/  IMAD.WIDE R138, R135.reuse, 0x4, R244 ;  /* 0x00000004878a7825 */ /* 0x044fe200078e02f4 */
[----:B------:R-:W2:Y:S04]  /*25930*/  LDC R136, c[0x0][0x3a0] ;  /* 0x0000e800ff887b82 */ /* 0x000ea80000000800 */
[----:B------:R1:W-:Y:S04]  /*25940*/  STL.64 [R1+0x5d0], R138 ;  /* 0x0005d08a01007387 */ /* 0x0003e80000100a00 */
[----:B------:R-:W3:Y:S04]  /*25950*/  LDL.LU.64 R244, [R1+0x530] ;  /* 0x0005300001f47983 */ /* 0x000ee80000300a00 */
[----:B------:R1:W-:Y:S02]  /*25960*/  LDGSTS.E [R0+-0x2ffc0], desc[UR22][R138.64], !P6 ;  /* 0xd00400008a007fae */ /* 0x0003e4000f1a1016 */
[----:B-1----:R-:W-:-:S05]  /*25970*/  IMAD.WIDE R138, R135, 0x4, R250 ;  /* 0x00000004878a7825 */ /* 0x002fca00078e02fa */
[----:B------:R3:W-:Y:S04]  /*25980*/  STL.64 [R1+0x5c8], R138 ;  /* 0x0005c88a01007387 */ /* 0x0007e80000100a00 */
[----:B------:R-:W3:Y:S04]  /*25990*/  LDL.LU.64 R250, [R1+0x528] ;  /* 0x0005280001fa7983 */ /* 0x000ee80000300a00 */
[----:B------:R3:W-:Y:S02]  /*259a0*/  LDGSTS.E [R0+-0x2ffbc], desc[UR22][R138.64], !P4 ;  /* 0xd00440008a007fae */ /* 0x0007e4000e1a1016 */
[----:B---3--:R-:W-:-:S05]  /*259b0*/  IMAD.WIDE R138, R135, 0x4, R238 ;  /* 0x00000004878a7825 */ /* 0x008fca00078e02ee */
[----:B------:R1:W-:Y:S04]  /*259c0*/  STL.64 [R1+0x5c0], R138 ;  /* 0x0005c08a01007387 */ /* 0x0003e80000100a00 */
[----:B------:R1:W-:Y:S04]  /*259d0*/  LDGSTS.E [R0+-0x2ffb8], desc[UR22][R138.64], !P5 ;  /* 0xd00480008a007fae */ /* 0x0003e8000e9a1016 */
[----:B------:R-:W3:Y:S01]  /*259e0*/  LDL.LU.64 R238, [R1+0x518] ;  /* 0x0005180001ee7983 */ /* 0x000ee20000300a00 */
[----:B-1----:R-:W-:-:S05]  /*259f0*/  IMAD.WIDE R138, R135, 0x4, R234 ;  /* 0x00000004878a7825 */ /* 0x002fca00078e02ea */
[----:B------:R1:W-:Y:S04]  /*25a00*/  STL.64 [R1+0x5b8], R138 ;  /* 0x0005b88a01007387 */ /* 0x0003e80000100a00 */
[----:B------:R-:W3:Y:S01]  /*25a10*/  LDL.LU.64 R234, [R1+0x508] ;  /* 0x0005080001ea7983 */ /* 0x000ee20000300a00 */
[----:B------:R-:W-:Y:S02]  /*25a20*/  VIADD R2, R140, 0xfffffd6c ;  /* 0xfffffd6c8c027836 */ /* 0x000fe40000000000 */
[----:B------:R-:W1:Y:S03]  /*25a30*/  LDC R140, c[0x0][0x3a0] ;  /* 0x0000e800ff8c7b82 */ /* 0x000e660000000800 */
[----:B------:R-:W-:Y:S01]  /*25a40*/  ISETP.GE.U32.AND P3, PT, R2, 0x7ffffced, PT ;  /* 0x7ffffced0200780c */ /* 0x000fe20003f66070 */
[----:B----4-:R-:W-:-:S04]  /*25a50*/  VIADD R2, R137, 0xfffffd6b ;  /* 0xfffffd6b89027836 */ /* 0x010fc80000000000 */
[----:B------:R-:W4:Y:S01]  /*25a60*/  LDC R137, c[0x0][0x3a0] ;  /* 0x0000e800ff897b82 */ /* 0x000f220000000800 */
[----:B------:R-:W-:-:S07]  /*25a70*/  ISETP.GE.U32.AND P6, PT, R2, 0x7ffffcec, PT ;  /* 0x7ffffcec0200780c */ /* 0x000fce0003fc6070 */
[----:B------:R1:W-:Y:S01]  /*25a80*/  LDGSTS.E [R0+-0x2ffb4], desc[UR22][R138.64], !P3 ;  /* 0xd004c0008a007fae */ /* 0x0003e2000d9a1016 */
[----:B--2---:R-:W-:Y:S02]  /*25a90*/  IADD3 R2, PT, PT, R136, -0x296, RZ ;  /* 0xfffffd6a88027810 */ /* 0x004fe40007ffe0ff */
[----:B------:R-:W2:Y:S01]  /*25aa0*/  LDC R136, c[0x0][0x3a0] ;  /* 0x0000e800ff887b82 */ /* 0x000ea20000000800 */
[----:B-1----:R-:W-:-:S05]  /*25ab0*/  IMAD.WIDE R138, R135, 0x4, R236 ;  /* 0x00000004878a7825 */ /* 0x002fca00078e02ec */
[----:B------:R1:W-:Y:S04]  /*25ac0*/  STL.64 [R1+0x5b0], R138 ;  /* 0x0005b08a01007387 */ /* 0x0003e80000100a00 */
[----:B------:R1:W-:Y:S04]  /*25ad0*/  LDGSTS.E [R0+-0x2ffb0], desc[UR22][R138.64], !P6 ;  /* 0xd00500008a007fae */ /* 0x0003e8000f1a1016 */
[----:B------:R-:W2:Y:S01]  /*25ae0*/  LDL.LU.64 R236, [R1+0x4f8] ;  /* 0x0004f80001ec7983 */ /* 0x000ea20000300a00 */
[----:B------:R-:W-:Y:S01]  /*25af0*/  ISETP.GE.U32.AND P4, PT, R2, 0x7ffffceb, PT ;  /* 0x7ffffceb0200780c */ /* 0x000fe20003f86070 */
[----:B------:R-:W-:-:S02]  /*25b00*/  VIADD R2, R140, 0xfffffd69 ;  /* 0xfffffd698c027836 */ /* 0x000fc40000000000 */
[----:B------:R-:W1:Y:S03]  /*25b10*/  LDC R140, c[0x0][0x3a0] ;  /* 0x0000e800ff8c7b82 */ /* 0x000e660000000800 */
[----:B------:R-:W-:Y:S01]  /*25b20*/  ISETP.GE.U32.AND P5, PT, R2, 0x7ffffcea, PT ;  /* 0x7ffffcea0200780c */ /* 0x000fe20003fa6070 */
[----:B----4-:R-:W-:-:S04]  /*25b30*/  VIADD R2, R137, 0xfffffd68 ;  /* 0xfffffd6889027836 */ /* 0x010fc80000000000 */
[----:B------:R-:W4:Y:S01]  /*25b40*/  LDC R137, c[0x0][0x3a0] ;  /* 0x0000e800ff897b82 */ /* 0x000f220000000800 */
[----:B------:R-:W-:Y:S01]  /*25b50*/  ISETP.GE.U32.AND P3, PT, R2, 0x7ffffce9, PT ;  /* 0x7ffffce90200780c */ /* 0x000fe20003f66070 */
[----:B-1----:R-:W-:-:S05]  /*25b60*/  IMAD.WIDE R138, R135, 0x4, R244 ;  /* 0x00000004878a7825 */ /* 0x002fca00078e02f4 */
[----:B------:R1:W-:Y:S04]  /*25b70*/  STL.64 [R1+0x5a8], R138 ;  /* 0x0005a88a01007387 */ /* 0x0003e80000100a00 */
[----:B------:R-:W2:Y:S04]  /*25b80*/  LDL.LU.64 R244, [R1+0x4e8] ;  /* 0x0004e80001f47983 */ /* 0x000ea80000300a00 */
[----:B------:R1:W-:Y:S02]  /*25b90*/  LDGSTS.E [R0+-0x2ffac], desc[UR22][R138.64], !P4 ;  /* 0xd00540008a007fae */ /* 0x0003e4000e1a1016 */
[----:B-1----:R-:W-:-:S05]  /*25ba0*/  IMAD.WIDE R138, R135, 0x4, R250 ;  /* 0x00000004878a7825 */ /* 0x002fca00078e02fa */
[----:B------:R3:W-:Y:S04]  /*25bb0*/  STL.64 [R1+0x5a0], R138 ;  /* 0x0005a08a01007387 */ /* 0x0007e80000100a00 */
[----:B------:R-:W2:Y:S04]  /*25bc0*/  LDL.LU.64 R250, [R1+0x4e0] ;  /* 0x0004e00001fa7983 */ /* 0x000ea80000300a00 */
        /* <DEDUP_REMOVED lines=8> */
[----:B--2---:R-:W-:Y:S02]  /*25c50*/  VIADD R2, R136, 0xfffffd67 ;  /* 0xfffffd6788027836 */ /* 0x004fe40000000000 */
[----:B------:R-:W2:Y:S03]  /*25c60*/  LDC R136, c[0x0][0x3a0] ;  /* 0x0000e800ff887b82 */ /* 0x000ea60000000800 */
[----:B------:R-:W-:-:S02]  /*25c70*/  ISETP.GE.U32.AND P6, PT, R2, 0x7ffffce8, PT ;  /* 0x7ffffce80200780c */ /* 0x000fc40003fc6070 */
[----:B------:R-:W-:-:S03]  /*25c80*/  IADD3 R2, PT, PT, R140, -0x29a, RZ ;  /* 0xfffffd668c027810 */ /* 0x000fc60007ffe0ff */
[----:B------:R-:W2:Y:S01]  /*25c90*/  LDC R140, c[0x0][0x3a0] ;  /* 0x0000e800ff8c7b82 */ /* 0x000ea20000000800 */
[----:B------:R-:W-:-:S07]  /*25ca0*/  ISETP.GE.U32.AND P4, PT, R2, 0x7ffffce7, PT ;  /* 0x7ffffce70200780c */ /* 0x000fce0003f86070 */
[----:B------:R1:W-:Y:S01]  /*25cb0*/  LDGSTS.E [R0+-0x2ffa0], desc[UR22][R138.64], !P6 ;  /* 0xd00600008a007fae */ /* 0x0003e2000f1a1016 */
[----:B----4-:R-:W-:Y:S02]  /*25cc0*/  VIADD R2, R137, 0xfffffd65 ;  /* 0xfffffd6589027836 */ /* 0x010fe40000000000 */
[----:B------:R-:W4:Y:S01]  /*25cd0*/  LDC R137, c[0x0][0x3a0] ;  /* 0x0000e800ff897b82 */ /* 0x000f220000000800 */
[----:B-1----:R-:W-:-:S05]  /*25ce0*/  IMAD.WIDE R138, R135, 0x4, R236 ;  /* 0x00000004878a7825 */ /* 0x002fca00078e02ec */
[----:B------:R1:W-:Y:S04]  /*25cf0*/  STL.64 [R1+0x588], R138 ;  /* 0x0005888a01007387 */ /* 0x0003e80000100a00 */
[----:B------:R1:W-:Y:S04]  /*25d00*/  LDGSTS.E [R0+-0x2ff9c], desc[UR22][R138.64], !P4 ;  /* 0xd00640008a007fae */ /* 0x0003e8000e1a1016 */
[----:B------:R-:W4:Y:S01]  /*25d10*/  LDL.LU.64 R236, [R1+0x4b0] ;  /* 0x0004b00001ec7983 */ /* 0x000f220000300a00 */
[----:B------:R-:W-:Y:S01]  /*25d20*/  ISETP.GE.U32.AND P5, PT, R2, 0x7ffffce6, PT ;  /* 0x7ffffce60200780c */ /* 0x000fe20003fa6070 */
[----:B--2---:R-:W-:-:S02]  /*25d30*/  VIADD R2, R136, 0xfffffd64 ;  /* 0xfffffd6488027836 */ /* 0x004fc40000000000 */
[----:B------:R-:W2:Y:S03]  /*25d40*/  LDC R136, c[0x0][0x3a0] ;  /* 0x0000e800ff887b82 */ /* 0x000ea60000000800 */
[----:B------:R-:W-:Y:S01]  /*25d50*/  ISETP.GE.U32.AND P3, PT, R2, 0x7ffffce5, PT ;  /* 0x7ffffce50200780c */ /* 0x000fe20003f66070 */
[----:B------:R-:W-:-:S04]  /*25d60*/  VIADD R2, R140, 0xfffffd63 ;  /* 0xfffffd638c027836 */ /* 0x000fc80000000000 */
[----:B------:R-:W1:Y:S01]  /*25d70*/  LDC R140, c[0x0][0x3a0] ;  /* 0x0000e800ff8c7b82 */ /* 0x000e620000000800 */
        /* <DEDUP_REMOVED lines=16> */
[----:B----4-:R-:W-:Y:S02]  /*25e80*/  IADD3 R2, PT, PT, R137, -0x29e, RZ ;  /* 0xfffffd6289027810 */ /* 0x010fe40007ffe0ff */
[----:B------:R-:W4:Y:S02]  /*25e90*/  LDC R137, c[0x0][0x3a0] ;  /* 0x0000e800ff897b82 */ /* 0x000f240000000800 */
[----:B------:R-:W-:Y:S01]  /*25ea0*/  ISETP.GE.U32.AND P4, PT, R2, 0x7ffffce3, PT ;  /* 0x7ffffce30200780c */ /* 0x000fe20003f86070 */
[----:B--2---:R-:W-:-:S05]  /*25eb0*/  VIADD R2, R136, 0xfffffd61 ;  /* 0xfffffd6188027836 */ /* 0x004fca0000000000 */
[----:B------:R-:W-:Y:S01]  /*25ec0*/  ISETP.GE.U32.AND P5, PT, R2, 0x7ffffce2, PT ;  /* 0x7ffffce20200780c */ /* 0x000fe20003fa6070 */
[----:B------:R-:W2:Y:S06]  /*25ed0*/  LDC R136, c[0x0][0x3a0] ;  /* 0x0000e800ff887b82 */ /* 0x000eac0000000800 */
[----:B------:R1:W-:Y:S01]  /*25ee0*/  LDGSTS.E [R0+-0x2ff8c], desc[UR22][R138.64], !P4 ;  /* 0xd00740008a007fae */ /* 0x0003e2000e1a1016 */
[----:B------:R-:W-:Y:S02]  /*25ef0*/  VIADD R2, R140, 0xfffffd60 ;  /* 0xfffffd608c027836 */ /* 0x000fe40000000000 */
[----:B------:R-:W3:Y:S01]  /*25f00*/  LDC R140, c[0x0][0x3a0] ;  /* 0x0000e800ff8c7b82 */ /* 0x000ee20000000800 */
[----:B-1----:R-:W-:-:S05]  /*25f10*/  IMAD.WIDE R138, R135, 0x4, R236 ;  /* 0x00000004878a7825 */ /* 0x002fca00078e02ec */
[----:B------:R1:W-:Y:S04]  /*25f20*/  STL.64 [R1+0x560], R138 ;  /* 0x0005608a01007387 */ /* 0x0003e80000100a00 */
[----:B------:R1:W-:Y:S04]  /*25f30*/  LDGSTS.E [R0+-0x2ff88], desc[UR22][R138.64], !P5 ;  /* 0xd00780008a007fae */ /* 0x0003e8000e9a1016 */
[----:B------:R-:W3:Y:S01]  /*25f40*/  LDL.LU.64 R236, [R1+0x460] ;  /* 0x0004600001ec7983 */ /* 0x000ee20000300a00 */
[----:B------:R-:W-:Y:S01]  /*25f50*/  ISETP.GE.U32.AND P3, PT, R2, 0x7ffffce1, PT ;  /* 0x7ffffce10200780c */ /* 0x000fe20003f66070 */
[----:B----4-:R-:W-:-:S02]  /*25f60*/  VIADD R2, R137, 0xfffffd5f ;  /* 0xfffffd5f89027836 */ /* 0x010fc40000000000 */
[----:B------:R-:W4:Y:S03]  /*25f70*/  LDC R137, c[0x0][0x3a0] ;  /* 0x0000e800ff897b82 */ /* 0x000f260000000800 */
[----:B------:R-:W-:Y:S02]  /*25f80*/  ISETP.GE.U32.AND P6, PT, R2, 0x7ffffce0, PT ;  /* 0x7ffffce00200780c */ /* 0x000fe40003fc6070 */
[----:B--2---:R-:W-:-:S03]  /*25f90*/  IADD3 R2, PT, PT, R136, -0x2a2, RZ ;  /* 0xfffffd5e88027810 */ /* 0x004fc60007ffe0ff */
[----:B------:R-:W2:Y:S01]  /*25fa0*/  LDC R136, c[0x0][0x3a0] ;  /* 0x0000e800ff887b82 */ /* 0x000ea20000000800 */
        /* <DEDUP_REMOVED lines=23> */
[----:B--2---:R-:W-:Y:S02]  /*26120*/  VIADD R2, R136, 0xfffffd5b ;  /* 0xfffffd5b88027836 */ /* 0x004fe40000000000 */
[----:B------:R-:W2:Y:S01]  /*26130*/  LDC R136, c[0x0][0x3a0] ;  /* 0x0000e800ff887b82 */ /* 0x000ea20000000800 */
[----:B-1----:R-:W-:-:S05]  /*26140*/  IMAD.WIDE R138, R135, 0x4, R236 ;  /* 0x00000004878a7825 */ /* 0x002fca00078e02ec */
[----:B------:R1:W-:Y:S04]  /*26150*/  STL.64 [R1+0x538], R138 ;  /* 0x0005388a01007387 */ /* 0x0003e80000100a00 */
[----:B------:R1:W-:Y:S04]  /*26160*/  LDGSTS.E [R0+-0x2ff74], desc[UR22][R138.64], !P3 ;  /* 0xd008c0008a007fae */ /* 0x0003e8000d9a1016 */
[----:B------:R-:W2:Y:S01]  /*26170*/  LDL.LU.64 R236, [R1+0x410] ;  /* 0x0004100001ec7983 */ /* 0x000ea20000300a00 */
[----:B------:R-:W-:Y:S02]  /*26180*/  ISETP.GE.U32.AND P6, PT, R2, 0x7ffffcdc, PT ;  /* 0x7ffffcdc0200780c */ /* 0x000fe40003fc6070 */
[----:B------:R-:W-:-:S02]  /*26190*/  IADD3 R2, PT, PT, R140, -0x2a6, RZ ;  /* 0xfffffd5a8c027810 */ /* 0x000fc40007ffe0ff */
[----:B------:R-:W1:Y:S02]  /*261a0*/  LDC R140, c[0x0][0x3a0] ;  /* 0x0000e800ff8c7b82 */ /* 0x000e640000000800 */
[----:B------:R-:W-:Y:S01]  /*261b0*/  ISETP.GE.U32.AND P4, PT, R2, 0x7ffffcdb, PT ;  /* 0x7ffffcdb0200780c */ /* 0x000fe20003f86070 */
[----:B----4-:R-:W-:-:S05]  /*261c0*/  VIADD R2, R137, 0xfffffd59 ;  /* 0xfffffd5989027836 */ /* 0x010fca0000000000 */
[----:B------:R-:W-:Y:S01]  /*261d0*/  ISETP.GE.U32.AND P5, PT, R2, 0x7ffffcda, PT ;  /* 0x7ffffcda0200780c */ /* 0x000fe20003fa6070 */
[C---:B-1----:R-:W-:Y:S01]  /*261e0*/  IMAD.WIDE R138, R135.reuse, 0x4, R244 ;  /* 0x00000004878a7825 */ /* 0x042fe200078e02f4 */
[----:B------:R-:W1:Y:S04]  /*261f0*/  LDC R137, c[0x0][0x3a0] ;  /* 0x0000e800ff897b82 */ /* 0x000e680000000800 */
[----:B------:R4:W-:Y:S04]  /*26200*/  STL.64 [R1+0x530], R138 ;  /* 0x0005308a01007387 */ /* 0x0009e80000100a00 */
[----:B------:R-:W2:Y:S04]  /*26210*/  LDL.LU.64 R244, [R1+0x400] ;  /* 0x0004000001f47983 */ /* 0x000ea80000300a00 */
[----:B------:R4:W-:Y:S02]  /*26220*/  LDGSTS.E [R0+-0x2ff70], desc[UR22][R138.64], !P6 ;  /* 0xd00900008a007fae */ /* 0x0009e4000f1a1016 */
[----:B----4-:R-:W-:-:S05]  /*26230*/  IMAD.WIDE R138, R135, 0x4, R250 ;  /* 0x00000004878a7825 */ /* 0x010fca00078e02fa */
[----:B------:R3:W-:Y:S04]  /*26240*/  STL.64 [R1+0x528], R138 ;  /* 0x0005288a01007387 */ /* 0x0007e80000100a00 */
[----:B------:R-:W4:Y:S04]  /*26250*/  LDL.LU.64 R250, [R1+0x3f0] ;  /* 0x0003f00001fa7983 */ /* 0x000f280000300a00 */
[----:B------:R3:W-:Y:S02]  /*26260*/  LDGSTS.E [R0+-0x2ff6c], desc[UR22][R138.64], !P4 ;  /* 0xd00940008a007fae */ /* 0x0007e4000e1a1016 */
[----:B---3--:R-:W-:-:S05]  /*26270*/  IMAD.WIDE R138, R135, 0x4, R238 ;  /* 0x00000004878a7825 */ /* 0x008fca00078e02ee */
[----:B------:R3:W-:Y:S04]  /*26280*/  STL.64 [R1+0x520], R138 ;  /* 0x0005208a01007387 */ /* 0x0007e80000100a00 */
[----:B------:R3:W-:Y:S04]  /*26290*/  LDGSTS.E [R0+-0x2ff68], desc[UR22][R138.64], !P5 ;  /* 0xd00980008a007fae */ /* 0x0007e8000e9a1016 */
[----:B------:R-:W4:Y:S01]  /*262a0*/  LDL.LU.64 R238, [R1+0x3e0] ;  /* 0x0003e00001ee7983 */ /* 0x000f220000300a00 */
[----:B---3--:R-:W-:-:S05]  /*262b0*/  IMAD.WIDE R138, R135, 0x4, R234 ;  /* 0x00000004878a7825 */ /* 0x008fca00078e02ea */
[----:B------:R3:W-:Y:S04]  /*262c0*/  STL.64 [R1+0x518], R138 ;  /* 0x0005188a01007387 */ /* 0x0007e80000100a00 */
[----:B------:R-:W4:Y:S01]  /*262d0*/  LDL.LU.64 R234, [R1+0x3d0] ;  /* 0x0003d00001ea7983 */ /* 0x000f220000300a00 */
[----:B--2---:R-:W-:Y:S02]  /*262e0*/  VIADD R2, R136, 0xfffffd58 ;  /* 0xfffffd5888027836 */ /* 0x004fe40000000000 */
[----:B------:R-:W2:Y:S03]  /*262f0*/  LDC R136, c[0x0][0x3a0] ;  /* 0x0000e800ff887b82 */ /* 0x000ea60000000800 */
[----:B------:R-:W-:Y:S01]  /*26300*/  ISETP.GE.U32.AND P3, PT, R2, 0x7ffffcd9, PT ;  /* 0x7ffffcd90200780c */ /* 0x000fe20003f66070 */
[----:B------:R-:W-:-:S04]  /*26310*/  VIADD R2, R140, 0xfffffd57 ;  /* 0xfffffd578c027836 */ /* 0x000fc80000000000 */
[----:B------:R-:W2:Y:S01]  /*26320*/  LDC R140, c[0x0][0x3a0] ;  /* 0x0000e800ff8c7b82 */ /* 0x000ea20000000800 */
[----:B------:R-:W-:-:S07]  /*26330*/  ISETP.GE.U32.AND P6, PT, R2, 0x7ffffcd8, PT ;  /* 0x7ffffcd80200780c */ /* 0x000fce0003fc6070 */
[----:B------:R3:W-:Y:S01]  /*26340*/  LDGSTS.E [R0+-0x2ff64], desc[UR22][R138.64], !P3 ;  /* 0xd009c0008a007fae */ /* 0x0007e2000d9a1016 */
[----:B-1----:R-:W-:Y:S02]  /*26350*/  IADD3 R2, PT, PT, R137, -0x2aa, RZ ;  /* 0xfffffd5689027810 */ /* 0x002fe40007ffe0ff */
[----:B------:R-:W1:Y:S01]  /*26360*/  LDC R137, c[0x0][0x3a0] ;  /* 0x0000e800ff897b82 */ /* 0x000e620000000800 */
[----:B---3--:R-:W-:-:S05]  /*26370*/  IMAD.WIDE R138, R135, 0x4, R236 ;  /* 0x00000004878a7825 */ /* 0x008fca00078e02ec */
        /* <DEDUP_REMOVED lines=20> */
[----:B------:R4:W-:Y:S04]  /*264c0*/  LDGSTS.E [R0+-0x2ff54], desc[UR22][R138.64], !P3 ;  /* 0xd00ac0008a007fae */ /* 0x0009e8000d9a1016 */
[----:B------:R-:W3:Y:S01]  /*264d0*/  LDL.LU.64 R238, [R1+0x390] ;  /* 0x0003900001ee7983 */ /* 0x000ee20000300a00 */
[----:B----4-:R-:W-:-:S05]  /*264e0*/  IMAD.WIDE R138, R135, 0x4, R234 ;  /* 0x00000004878a7825 */ /* 0x010fca00078e02ea */
[----:B------:R4:W-:Y:S04]  /*264f0*/  STL.64 [R1+0x4f0], R138 ;  /* 0x0004f08a01007387 */ /* 0x0009e80000100a00 */
[----:B------:R-:W3:Y:S01]  /*26500*/  LDL.LU.64 R234, [R1+0x380] ;  /* 0x0003800001ea7983 */ /* 0x000ee20000300a00 */
[----:B-1----:R-:W-:Y:S02]  /*26510*/  VIADD R2, R137, 0xfffffd53 ;  /* 0xfffffd5389027836 */ /* 0x002fe40000000000 */
[----:B------:R-:W1:Y:S03]  /*26520*/  LDC R137, c[0x0][0x3a0] ;  /* 0x0000e800ff897b82 */ /* 0x000e660000000800 */
[----:B------:R-:W-:-:S02]  /*26530*/  ISETP.GE.U32.AND P6, PT, R2, 0x7ffffcd4, PT ;  /* 0x7ffffcd40200780c */ /* 0x000fc40003fc6070 */
[----:B--2---:R-:W-:-:S03]  /*26540*/  IADD3 R2, PT, PT, R136, -0x2ae, RZ ;  /* 0xfffffd5288027810 */ /* 0x004fc60007ffe0ff */
[----:B------:R-:W2:Y:S01]  /*26550*/  LDC R136, c[0x0][0x3a0] ;  /* 0x0000e800ff887b82 */ /* 0x000ea20000000800 */
[----:B------:R-:W-:-:S07]  /*26560*/  ISETP.GE.U32.AND P4, PT, R2, 0x7ffffcd3, PT ;  /* 0x7ffffcd30200780c */ /* 0x000fce0003f86070 */
[----:B------:R4:W-:Y:S01]  /*26570*/  LDGSTS.E [R0+-0x2ff50], desc[UR22][R138.64], !P6 ;  /* 0xd00b00008a007fae */ /* 0x0009e2000f1a1016 */
[----:B------:R-:W-:Y:S02]  /*26580*/  VIADD R2, R140, 0xfffffd51 ;  /* 0xfffffd518c027836 */ /* 0x000fe40000000000 */
[----:B------:R-:W3:Y:S01]  /*26590*/  LDC R140, c[0x0][0x3a0] ;  /* 0x0000e800ff8c7b82 */ /* 0x000ee20000000800 */
[----:B----4-:R-:W-:-:S05]  /*265a0*/  IMAD.WIDE R138, R135, 0x4, R236 ;  /* 0x00000004878a7825 */ /* 0x010fca00078e02ec */
[----:B------:R3:W-:Y:S04]  /*265b0*/  STL.64 [R1+0x4e8], R138 ;  /* 0x0004e88a01007387 */ /* 0x0007e80000100a00 */
[----:B------:R3:W-:Y:S04]  /*265c0*/  LDGSTS.E [R0+-0x2ff4c], desc[UR22][R138.64], !P4 ;  /* 0xd00b40008a007fae */ /* 0x0007e8000e1a1016 */
[----:B------:R-:W4:Y:S01]  /*265d0*/  LDL.LU.64 R236, [R1+0x370] ;  /* 0x0003700001ec7983 */ /* 0x000f220000300a00 */
[----:B------:R-:W-:Y:S01]  /*265e0*/  ISETP.GE.U32.AND P5, PT, R2, 0x7ffffcd2, PT ;  /* 0x7ffffcd20200780c */ /* 0x000fe20003fa6070 */
[----:B-1----:R-:W-:-:S02]  /*265f0*/  VIADD R2, R137, 0xfffffd50 ;  /* 0xfffffd5089027836 */ /* 0x002fc40000000000 */
[----:B------:R-:W1:Y:S03]  /*26600*/  LDC R137, c[0x0][0x3a0] ;  /* 0x0000e800ff897b82 */ /* 0x000e660000000800 */
[----:B------:R-:W-:Y:S01]  /*26610*/  ISETP.GE.U32.AND P3, PT, R2, 0x7ffffcd1, PT ;  /* 0x7ffffcd10200780c */ /* 0x000fe20003f66070 */
[----:B--2---:R-:W-:-:S04]  /*26620*/  VIADD R2, R136, 0xfffffd4f ;  /* 0xfffffd4f88027836 */ /* 0x004fc80000000000 */
[----:B------:R-:W2:Y:S01]  /*26630*/  LDC R136, c[0x0][0x3a0] ;  /* 0x0000e800ff887b82 */ /* 0x000ea20000000800 */
        /* <DEDUP_REMOVED lines=15> */
[----:B------:R-:W3:Y:S01]  /*26730*/  LDL.LU.64 R234, [R1+0x330] ;  /* 0x0003300001ea7983 */ /* 0x000ee20000300a00 */
[----:B------:R-:W-:Y:S02]  /*26740*/  IADD3 R2, PT, PT, R140, -0x2b2, RZ ;  /* 0xfffffd4e8c027810 */ /* 0x000fe40007ffe0ff */
[----:B------:R-:W4:Y:S02]  /*26750*/  LDC R140, c[0x0][0x3a0] ;  /* 0x0000e800ff8c7b82 */ /* 0x000f240000000800 */
[----:B------:R-:W-:Y:S01]  /*26760*/  ISETP.GE.U32.AND P4, PT, R2, 0x7ffffccf, PT ;  /* 0x7ffffccf0200780c */ /* 0x000fe20003f86070 */
[----:B-1----:R-:W-:-:S05]  /*26770*/  VIADD R2, R137, 0xfffffd4d ;  /* 0xfffffd4d89027836 */ /* 0x002fca0000000000 */
[----:B------:R-:W-:Y:S01]  /*26780*/  ISETP.GE.U32.AND P5, PT, R2, 0x7ffffcce, PT ;  /* 0x7ffffcce0200780c */ /* 0x000fe20003fa6070 */
[----:B------:R-:W1:Y:S06]  /*26790*/  LDC R137, c[0x0][0x3a0] ;  /* 0x0000e800ff897b82 */ /* 0x000e6c0000000800 */
[----:B------:R4:W-:Y:S01]  /*267a0*/  LDGSTS.E [R0+-0x2ff3c], desc[UR22][R138.64], !P4 ;  /* 0xd00c40008a007fae */ /* 0x0009e2000e1a1016 */
[----:B--2---:R-:W-:Y:S02]  /*267b0*/  VIADD R2, R136, 0xfffffd4c ;  /* 0xfffffd4c88027836 */ /* 0x004fe40000000000 */
[----:B------:R-:W2:Y:S01]  /*267c0*/  LDC R136, c[0x0][0x3a0] ;  /* 0x0000e800ff887b82 */ /* 0x000ea20000000800 */
[----:B----4-:R-:W-:-:S05]  /*267d0*/  IMAD.WIDE R138, R135, 0x4, R236 ;  /* 0x00000004878a7825 */ /* 0x010fca00078e02ec */
[----:B------:R4:W-:Y:S04]  /*267e0*/  STL.64 [R1+0x4c0], R138 ;  /* 0x0004c08a01007387 */ /* 0x0009e80000100a00 */
[----:B------:R4:W-:Y:S04]  /*267f0*/  LDGSTS.E [R0+-0x2ff38], desc[UR22][R138.64], !P5 ;  /* 0xd00c80008a007fae */ /* 0x0009e8000e9a1016 */
[----:B------:R-:W2:Y:S01]  /*26800*/  LDL.LU.64 R236, [R1+0x320] ;  /* 0x0003200001ec7983 */ /* 0x000ea20000300a00 */
[----:B------:R-:W-:Y:S01]  /*26810*/  ISETP.GE.U32.AND P3, PT, R2, 0x7ffffccd, PT ;  /* 0x7ffffccd0200780c */ /* 0x000fe20003f66070 */
[----:B------:R-:W-:-:S02]  /*26820*/  VIADD R2, R140, 0xfffffd4b ;  /* 0xfffffd4b8c027836 */ /* 0x000fc40000000000 */
[----:B------:R-:W2:Y:S03]  /*26830*/  LDC R140, c[0x0][0x3a0] ;  /* 0x0000e800ff8c7b82 */ /* 0x000ea60000000800 */
[----:B------:R-:W-:Y:S02]  /*26840*/  ISETP.GE.U32.AND P6, PT, R2, 0x7ffffccc, PT ;  /* 0x7ffffccc0200780c */ /* 0x000fe40003fc6070 */
[----:B-1----:R-:W-:-:S03]  /*26850*/  IADD3 R2, PT, PT, R137, -0x2b6, RZ ;  /* 0xfffffd4a89027810 */ /* 0x002fc60007ffe0ff */
[----:B------:R-:W1:Y:S01]  /*26860*/  LDC R137, c[0x0][0x3a0] ;  /* 0x0000e800ff897b82 */ /* 0x000e620000000800 */
[----:B------:R-:W-:Y:S01]  /*26870*/  ISETP.GE.U32.AND P4, PT, R2, 0x7ffffccb, PT ;  /* 0x7ffffccb0200780c */ /* 0x000fe20003f86070 */
[----:B----4-:R-:W-:-:S05]  /*26880*/  IMAD.WIDE R138, R135, 0x4, R244 ;  /* 0x00000004878a7825 */ /* 0x010fca00078e02f4 */
[----:B------:R4:W-:Y:S04]  /*26890*/  STL.64 [R1+0x4b8], R138 ;  /* 0x0004b88a01007387 */ /* 0x0009e80000100a00 */
[----:B------:R-:W2:Y:S04]  /*268a0*/  LDL.LU.64 R244, [R1+0x310] ;  /* 0x0003100001f47983 */ /* 0x000ea80000300a00 */
[----:B------:R4:W-:Y:S02]  /*268b0*/  LDGSTS.E [R0+-0x2ff34], desc[UR22][R138.64], !P3 ;  /* 0xd00cc0008a007fae */ /* 0x0009e4000d9a1016 */
[----:B----4-:R-:W-:-:S05]  /*268c0*/  IMAD.WIDE R138, R135, 0x4, R250 ;  /* 0x00000004878a7825 */ /* 0x010fca00078e02fa */
[----:B------:R4:W-:Y:S04]  /*268d0*/  STL.64 [R1+0x4b0], R138 ;  /* 0x0004b08a01007387 */ /* 0x0009e80000100a00 */
[----:B------:R-:W2:Y:S04]  /*268e0*/  LDL.LU.64 R250, [R1+0x300] ;  /* 0x0003000001fa7983 */ /* 0x000ea80000300a00 */
[----:B------:R4:W-:Y:S02]  /*268f0*/  LDGSTS.E [R0+-0x2ff30], desc[UR22][R138.64], !P6 ;  /* 0xd00d00008a007fae */ /* 0x0009e4000f1a1016 */
[----:B----4-:R-:W-:-:S05]  /*26900*/  IMAD.WIDE R138, R135, 0x4, R238 ;  /* 0x00000004878a7825 */ /* 0x010fca00078e02ee */
        /* <DEDUP_REMOVED lines=13> */
[----:B-1----:R-:W-:Y:S02]  /*269e0*/  VIADD R2, R137, 0xfffffd47 ;  /* 0xfffffd4789027836 */ /* 0x002fe40000000000 */
[----:B------:R-:W1:Y:S01]  /*269f0*/  LDC R137, c[0x0][0x3a0] ;  /* 0x0000e800ff897b82 */ /* 0x000e620000000800 */
[----:B---3--:R-:W-:-:S05]  /*26a00*/  IMAD.WIDE R138, R135, 0x4, R236 ;  /* 0x00000004878a7825 */ /* 0x008fca00078e02ec */
[----:B------:R3:W-:Y:S04]  /*26a10*/  STL.64 [R1+0x498], R138 ;  /* 0x0004988a01007387 */ /* 0x0007e80000100a00 */
[----:B------:R3:W-:Y:S04]  /*26a20*/  LDGSTS.E [R0+-0x2ff24], desc[UR22][R138.64], !P3 ;  /* 0xd00dc0008a007fae */ /* 0x0007e8000d9a1016 */
[----:B------:R-:W4:Y:S01]  /*26a30*/  LDL.LU.64 R236, [R1+0x2d0] ;  /* 0x0002d00001ec7983 */ /* 0x000f220000300a00 */
[----:B------:R-:W-:Y:S02]  /*26a40*/  ISETP.GE.U32.AND P6, PT, R2, 0x7ffffcc8, PT ;  /* 0x7ffffcc80200780c */ /* 0x000fe40003fc6070 */
[----:B--2---:R-:W-:-:S02]  /*26a50*/  IADD3 R2, PT, PT, R136, -0x2ba, RZ ;  /* 0xfffffd4688027810 */ /* 0x004fc40007ffe0ff */
[----:B------:R-:W2:Y:S02]  /*26a60*/  LDC R136, c[0x0][0x3a0] ;  /* 0x0000e800ff887b82 */ /* 0x000ea40000000800 */
[----:B------:R-:W-:Y:S01]  /*26a70*/  ISETP.GE.U32.AND P4, PT, R2, 0x7ffffcc7, PT ;  /* 0x7ffffcc70200780c */ /* 0x000fe20003f86070 */
[----:B------:R-:W-:-:S05]  /*26a80*/  VIADD R2, R140, 0xfffffd45 ;  /* 0xfffffd458c027836 */ /* 0x000fca0000000000 */
[----:B------:R-:W-:Y:S01]  /*26a90*/  ISETP.GE.U32.AND P5, PT, R2, 0x7ffffcc6, PT ;  /* 0x7ffffcc60200780c */ /* 0x000fe20003fa6070 */
[C---:B---3--:R-:W-:Y:S01]  /*26aa0*/  IMAD.WIDE R138, R135.reuse, 0x4, R244 ;  /* 0x00000004878a7825 */ /* 0x048fe200078e02f4 */
[----:B------:R-:W3:Y:S04]  /*26ab0*/  LDC R140, c[0x0][0x3a0] ;  /* 0x0000e800ff8c7b82 */ /* 0x000ee80000000800 */
[----:B------:R1:W-:Y:S04]  /*26ac0*/  STL.64 [R1+0x490], R138 ;  /* 0x0004908a01007387 */ /* 0x0003e80000100a00 */
[----:B------:R-:W4:Y:S04]  /*26ad0*/  LDL.LU.64 R244, [R1+0x2c0] ;  /* 0x0002c00001f47983 */ /* 0x000f280000300a00 */
[----:B------:R1:W-:Y:S02]  /*26ae0*/  LDGSTS.E [R0+-0x2ff20], desc[UR22][R138.64], !P6 ;  /* 0xd00e00008a007fae */ /* 0x0003e4000f1a1016 */
[----:B-1----:R-:W-:-:S05]  /*26af0*/  IMAD.WIDE R138, R135, 0x4, R250 ;  /* 0x00000004878a7825 */ /* 0x002fca00078e02fa */
[----:B------:R4:W-:Y:S04]  /*26b00*/  STL.64 [R1+0x488], R138 ;  /* 0x0004888a01007387 */ /* 0x0009e80000100a00 */
[----:B------:R-:W4:Y:S04]  /*26b10*/  LDL.LU.64 R250, [R1+0x2b0] ;  /* 0x0002b00001fa7983 */ /* 0x000f280000300a00 */
[----:B------:R4:W-:Y:S02]  /*26b20*/  LDGSTS.E [R0+-0x2ff1c], desc[UR22][R138.64], !P4 ;  /* 0xd00e40008a007fae */ /* 0x0009e4000e1a1016 */
[----:B----4-:R-:W-:-:S05]  /*26b30*/  IMAD.WIDE R138, R135, 0x4, R238 ;  /* 0x00000004878a7825 */ /* 0x010fca00078e02ee */
[----:B------:R1:W-:Y:S04]  /*26b40*/  STL.64 [R1+0x480], R138 ;  /* 0x0004808a01007387 */ /* 0x0003e80000100a00 */
[----:B------:R1:W-:Y:S04]  /*26b50*/  LDGSTS.E [R0+-0x2ff18], desc[UR22][R138.64], !P5 ;  /* 0xd00e80008a007fae */ /* 0x0003e8000e9a1016 */
[----:B------:R-:W4:Y:S01]  /*26b60*/  LDL.LU.64 R238, [R1+0x2a0] ;  /* 0x0002a00001ee7983 */ /* 0x000f220000300a00 */
[----:B-1----:R-:W-:-:S05]  /*26b70*/  IMAD.WIDE R138, R135, 0x4, R234 ;  /* 0x00000004878a7825 */ /* 0x002fca00078e02ea */
[----:B------:R1:W-:Y:S04]  /*26b80*/  STL.64 [R1+0x478], R138 ;  /* 0x0004788a01007387 */ /* 0x0003e80000100a00 */
[----:B------:R-:W4:Y:S01]  /*26b90*/  LDL.LU.64 R234, [R1+0x290] ;  /* 0x0002900001ea7983 */ /* 0x000f220000300a00 */
[----:B------:R-:W-:Y:S02]  /*26ba0*/  VIADD R2, R137, 0xfffffd44 ;  /* 0xfffffd4489027836 */ /* 0x000fe40000000000 */
[----:B------:R-:W1:Y:S03]  /*26bb0*/  LDC R137, c[0x0][0x3a0] ;  /* 0x0000e800ff897b82 */ /* 0x000e660000000800 */
[----:B------:R-:W-:Y:S01]  /*26bc0*/  ISETP.GE.U32.AND P3, PT, R2, 0x7ffffcc5, PT ;  /* 0x7ffffcc50200780c */ /* 0x000fe20003f66070 */
[----:B--2---:R-:W-:-:S04]  /*26bd0*/  VIADD R2, R136, 0xfffffd43 ;  /* 0xfffffd4388027836 */ /* 0x004fc80000000000 */
[----:B------:R-:W2:Y:S01]  /*26be0*/  LDC R136, c[0x0][0x3a0] ;  /* 0x0000e800ff887b82 */ /* 0x000ea20000000800 */
[----:B------:R-:W-:-:S07]  /*26bf0*/  ISETP.GE.U32.AND P6, PT, R2, 0x7ffffcc4, PT ;  /* 0x7ffffcc40200780c */ /* 0x000fce0003fc6070 */
[----:B------:R1:W-:Y:S01]  /*26c00*/  LDGSTS.E [R0+-0x2ff14], desc[UR22][R138.64], !P3 ;  /* 0xd00ec0008a007fae */ /* 0x0003e2000d9a1016 */
[----:B---3--:R-:W-:Y:S02]  /*26c10*/  IADD3 R2, PT, PT, R140, -0x2be, RZ ;  /* 0xfffffd428c027810 */ /* 0x008fe40007ffe0ff */
        /* <DEDUP_REMOVED lines=9> */
[----:B--2---:R-:W-:-:S04]  /*26cb0*/  VIADD R2, R136, 0xfffffd40 ;  /* 0xfffffd4088027836 */ /* 0x004fc80000000000 */
        /* <DEDUP_REMOVED lines=17> */
[----:B---3--:R-:W-:Y:S02]  /*26dd0*/  VIADD R2, R140, 0xfffffd3f ;  /* 0xfffffd3f8c027836 */ /* 0x008fe40000000000 */
[----:B------:R-:W3:Y:S03]  /*26de0*/  LDC R140, c[0x0][0x3a0] ;  /* 0x0000e800ff8c7b82 */ /* 0x000ee60000000800 */
[----:B------:R-:W-:-:S02]  /*26df0*/  ISETP.GE.U32.AND P6, PT, R2, 0x7ffffcc0, PT ;  /* 0x7ffffcc00200780c */ /* 0x000fc40003fc6070 */
[----:B------:R-:W-:-:S03]  /*26e00*/  IADD3 R2, PT, PT, R137, -0x2c2, RZ ;  /* 0xfffffd3e89027810 */ /* 0x000fc60007ffe0ff */
[----:B------:R-:W3:Y:S01]  /*26e10*/  LDC R137, c[0x0][0x3a0] ;  /* 0x0000e800ff897b82 */ /* 0x000ee20000000800 */
        /* <DEDUP_REMOVED lines=8> */
[----:B------:R-:W-:Y:S01]  /*26ea0*/  ISETP.GE.U32.AND P5, PT, R2, 0x7ffffcbe, PT ;  /* 0x7ffffcbe0200780c */ /* 0x000fe20003fa6070 */
[----:B---3--:R-:W-:-:S02]  /*26eb0*/  VIADD R2, R140, 0xfffffd3c ;  /* 0xfffffd3c8c027836 */ /* 0x008fc40000000000 */
[----:B------:R-:W3:Y:S03]  /*26ec0*/  LDC R140, c[0x0][0x3a0] ;  /* 0x0000e800ff8c7b82 */ /* 0x000ee60000000800 */
[----:B------:R-:W-:Y:S01]  /*26ed0*/  ISETP.GE.U32.AND P3, PT, R2, 0x7ffffcbd, PT ;  /* 0x7ffffcbd0200780c */ /* 0x000fe20003f66070 */
[----:B------:R-:W-:-:S04]  /*26ee0*/  VIADD R2, R137, 0xfffffd3b ;  /* 0xfffffd3b89027836 */ /* 0x000fc80000000000 */
[----:B------:R-:W1:Y:S01]  /*26ef0*/  LDC R137, c[0x0][0x3a0] ;  /* 0x0000e800ff897b82 */ /* 0x000e620000000800 */
        /* <DEDUP_REMOVED lines=16> */
[----:B--2---:R-:W-:Y:S02]  /*27000*/  IADD3 R2, PT, PT, R136, -0x2c6, RZ ;  /* 0xfffffd3a88027810 */ /* 0x004fe40007ffe0ff */
[----:B------:R-:W2:Y:S02]  /*27010*/  LDC R136, c[0x0][0x3a0] ;  /* 0x0000e800ff887b82 */ /* 0x000ea40000000800 */
[----:B------:R-:W-:Y:S01]  /*27020*/  ISETP.GE.U32.AND P4, PT, R2, 0x7ffffcbb, PT ;  /* 0x7ffffcbb0200780c */ /* 0x000fe20003f86070 */
[----:B---3--:R-:W-:-:S05]  /*27030*/  VIADD R2, R140, 0xfffffd39 ;  /* 0xfffffd398c027836 */ /* 0x008fca0000000000 */
[----:B------:R-:W-:Y:S01]  /*27040*/  ISETP.GE.U32.AND P5, PT, R2, 0x7ffffcba, PT ;  /* 0x7ffffcba0200780c */ /* 0x000fe20003fa6070 */
[----:B------:R-:W3:Y:S06]  /*27050*/  LDC R140, c[0x0][0x3a0] ;  /* 0x0000e800ff8c7b82 */ /* 0x000eec0000000800 */
[----:B------:R1:W-:Y:S01]  /*27060*/  LDGSTS.E [R0+-0x2feec], desc[UR22][R138.64], !P4 ;  /* 0xd01140008a007fae */ /* 0x0003e2000e1a1016 */
[----:B------:R-:W-:Y:S02]  /*27070*/  VIADD R2, R137, 0xfffffd38 ;  /* 0xfffffd3889027836 */ /* 0x000fe40000000000 */
[----:B------:R-:W2:Y:S01]  /*27080*/  LDC R137, c[0x0][0x3a0] ;  /* 0x0000e800ff897b82 */ /* 0x000ea20000000800 */
[----:B-1----:R-:W-:-:S05]  /*27090*/  IMAD.WIDE R138, R135, 0x4, R236 ;  /* 0x00000004878a7825 */ /* 0x002fca00078e02ec */
[----:B------:R1:W-:Y:S04]  /*270a0*/  STL.64 [R1+0x448], R138 ;  /* 0x0004488a01007387 */ /* 0x0003e80000100a00 */
[----:B------:R1:W-:Y:S04]  /*270b0*/  LDGSTS.E [R0+-0x2fee8], desc[UR22][R138.64], !P5 ;  /* 0xd01180008a007fae */ /* 0x0003e8000e9a1016 */
[----:B------:R-:W4:Y:S01]  /*270c0*/  LDL.LU.64 R236, [R1+0x1e0] ;  /* 0x0001e00001ec7983 */ /* 0x000f220000300a00 */
[----:B------:R-:W-:Y:S01]  /*270d0*/  ISETP.GE.U32.AND P3, PT, R2, 0x7ffffcb9, PT ;  /* 0x7ffffcb90200780c */ /* 0x000fe20003f66070 */
[----:B--2---:R-:W-:-:S02]  /*270e0*/  VIADD R2, R136, 0xfffffd37 ;  /* 0xfffffd3788027836 */ /* 0x004fc40000000000 */
[----:B------:R-:W2:Y:S03]  /*270f0*/  LDC R136, c[0x0][0x3a0] ;  /* 0x0000e800ff887b82 */ /* 0x000ea60000000800 */
[----:B------:R-:W-:Y:S02]  /*27100*/  ISETP.GE.U32.AND P6, PT, R2, 0x7ffffcb8, PT ;  /* 0x7ffffcb80200780c */ /* 0x000fe40003fc6070 */
[----:B---3--:R-:W-:-:S03]  /*27110*/  IADD3 R2, PT, PT, R140, -0x2ca, RZ ;  /* 0xfffffd368c027810 */ /* 0x008fc60007ffe0ff */
[----:B------:R-:W3:Y:S01]  /*27120*/  LDC R140, c[0x0][0x3a0] ;  /* 0x0000e800ff8c7b82 */ /* 0x000ee20000000800 */
        /* <DEDUP_REMOVED lines=21> */
[----:B------:R-:W-:Y:S01]  /*27280*/  ISETP.GE.U32.AND P3, PT, R2, 0x7ffffcb5, PT ;  /* 0x7ffffcb50200780c */ /* 0x000fe20003f66070 */
[----:B---3--:R-:W-:-:S06]  /*27290*/  VIADD R2, R140, 0xfffffd33 ;  /* 0xfffffd338c027836 */ /* 0x008fcc0000000000 */
[----:B------:R-:W3:Y:S01]  /*272a0*/  LDC R140, c[0x0][0x3a0] ;  /* 0x0000e800ff8c7b82 */ /* 0x000ee20000000800 */
[----:B------:R-:W-:Y:S01]  /*272b0*/  ISETP.GE.U32.AND P6, PT, R2, 0x7ffffcb4, PT ;  /* 0x7ffffcb40200780c */ /* 0x000fe20003fc6070 */
[----:B------:R1:W-:Y:S02]  /*272c0*/  LDGSTS.E [R0+-0x2fed8], desc[UR22][R138.64], !P5 ;  /* 0xd01280008a007fae */ /* 0x0003e4000e9a1016 */
[----:B-1----:R-:W-:-:S04]  /*272d0*/  IADD3 R2, PT, PT, R137, -0x2ce, RZ ;  /* 0xfffffd3289027810 */ /* 0x002fc80007ffe0ff */
[----:B------:R-:W1:Y:S01]  /*272e0*/  LDC R137, c[0x0][0x3a0] ;  /* 0x0000e800ff897b82 */ /* 0x000e620000000800 */
[----:B------:R-:W-:Y:S01]  /*272f0*/  IMAD.WIDE R138, R135, 0x4, R236 ;  /* 0x00000004878a7825 */ /* 0x000fe200078e02ec */
[----:B------:R-:W-:-:S03]  /*27300*/  ISETP.GE.U32.AND P4, PT, R2, 0x7ffffcb3, PT ;  /* 0x7ffffcb30200780c */ /* 0x000fc60003f86070 */
[----:B--2---:R-:W-:Y:S01]  /*27310*/  VIADD R2, R136, 0xfffffd31 ;  /* 0xfffffd3188027836 */ /* 0x004fe20000000000 */
[----:B------:R2:W-:Y:S02]  /*27320*/  STL.64 [R1+0x428], R138 ;  /* 0x0004288a01007387 */ /* 0x0005e40000100a00 */
[----:B------:R-:W2:Y:S02]  /*27330*/  LDC R136, c[0x0][0x3a0] ;  /* 0x0000e800ff887b82 */ /* 0x000ea40000000800 */
[----:B------:R2:W-:Y:S04]  /*27340*/  LDGSTS.E [R0+-0x2fed4], desc[UR22][R138.64], !P3 ;  /* 0xd012c0008a007fae */ /* 0x0005e8000d9a1016 */
[----:B------:R-:W4:Y:S01]  /*27350*/  LDL.LU.64 R236, [R1+0x1a8] ;  /* 0x0001a80001ec7983 */ /* 0x000f220000300a00 */
[----:B------:R-:W-:Y:S01]  /*27360*/  ISETP.GE.U32.AND P5, PT, R2, 0x7ffffcb2, PT ;  /* 0x7ffffcb20200780c */ /* 0x000fe20003fa6070 */
[----:B---3--:R-:W-:-:S05]  /*27370*/  VIADD R2, R140, 0xfffffd30 ;  /* 0xfffffd308c027836 */ /* 0x008fca0000000000 */
[----:B------:R-:W-:Y:S01]  /*27380*/  ISETP.GE.U32.AND P3, PT, R2, 0x7ffffcb1, PT ;  /* 0x7ffffcb10200780c */ /* 0x000fe20003f66070 */
[----:B-1----:R-:W-:Y:S02]  /*27390*/  VIADD R2, R137, 0xfffffd2f ;  /* 0xfffffd2f89027836 */ /* 0x002fe40000000000 */
[----:B--2---:R-:W-:Y:S02]  /*273a0*/  IMAD.WIDE R138, R135, 0x4, R244 ;  /* 0x00000004878a7825 */ /* 0x004fe400078e02f4 */
[----:B------:R-:W1:Y:S03]  /*273b0*/  LDC R244, c[0x0][0x3a0] ;  /* 0x0000e800fff47b82 */ /* 0x000e660000000800 */
[----:B------:R2:W-:Y:S04]  /*273c0*/  STL.64 [R1+0x1d8], R138 ;  /* 0x0001d88a01007387 */ /* 0x0005e80000100a00 */
[----:B------:R-:W3:Y:S04]  /*273d0*/  LDL.LU.64 R140, [R1+0x1a0] ;  /* 0x0001a000018c7983 */ /* 0x000ee80000300a00 */
[----:B------:R2:W-:Y:S01]  /*273e0*/  LDGSTS.E [R0+-0x2fed0], desc[UR22][R138.64], !P6 ;  /* 0xd01300008a007fae */ /* 0x0005e2000f1a1016 */
[----:B------:R-:W-:-:S02]  /*273f0*/  ISETP.GE.U32.AND P6, PT, R2, 0x7ffffcb0, PT ;  /* 0x7ffffcb00200780c */ /* 0x000fc40003fc6070 */
[----:B------:R-:W-:Y:S01]  /*27400*/  IADD3 R2, PT, PT, R136, -0x2d2, RZ ;  /* 0xfffffd2e88027810 */ /* 0x000fe20007ffe0ff */
[----:B------:R-:W-:Y:S01]  /*27410*/  IMAD.WIDE R250, R135, 0x4, R250 ;  /* 0x0000000487fa7825 */ /* 0x000fe200078e02fa */
[----:B--2---:R-:W2:Y:S04]  /*27420*/  LDC R139, c[0x0][0x3a0] ;  /* 0x0000e800ff8b7b82 */ /* 0x004ea80000000800 */
[----:B------:R-:W-:Y:S04]  /*27430*/  STL.64 [R1+0x1e0], R250 ;  /* 0x0001e0fa01007387 */ /* 0x000fe80000100a00 */
[----:B------:R-:W3:Y:S01]  /*27440*/  LDL.LU.64 R136, [R1+0x198] ;  /* 0x0001980001887983 */ /* 0x000ee20000300a00 */
[----:B------:R-:W2:Y:S03]  /*27450*/  LDC R138, c[0x0][0x3a0] ;  /* 0x0000e800ff8a7b82 */ /* 0x000ea60000000800 */
[----:B------:R-:W-:Y:S01]  /*27460*/  LDGSTS.E [R0+-0x2fecc], desc[UR22][R250.64], !P4 ;  /* 0xd0134000fa007fae */ /* 0x000fe2000e1a1016 */
[----:B------:R-:W-:Y:S01]  /*27470*/  ISETP.GE.U32.AND P4, PT, R2, 0x7ffffcaf, PT ;  /* 0x7ffffcaf0200780c */ /* 0x000fe20003f86070 */
[----:B-1----:R-:W-:-:S02]  /*27480*/  VIADD R2, R244, 0xfffffd2d ;  /* 0xfffffd2df4027836 */ /* 0x002fc40000000000 */
[----:B----4-:R-:W-:-:S05]  /*27490*/  IMAD.WIDE R238, R135, 0x4, R238 ;  /* 0x0000000487ee7825 */ /* 0x010fca00078e02ee */
[----:B------:R1:W-:Y:S04]  /*274a0*/  STL.64 [R1+0x1f0], R238 ;  /* 0x0001f0ee01007387 */ /* 0x0003e80000100a00 */
[----:B------:R-:W4:Y:S04]  /*274b0*/  LDL.LU.64 R244, [R1+0x190] ;  /* 0x0001900001f47983 */ /* 0x000f280000300a00 */
[----:B------:R1:W-:Y:S01]  /*274c0*/  LDGSTS.E [R0+-0x2fec8], desc[UR22][R238.64], !P5 ;  /* 0xd0138000ee007fae */ /* 0x0003e2000e9a1016 */
[----:B------:R-:W-:-:S05]  /*274d0*/  IMAD.WIDE R234, R135, 0x4, R234 ;  /* 0x0000000487ea7825 */ /* 0x000fca00078e02ea */
[----:B------:R2:W-:Y:S01]  /*274e0*/  STL.64 [R1+0x1f8], R234 ;  /* 0x0001f8ea01007387 */ /* 0x0005e20000100a00 */
[----:B-1----:R-:W1:Y:S03]  /*274f0*/  LDC R238, c[0x0][0x3a0] ;  /* 0x0000e800ffee7b82 */ /* 0x002e660000000800 */
[----:B------:R-:W4:Y:S01]  /*27500*/  LDL.LU.64 R250, [R1+0x188] ;  /* 0x0001880001fa7983 */ /* 0x000f220000300a00 */
[----:B------:R-:W-:Y:S01]  /*27510*/  ISETP.GE.U32.AND P5, PT, R2, 0x7ffffcae, PT ;  /* 0x7ffffcae0200780c */ /* 0x000fe20003fa6070 */
[----:B--2---:R-:W-:Y:S02]  /*27520*/  VIADD R2, R139, 0xfffffd2c ;  /* 0xfffffd2c8b027836 */ /* 0x004fe40000000000 */
[----:B------:R-:W-:Y:S03]  /*27530*/  LDGSTS.E [R0+-0x2fec4], desc[UR22][R234.64], !P3 ;  /* 0xd013c000ea007fae */ /* 0x000fe6000d9a1016 */
[----:B------:R-:W-:Y:S01]  /*27540*/  ISETP.GE.U32.AND P3, PT, R2, 0x7ffffcad, PT ;  /* 0x7ffffcad0200780c */ /* 0x000fe20003f66070 */
[----:B------:R-:W-:Y:S01]  /*27550*/  VIADD R2, R138, 0xfffffd2b ;  /* 0xfffffd2b8a027836 */ /* 0x000fe20000000000 */
[----:B------:R-:W2:Y:S01]  /*27560*/  LDC R139, c[0x0][0x3a0] ;  /* 0x0000e800ff8b7b82 */ /* 0x000ea20000000800 */
[----:B------:R-:W2:Y:S07]  /*27570*/  LDL.LU.64 R234, [R1+0xd58] ;  /* 0x000d580001ea7983 */ /* 0x000eae0000300a00 */
[----:B------:R-:W1:Y:S01]  /*27580*/  LDC R138, c[0x0][0x3a0] ;  /* 0x0000e800ff8a7b82 */ /* 0x000e620000000800 */
[----:B------:R-:W-:-:S05]  /*27590*/  IMAD.WIDE R236, R135, 0x4, R236 ;  /* 0x0000000487ec7825 */ /* 0x000fca00078e02ec */
[----:B------:R1:W-:Y:S04]  /*275a0*/  STL.64 [R1+0x208], R236 ;  /* 0x000208ec01007387 */ /* 0x0003e80000100a00 */
[----:B------:R-:W-:Y:S01]  /*275b0*/  LDGSTS.E [R0+-0x2fec0], desc[UR22][R236.64], !P6 ;  /* 0xd0140000ec007fae */ /* 0x000fe2000f1a1016 */
[----:B------:R-:W-:Y:S02]  /*275c0*/  ISETP.GE.U32.AND P6, PT, R2, 0x7ffffcac, PT ;  /* 0x7ffffcac0200780c */ /* 0x000fe40003fc6070 */
[----:B-1----:R-:W-:Y:S01]  /*275d0*/  IADD3 R2, PT, PT, R238, -0x2d6, RZ ;  /* 0xfffffd2aee027810 */ /* 0x002fe20007ffe0ff */
[----:B------:R-:W2:Y:S01]  /*275e0*/  LDL.LU.64 R236, [R1+0x38] ;  /* 0x0000380001ec7983 */ /* 0x000ea20000300a00 */
[----:B---3--:R-:W-:-:S05]  /*275f0*/  IMAD.WIDE R140, R135, 0x4, R140 ;  /* 0x00000004878c7825 */ /* 0x008fca00078e028c */
[----:B------:R1:W-:Y:S04]  /*27600*/  STL.64 [R1+0x210], R140 ;  /* 0x0002108c01007387 */ /* 0x0003e80000100a00 */
[----:B------:R-:W3:Y:S04]  /*27610*/  LDL.LU.64 R238, [R1+0x30] ;  /* 0x0000300001ee7983 */ /* 0x000ee80000300a00 */
[----:B------:R-:W-:Y:S01]  /*27620*/  LDGSTS.E [R0+-0x2febc], desc[UR22][R140.64], !P4 ;  /* 0xd01440008c007fae */ /* 0x000fe2000e1a1016 */
[----:B------:R-:W-:-:S05]  /*27630*/  IMAD.WIDE R136, R135, 0x4, R136 ;  /* 0x0000000487887825 */ /* 0x000fca00078e0288 */
[----:B------:R4:W-:Y:S04]  /*27640*/  STL.64 [R1+0x228], R136 ;  /* 0x0002288801007387 */ /* 0x0009e80000100a00 */
[----:B-1----:R-:W3:Y:S04]  /*27650*/  LDL.LU.64 R140, [R1+0x20] ;  /* 0x00002000018c7983 */ /* 0x002ee80000300a00 */
[----:B------:R4:W-:Y:S02]  /*27660*/  LDGSTS.E [R0+-0x2feb8], desc[UR22][R136.64], !P5 ;  /* 0xd014800088007fae */ /* 0x0009e4000e9a1016 */
[----:B----4-:R-:W-:-:S02]  /*27670*/  IMAD.WIDE R136, R135, 0x4, R244 ;  /* 0x0000000487887825 */ /* 0x010fc400078e02f4 */
[----:B------:R-:W4:Y:S04]  /*27680*/  LDL.LU.64 R244, [R1+0x18] ;  /* 0x0000180001f47983 */ /* 0x000f280000300a00 */
[----:B------:R1:W-:Y:S04]  /*27690*/  STL.64 [R1+0x230], R136 ;  /* 0x0002308801007387 */ /* 0x0003e80000100a00 */
[----:B------:R1:W-:Y:S02]  /*276a0*/  LDGSTS.E [R0+-0x2feb4], desc[UR22][R136.64], !P3 ;  /* 0xd014c00088007fae */ /* 0x0003e4000d9a1016 */
[----:B-1----:R-:W-:-:S02]  /*276b0*/  IMAD.WIDE R136, R135, 0x4, R250 ;  /* 0x0000000487887825 */ /* 0x002fc400078e02fa */
[----:B------:R-:W4:Y:S04]  /*276c0*/  LDL.LU.64 R250, [R1+0x8] ;  /* 0x0000080001fa7983 */ /* 0x000f280000300a00 */
[----:B------:R1:W-:Y:S04]  /*276d0*/  STL.64 [R1+0x248], R136 ;  /* 0x0002488801007387 */ /* 0x0003e80000100a00 */
[----:B------:R-:W-:Y:S04]  /*276e0*/  LDGSTS.E [R0+-0x2feb0], desc[UR22][R136.64], !P6 ;  /* 0xd015000088007fae */ /* 0x000fe8000f1a1016 */
[----:B-1----:R-:W4:Y:S01]  /*276f0*/  LDL.LU.64 R136, [R1] ;  /* 0x0000000001887983 */ /* 0x002f220000300a00 */
[----:B------:R-:W-:Y:S01]  /*27700*/  ISETP.GE.U32.AND P4, PT, R2, 0x7ffffcab, PT ;  /* 0x7ffffcab0200780c */ /* 0x000fe20003f86070 */
[----:B--2---:R-:W-:-:S02]  /*27710*/  VIADD R2, R139, 0xfffffd29 ;  /* 0xfffffd298b027836 */ /* 0x004fc40000000000 */
[----:B------:R-:W1:Y:S03]  /*27720*/  LDC R139, c[0x0][0x3a0] ;  /* 0x0000e800ff8b7b82 */ /* 0x000e660000000800 */
[----:B------:R-:W-:Y:S01]  /*27730*/  ISETP.GE.U32.AND P5, PT, R2, 0x7ffffcaa, PT ;  /* 0x7ffffcaa0200780c */ /* 0x000fe20003fa6070 */
[----:B------:R-:W-:-:S04]  /*27740*/  VIADD R2, R138, 0xfffffd28 ;  /* 0xfffffd288a027836 */ /* 0x000fc80000000000 */
[----:B------:R-:W2:Y:S01]  /*27750*/  LDC R138, c[0x0][0x3a0] ;  /* 0x0000e800ff8a7b82 */ /* 0x000ea20000000800 */
[----:B------:R-:W-:-:S07]  /*27760*/  ISETP.GE.U32.AND P3, PT, R2, 0x7ffffca9, PT ;  /* 0x7ffffca90200780c */ /* 0x000fce0003f66070 */
[----:B------:R-:W1:Y:S01]  /*27770*/  LDC R2, c[0x0][0x3a0] ;  /* 0x0000e800ff027b82 */ /* 0x000e620000000800 */
[----:B------:R-:W-:-:S05]  /*27780*/  IMAD.WIDE R236, R135, 0x4, R236 ;  /* 0x0000000487ec7825 */ /* 0x000fca00078e02ec */
[----:B------:R-:W-:Y:S01]  /*27790*/  LDGSTS.E [R0+-0x2feac], desc[UR22][R236.64], !P4 ;  /* 0xd0154000ec007fae */ /* 0x000fe2000e1a1016 */
[----:B-1----:R-:W-:-:S05]  /*277a0*/  VIADD R2, R2, 0xfffffd27 ;  /* 0xfffffd2702027836 */ /* 0x002fca0000000000 */
[----:B------:R-:W-:Y:S02]  /*277b0*/  ISETP.GE.U32.AND P6, PT, R2, 0x7ffffca8, PT ;  /* 0x7ffffca80200780c */ /* 0x000fe40003fc6070 */
[----:B------:R-:W-:Y:S02]  /*277c0*/  IADD3 R2, PT, PT, R139, -0x2da, RZ ;  /* 0xfffffd268b027810 */ /* 0x000fe40007ffe0ff */
[----:B------:R-:W1:Y:S02]  /*277d0*/  LDC R139, c[0x0][0x3a0] ;  /* 0x0000e800ff8b7b82 */ /* 0x000e640000000800 */
[----:B------:R-:W-:Y:S01]  /*277e0*/  ISETP.GE.U32.AND P4, PT, R2, 0x7ffffca7, PT ;  /* 0x7ffffca70200780c */ /* 0x000fe20003f86070 */
[----:B--2---:R-:W-:-:S05]  /*277f0*/  VIADD R2, R138, 0xfffffd25 ;  /* 0xfffffd258a027836 */ /* 0x004fca0000000000 */
[----:B------:R-:W2:Y:S01]  /*27800*/  LDC R138, c[0x0][0x3a0] ;  /* 0x0000e800ff8a7b82 */ /* 0x000ea20000000800 */
[----:B------:R1:W-:Y:S04]  /*27810*/  STL.64 [R1+0x280], R236 ;  /* 0x000280ec01007387 */ /* 0x0003e80000100a00 */
[----:B-1----:R-:W4:Y:S01]  /*27820*/  LDL.LU.64 R236, [R1+0xd50] ;  /* 0x000d500001ec7983 */ /* 0x002f220000300a00 */
[----:B---3--:R-:W-:-:S05]  /*27830*/  IMAD.WIDE R238, R135, 0x4, R238 ;  /* 0x0000000487ee7825 */ /* 0x008fca00078e02ee */
[----:B------:R-:W-:Y:S01]  /*27840*/  LDGSTS.E [R0+-0x2fea8], desc[UR22][R238.64], !P5 ;  /* 0xd0158000ee007fae */ /* 0x000fe2000e9a1016 */
[----:B------:R-:W-:Y:S02]  /*27850*/  ISETP.GE.U32.AND P5, PT, R2, 0x7ffffca6, PT ;  /* 0x7ffffca60200780c */ /* 0x000fe40003fa6070 */
[----:B------:R-:W1:Y:S01]  /*27860*/  LDC R2, c[0x0][0x3a0] ;  /* 0x0000e800ff027b82 */ /* 0x000e620000000800 */
[----:B------:R3:W-:Y:S04]  /*27870*/  STL.64 [R1+0x288], R238 ;  /* 0x000288ee01007387 */ /* 0x0007e80000100a00 */
[----:B---3--:R-:W3:Y:S01]  /*27880*/  LDL.LU.64 R238, [R1+0xd48] ;  /* 0x000d480001ee7983 */ /* 0x008ee20000300a00 */
[----:B------:R-:W-:-:S05]  /*27890*/  IMAD.WIDE R140, R135, 0x4, R140 ;  /* 0x00000004878c7825 */ /* 0x000fca00078e028c */
[----:B------:R1:W-:Y:S04]  /*278a0*/  STL.64 [R1+0x298], R140 ;  /* 0x0002988c01007387 */ /* 0x0003e80000100a00 */
[----:B------:R1:W-:Y:S02]  /*278b0*/  LDGSTS.E [R0+-0x2fea4], desc[UR22][R140.64], !P3 ;  /* 0xd015c0008c007fae */ /* 0x0003e4000d9a1016 */
[----:B-1----:R-:W-:Y:S01]  /*278c0*/  VIADD R2, R2, 0xfffffd24 ;  /* 0xfffffd2402027836 */ /* 0x002fe20000000000 */
[----:B------:R-:W1:Y:S04]  /*278d0*/  LDC R140, c[0x0][0x3a0] ;  /* 0x0000e800ff8c7b82 */ /* 0x000e680000000800 */
[----:B------:R-:W-:Y:S01]  /*278e0*/  ISETP.GE.U32.AND P3, PT, R2, 0x7ffffca5, PT ;  /* 0x7ffffca50200780c */ /* 0x000fe20003f66070 */
[----:B------:R-:W-:-:S03]  /*278f0*/  VIADD R2, R139, 0xfffffd23 ;  /* 0xfffffd238b027836 */ /* 0x000fc60000000000 */
[----:B------:R-:W1:Y:S01]  /*27900*/  LDC R139, c[0x0][0x3a0] ;  /* 0x0000e800ff8b7b82 */ /* 0x000e620000000800 */
[----:B----4-:R-:W-:-:S05]  /*27910*/  IMAD.WIDE R244, R135, 0x4, R244 ;  /* 0x0000000487f47825 */ /* 0x010fca00078e02f4 */
[----:B------:R-:W-:Y:S01]  /*27920*/  LDGSTS.E [R0+-0x2fea0], desc[UR22][R244.64], !P6 ;  /* 0xd0160000f4007fae */ /* 0x000fe2000f1a1016 */
[----:B------:R-:W-:Y:S02]  /*27930*/  ISETP.GE.U32.AND P6, PT, R2, 0x7ffffca4, PT ;  /* 0x7ffffca40200780c */ /* 0x000fe40003fc6070 */
[----:B--2---:R-:W-:Y:S01]  /*27940*/  IADD3 R2, PT, PT, R138, -0x2de, RZ ;  /* 0xfffffd228a027810 */ /* 0x004fe20007ffe0ff */
[----:B------:R2:W-:Y:S01]  /*27950*/  STL.64 [R1+0x2b8], R244 ;  /* 0x0002b8f401007387 */ /* 0x0005e20000100a00 */
[----:B------:R-:W4:Y:S03]  /*27960*/  LDC R138, c[0x0][0x3a0] ;  /* 0x0000e800ff8a7b82 */ /* 0x000f260000000800 */
[----:B--2---:R-:W2:Y:S01]  /*27970*/  LDL.LU.64 R244, [R1+0xd40] ;  /* 0x000d400001f47983 */ /* 0x004ea20000300a00 */
[----:B------:R-:W-:-:S05]  /*27980*/  IMAD.WIDE R250, R135, 0x4, R250 ;  /* 0x0000000487fa7825 */ /* 0x000fca00078e02fa */
[----:B------:R1:W-:Y:S04]  /*27990*/  STL.64 [R1+0x2c0], R250 ;  /* 0x0002c0fa01007387 */ /* 0x0003e80000100a00 */
[----:B------:R-:W-:Y:S01]  /*279a0*/  LDGSTS.E [R0+-0x2fe9c], desc[UR22][R250.64], !P4 ;  /* 0xd0164000fa007fae */ /* 0x000fe2000e1a1016 */
[----:B------:R-:W-:Y:S01]  /*279b0*/  ISETP.GE.U32.AND P4, PT, R2, 0x7ffffca3, PT ;  /* 0x7ffffca30200780c */ /* 0x000fe20003f86070 */
[----:B------:R-:W-:Y:S02]  /*279c0*/  IMAD.WIDE R136, R135, 0x4, R136 ;  /* 0x0000000487887825 */ /* 0x000fe400078e0288 */
[----:B-1----:R-:W2:Y:S04]  /*279d0*/  LDL.LU.64 R250, [R1+0xd38] ;  /* 0x000d380001fa7983 */ /* 0x002ea80000300a00 */
[----:B------:R1:W-:Y:S04]  /*279e0*/  STL.64 [R1+0x2f8], R136 ;  /* 0x0002f88801007387 */ /* 0x0003e80000100a00 */
[----:B------:R1:W-:Y:S01]  /*279f0*/  LDGSTS.E [R0+-0x2fe98], desc[UR22][R136.64], !P5 ;  /* 0xd016800088007fae */ /* 0x0003e2000e9a1016 */
[----:B------:R-:W-:-:S02]  /*27a00*/  VIADD R2, R140, 0xfffffd21 ;  /* 0xfffffd218c027836 */ /* 0x000fc40000000000 */
[----:B-1----:R-:W-:Y:S02]  /*27a10*/  IMAD.WIDE R136, R135, 0x4, R248 ;  /* 0x0000000487887825 */ /* 0x002fe400078e02f8 */
[----:B------:R-:W1:Y:S03]  /*27a20*/  LDC R248, c[0x0][0x3a0] ;  /* 0x0000e800fff87b82 */ /* 0x000e660000000800 */
[----:B------:R4:W-:Y:S04]  /*27a30*/  STL.64 [R1+0x308], R136 ;  /* 0x0003088801007387 */ /* 0x0009e80000100a00 */
[----:B------:R4:W-:Y:S01]  /*27a40*/  LDGSTS.E [R0+-0x2fe94], desc[UR22][R136.64], !P3 ;  /* 0xd016c00088007fae */ /* 0x0009e2000d9a1016 */
[----:B------:R-:W-:Y:S01]  /*27a50*/  ISETP.GE.U32.AND P5, PT, R2, 0x7ffffca2, PT ;  /* 0x7ffffca20200780c */ /* 0x000fe20003fa6070 */
[----:B------:R-:W-:-:S02]  /*27a60*/  VIADD R2, R139, 0xfffffd20 ;  /* 0xfffffd208b027836 */ /* 0x000fc40000000000 */
[----:B----4-:R-:W-:Y:S02]  /*27a70*/  IMAD.WIDE R136, R135, 0x4, R246 ;  /* 0x0000000487887825 */ /* 0x010fe400078e02f6 */
[----:B------:R-:W4:Y:S03]  /*27a80*/  LDC R246, c[0x0][0x3a0] ;  /* 0x0000e800fff67b82 */ /* 0x000f260000000800 */
[----:B------:R1:W-:Y:S04]  /*27a90*/  STL.64 [R1+0x338], R136 ;  /* 0x0003388801007387 */ /* 0x0003e80000100a00 */
[----:B------:R1:W-:Y:S01]  /*27aa0*/  LDGSTS.E [R0+-0x2fe90], desc[UR22][R136.64], !P6 ;  /* 0xd017000088007fae */ /* 0x0003e2000f1a1016 */
[----:B------:R-:W-:Y:S01]  /*27ab0*/  ISETP.GE.U32.AND P3, PT, R2, 0x7ffffca1, PT ;  /* 0x7ffffca10200780c */ /* 0x000fe20003f66070 */
[----:B------:R-:W-:-:S02]  /*27ac0*/  VIADD R2, R138, 0xfffffd1f ;  /* 0xfffffd1f8a027836 */ /* 0x000fc40000000000 */
[----:B-1----:R-:W-:Y:S02]  /*27ad0*/  IMAD.WIDE R136, R135, 0x4, R242 ;  /* 0x0000000487887825 */ /* 0x002fe400078e02f2 */
[----:B------:R-:W1:Y:S03]  /*27ae0*/  LDC R242, c[0x0][0x3a0] ;  /* 0x0000e800fff27b82 */ /* 0x000e660000000800 */
[----:B------:R4:W-:Y:S04]  /*27af0*/  STL.64 [R1+0x340], R136 ;  /* 0x0003408801007387 */ /* 0x0009e80000100a00 */
[----:B------:R4:W-:Y:S01]  /*27b00*/  LDGSTS.E [R0+-0x2fe8c], desc[UR22][R136.64], !P4 ;  /* 0xd017400088007fae */ /* 0x0009e2000e1a1016 */
[----:B------:R-:W-:-:S02]  /*27b10*/  ISETP.GE.U32.AND P6, PT, R2, 0x7ffffca0, PT ;  /* 0x7ffffca00200780c */ /* 0x000fc40003fc6070 */
[----:B------:R-:W-:Y:S01]  /*27b20*/  IADD3 R2, PT, PT, R248, -0x2e2, RZ ;  /* 0xfffffd1ef8027810 */ /* 0x000fe20007ffe0ff */
[----:B----4-:R-:W-:Y:S02]  /*27b30*/  IMAD.WIDE R136, R135, 0x4, R240 ;  /* 0x0000000487887825 */ /* 0x010fe400078e02f0 */
[----:B------:R-:W4:Y:S03]  /*27b40*/  LDC R240, c[0x0][0x3a0] ;  /* 0x0000e800fff07b82 */ /* 0x000f260000000800 */
[----:B------:R1:W-:Y:S04]  /*27b50*/  STL.64 [R1+0x350], R136 ;  /* 0x0003508801007387 */ /* 0x0003e80000100a00 */
[----:B------:R1:W-:Y:S01]  /*27b60*/  LDGSTS.E [R0+-0x2fe88], desc[UR22][R136.64], !P5 ;  /* 0xd017800088007fae */ /* 0x0003e2000e9a1016 */
[----:B------:R-:W-:Y:S01]  /*27b70*/  ISETP.GE.U32.AND P4, PT, R2, 0x7ffffc9f, PT ;  /* 0x7ffffc9f0200780c */ /* 0x000fe20003f86070 */
[----:B------:R-:W-:-:S02]  /*27b80*/  VIADD R2, R246, 0xfffffd1d ;  /* 0xfffffd1df6027836 */ /* 0x000fc40000000000 */
[C---:B-1----:R-:W-:Y:S02]  /*27b90*/  IMAD.WIDE R136, R135.reuse, 0x4, R4 ;  /* 0x0000000487887825 */ /* 0x042fe400078e0204 */
[----:B------:R-:W1:Y:S01]  /*27ba0*/  LDC R4, c[0x0][0x3a0] ;  /* 0x0000e800ff047b82 */ /* 0x000e620000000800 */
[----:B------:R-:W-:Y:S01]  /*27bb0*/  ISETP.GE.U32.AND P5, PT, R2, 0x7ffffc9e, PT ;  /* 0x7ffffc9e0200780c */ /* 0x000fe20003fa6070 */
[----:B------:R-:W-:Y:S01]  /*27bc0*/  VIADD R2, R242, 0xfffffd1c ;  /* 0xfffffd1cf2027836 */ /* 0x000fe20000000000 */
[----:B------:R4:W-:Y:S05]  /*27bd0*/  LDGSTS.E [R0+-0x2fe84], desc[UR22][R136.64], !P3 ;  /* 0xd017c00088007fae */ /* 0x0009ea000d9a1016 */
[----:B------:R-:W1:Y:S01]  /*27be0*/  LDC R5, c[0x0][0x3a0] ;  /* 0x0000e800ff057b82 */ /* 0x000e620000000800 */
[----:B------:R-:W-:Y:S01]  /*27bf0*/  IMAD.WIDE R6, R135, 0x4, R6 ;  /* 0x0000000487067825 */ /* 0x000fe200078e0206 */
[----:B------:R4:W-:Y:S01]  /*27c00*/  STL.64 [R1+0x358], R136 ;  /* 0x0003588801007387 */ /* 0x0009e20000100a00 */
[----:B------:R-:W-:-:S02]  /*27c10*/  ISETP.GE.U32.AND P3, PT, R2, 0x7ffffc9d, PT ;  /* 0x7ffffc9d0200780c */ /* 0x000fc40003f66070 */
[----:B----4-:R-:W-:Y:S01]  /*27c20*/  VIADD R2, R240, 0xfffffd1b ;  /* 0xfffffd1bf0027836 */ /* 0x010fe20000000000 */
[----:B------:R4:W-:Y:S04]  /*27c30*/  STL.64 [R1+0x390], R6 ;  /* 0x0003900601007387 */ /* 0x0009e80000100a00 */
[----:B------:R4:W-:Y:S01]  /*27c40*/  LDGSTS.E [R0+-0x2fe80], desc[UR22][R6.64], !P6 ;  /* 0xd018000006007fae */ /* 0x0009e2000f1a1016 */
[----:B------:R-:W-:Y:S01]  /*27c50*/  ISETP.GE.U32.AND P6, PT, R2, 0x7ffffc9c, PT ;  /* 0x7ffffc9c0200780c */ /* 0x000fe20003fc6070 */
[----:B------:R-:W-:Y:S01]  /*27c60*/  IMAD.WIDE R8, R135, 0x4, R8 ;  /* 0x0000000487087825 */ /* 0x000fe200078e0208 */
[----:B------:R-:W2:Y:S01]  /*27c70*/  LDC R137, c[0x0][0x3a0] ;  /* 0x0000e800ff897b82 */ /* 0x000ea20000000800 */
[----:B-1----:R-:W-:-:S03]  /*27c80*/  IADD3 R2, PT, PT, R4, -0x2e6, RZ ;  /* 0xfffffd1a04027810 */ /* 0x002fc60007ffe0ff */
[----:B------:R1:W-:Y:S04]  /*27c90*/  LDGSTS.E [R0+-0x2fe7c], desc[UR22][R8.64], !P4 ;  /* 0xd018400008007fae */ /* 0x0003e8000e1a1016 */
[----:B----4-:R-:W4:Y:S01]  /*27ca0*/  LDC R6, c[0x0][0x3a0] ;  /* 0x0000e800ff067b82 */ /* 0x010f220000000800 */
[----:B------:R-:W-:Y:S01]  /*27cb0*/  ISETP.GE.U32.AND P4, PT, R2, 0x7ffffc9b, PT ;  /* 0x7ffffc9b0200780c */ /* 0x000fe20003f86070 */
[----:B------:R-:W-:-:S06]  /*27cc0*/  VIADD R2, R5, 0xfffffd19 ;  /* 0xfffffd1905027836 */ /* 0x000fcc0000000000 */
[----:B------:R-:W3:Y:S01]  /*27cd0*/  LDC R4, c[0x0][0x3a0] ;  /* 0x0000e800ff047b82 */ /* 0x000ee20000000800 */
[----:B------:R1:W-:Y:S07]  /*27ce0*/  STL.64 [R1+0x398], R8 ;  /* 0x0003980801007387 */ /* 0x0003ee0000100a00 */
[----:B------:R-:W3:Y:S01]  /*27cf0*/  LDC R5, c[0x0][0x3a0] ;  /* 0x0000e800ff057b82 */ /* 0x000ee20000000800 */
[----:B-1----:R-:W-:-:S07]  /*27d00*/  IMAD.WIDE R8, R135, 0x4, R10 ;  /* 0x0000000487087825 */ /* 0x002fce00078e020a */
[----:B------:R-:W1:Y:S01]  /*27d10*/  LDC R7, c[0x0][0x3a0] ;  /* 0x0000e800ff077b82 */ /* 0x000e620000000800 */
[----:B------:R4:W-:Y:S04]  /*27d20*/  STL.64 [R1+0x3b0], R8 ;  /* 0x0003b00801007387 */ /* 0x0009e80000100a00 */
[----:B------:R4:W-:Y:S01]  /*27d30*/  LDGSTS.E [R0+-0x2fe78], desc[UR22][R8.64], !P5 ;  /* 0xd018800008007fae */ /* 0x0009e2000e9a1016 */
[----:B------:R-:W-:Y:S01]  /*27d40*/  ISETP.GE.U32.AND P5, PT, R2, 0x7ffffc9a, PT ;  /* 0x7ffffc9a0200780c */ /* 0x000fe20003fa6070 */
[----:B----4-:R-:W-:Y:S02]  /*27d50*/  VIADD R2, R6, 0xfffffd18 ;  /* 0xfffffd1806027836 */ /* 0x010fe40000000000 */
[----:B------:R-:W4:Y:S01]  /*27d60*/  LDC R6, c[0x0][0x3a0] ;  /* 0x0000e800ff067b82 */ /* 0x000f220000000800 */
[----:B------:R-:W-:-:S05]  /*27d70*/  IMAD.WIDE R8, R135, 0x4, R12 ;  /* 0x0000000487087825 */ /* 0x000fca00078e020c */
[----:B------:R3:W-:Y:S04]  /*27d80*/  STL.64 [R1+0x3b8], R8 ;  /* 0x0003b80801007387 */ /* 0x0007e80000100a00 */
[----:B------:R3:W-:Y:S01]  /*27d90*/  LDGSTS.E [R0+-0x2fe74], desc[UR22][R8.64], !P3 ;  /* 0xd018c00008007fae */ /* 0x0007e2000d9a1016 */
[----:B------:R-:W-:Y:S01]  /*27da0*/  ISETP.GE.U32.AND P3, PT, R2, 0x7ffffc99, PT ;  /* 0x7ffffc990200780c */ /* 0x000fe20003f66070 */
[----:B---3--:R-:W-:Y:S02]  /*27db0*/  VIADD R2, R4, 0xfffffd17 ;  /* 0xfffffd1704027836 */ /* 0x008fe40000000000 */
[----:B------:R-:W3:Y:S01]  /*27dc0*/  LDC R4, c[0x0][0x3a0] ;  /* 0x0000e800ff047b82 */ /* 0x000ee20000000800 */
[----:B------:R-:W-:-:S05]  /*27dd0*/  IMAD.WIDE R8, R135, 0x4, R14 ;  /* 0x0000000487087825 */ /* 0x000fca00078e020e */
[----:B------:R1:W-:Y:S01]  /*27de0*/  LDGSTS.E [R0+-0x2fe70], desc[UR22][R8.64], !P6 ;  /* 0xd019000008007fae */ /* 0x0003e2000f1a1016 */
[----:B------:R-:W-:Y:S02]  /*27df0*/  ISETP.GE.U32.AND P6, PT, R2, 0x7ffffc98, PT ;  /* 0x7ffffc980200780c */ /* 0x000fe40003fc6070 */
[----:B------:R-:W-:Y:S02]  /*27e00*/  IADD3 R2, PT, PT, R5, -0x2ea, RZ ;  /* 0xfffffd1605027810 */ /* 0x000fe40007ffe0ff */
[----:B------:R-:W2:Y:S01]  /*27e10*/  LDC R5, c[0x0][0x3a0] ;  /* 0x0000e800ff057b82 */ /* 0x000ea20000000800 */
[----:B------:R1:W-:Y:S02]  /*27e20*/  STL.64 [R1+0x420], R8 ;  /* 0x0004200801007387 */ /* 0x0003e40000100a00 */
[----:B-1----:R-:W-:-:S05]  /*27e30*/  IMAD.WIDE R8, R135, 0x4, R16 ;  /* 0x0000000487087825 */ /* 0x002fca00078e0210 */
[----:B------:R1:W-:Y:S04]  /*27e40*/  STL.64 [R1+0x418], R8 ;  /* 0x0004180801007387 */ /* 0x0003e80000100a00 */
[----:B------:R1:W-:Y:S01]  /*27e50*/  LDGSTS.E [R0+-0x2fe6c], desc[UR22][R8.64], !P4 ;  /* 0xd019400008007fae */ /* 0x0003e2000e1a1016 */
[----:B------:R-:W-:Y:S01]  /*27e60*/  ISETP.GE.U32.AND P4, PT, R2, 0x7ffffc97, PT ;  /* 0x7ffffc970200780c */ /* 0x000fe20003f86070 */
[----:B----4-:R-:W-:Y:S02]  /*27e70*/  VIADD R2, R6, 0xfffffd15 ;  /* 0xfffffd1506027836 */ /* 0x010fe40000000000 */
[----:B------:R-:W4:Y:S01]  /*27e80*/  LDC R6, c[0x0][0x3a0] ;  /* 0x0000e800ff067b82 */ /* 0x000f220000000800 */
[----:B-1----:R-:W-:-:S05]  /*27e90*/  IMAD.WIDE R8, R135, 0x4, R18 ;  /* 0x0000000487087825 */ /* 0x002fca00078e0212 */
[----:B------:R1:W-:Y:S04]  /*27ea0*/  STL.64 [R1+0x410], R8 ;  /* 0x0004100801007387 */ /* 0x0003e80000100a00 */
[----:B------:R1:W-:Y:S01]  /*27eb0*/  LDGSTS.E [R0+-0x2fe68], desc[UR22][R8.64], !P5 ;  /* 0xd019800008007fae */ /* 0x0003e2000e9a1016 */
[----:B------:R-:W-:Y:S01]  /*27ec0*/  ISETP.GE.U32.AND P5, PT, R2, 0x7ffffc96, PT ;  /* 0x7ffffc960200780c */ /* 0x000fe20003fa6070 */
[----:B---3--:R-:W-:Y:S02]  /*27ed0*/  VIADD R2, R4, 0xfffffd14 ;  /* 0xfffffd1404027836 */ /* 0x008fe40000000000 */
[----:B------:R-:W3:Y:S01]  /*27ee0*/  LDC R4, c[0x0][0x3a0] ;  /* 0x0000e800ff047b82 */ /* 0x000ee20000000800 */
[----:B-1----:R-:W-:-:S05]  /*27ef0*/  IMAD.WIDE R8, R135, 0x4, R20 ;  /* 0x0000000487087825 */ /* 0x002fca00078e0214 */
[----:B------:R1:W-:Y:S04]  /*27f00*/  STL.64 [R1+0x408], R8 ;  /* 0x0004080801007387 */ /* 0x0003e80000100a00 */
[----:B------:R1:W-:Y:S01]  /*27f10*/  LDGSTS.E [R0+-0x2fe64], desc[UR22][R8.64], !P3 ;  /* 0xd019c00008007fae */ /* 0x0003e2000d9a1016 */
[----:B------:R-:W-:Y:S01]  /*27f20*/  ISETP.GE.U32.AND P3, PT, R2, 0x7ffffc95, PT ;  /* 0x7ffffc950200780c */ /* 0x000fe20003f66070 */
[----:B--2---:R-:W-:Y:S02]  /*27f30*/  VIADD R2, R5, 0xfffffd13 ;  /* 0xfffffd1305027836 */ /* 0x004fe40000000000 */
[----:B------:R-:W2:Y:S01]  /*27f40*/  LDC R5, c[0x0][0x3a0] ;  /* 0x0000e800ff057b82 */ /* 0x000ea20000000800 */
[----:B-1----:R-:W-:-:S05]  /*27f50*/  IMAD.WIDE R8, R135, 0x4, R22 ;  /* 0x0000000487087825 */ /* 0x002fca00078e0216 */
[----:B------:R1:W-:Y:S01]  /*27f60*/  LDGSTS.E [R0+-0x2fe60], desc[UR22][R8.64], !P6 ;  /* 0xd01a000008007fae */ /* 0x0003e2000f1a1016 */
[----:B------:R-:W-:Y:S02]  /*27f70*/  ISETP.GE.U32.AND P6, PT, R2, 0x7ffffc94, PT ;  /* 0x7ffffc940200780c */ /* 0x000fe40003fc6070 */
[----:B------:R-:W-:Y:S01]  /*27f80*/  IADD3 R2, PT, PT, R7, -0x2ee, RZ ;  /* 0xfffffd1207027810 */ /* 0x000fe20007ffe0ff */
[----:B------:R1:W-:Y:S01]  /*27f90*/  STL.64 [R1+0x400], R8 ;  /* 0x0004000801007387 */ /* 0x0003e20000100a00 */
[----:B------:R-:W2:Y:S01]  /*27fa0*/  LDC R7, c[0x0][0x3a0] ;  /* 0x0000e800ff077b82 */ /* 0x000ea20000000800 */
        /* <DEDUP_REMOVED lines=10> */
[----:B----4-:R-:W-:Y:S02]  /*28050*/  VIADD R2, R6, 0xfffffd10 ;  /* 0xfffffd1006027836 */ /* 0x010fe40000000000 */
[----:B-1----:R-:W-:-:S05]  /*28060*/  IMAD.WIDE R8, R135, 0x4, R28 ;  /* 0x0000000487087825 */ /* 0x002fca00078e021c */
[----:B------:R1:W-:Y:S04]  /*28070*/  STL.64 [R1+0x3e8], R8 ;  /* 0x0003e80801007387 */ /* 0x0003e80000100a00 */
[----:B------:R1:W-:Y:S01]  /*28080*/  LDGSTS.E [R0+-0x2fe54], desc[UR22][R8.64], !P3 ;  /* 0xd01ac00008007fae */ /* 0x0003e2000d9a1016 */
[----:B------:R-:W-:Y:S01]  /*28090*/  ISETP.GE.U32.AND P3, PT, R2, 0x7ffffc91, PT ;  /* 0x7ffffc910200780c */ /* 0x000fe20003f66070 */
[----:B--2---:R-:W-:Y:S02]  /*280a0*/  VIADD R2, R7, 0xfffffd0f ;  /* 0xfffffd0f07027836 */ /* 0x004fe40000000000 */
[----:B------:R-:W-:-:S04]  /*280b0*/  IMAD.WIDE R6, R135, 0x4, R32 ;  /* 0x0000000487067825 */ /* 0x000fc800078e0220 */
[----:B-1----:R-:W-:-:S05]  /*280c0*/  IMAD.WIDE R8, R135, 0x4, R30 ;  /* 0x0000000487087825 */ /* 0x002fca00078e021e */
[----:B------:R1:W-:Y:S04]  /*280d0*/  STL.64 [R1+0x3e0], R8 ;  /* 0x0003e00801007387 */ /* 0x0003e80000100a00 */
[----:B------:R1:W-:Y:S04]  /*280e0*/  LDGSTS.E [R0+-0x2fe50], desc[UR22][R8.64], !P6 ;  /* 0xd01b000008007fae */ /* 0x0003e8000f1a1016 */
[----:B------:R2:W-:Y:S04]  /*280f0*/  STL.64 [R1+0x3d8], R6 ;  /* 0x0003d80601007387 */ /* 0x0005e80000100a00 */
[----:B------:R2:W-:Y:S01]  /*28100*/  LDGSTS.E [R0+-0x2fe4c], desc[UR22][R6.64], !P4 ;  /* 0xd01b400006007fae */ /* 0x0005e2000e1a1016 */
[----:B-1----:R-:W1:Y:S01]  /*28110*/  LDC R8, c[0x0][0x3a0] ;  /* 0x0000e800ff087b82 */ /* 0x002e620000000800 */
[----:B------:R-:W-:-:S07]  /*28120*/  ISETP.GE.U32.AND P6, PT, R2, 0x7ffffc90, PT ;  /* 0x7ffffc900200780c */ /* 0x000fce0003fc6070 */
[----:B--2---:R-:W2:Y:S01]  /*28130*/  LDC R7, c[0x0][0x3a0] ;  /* 0x0000e800ff077b82 */ /* 0x004ea20000000800 */
[----:B------:R-:W-:Y:S01]  /*28140*/  IADD3 R2, PT, PT, R5, -0x2f2, RZ ;  /* 0xfffffd0e05027810 */ /* 0x000fe20007ffe0ff */
[----:B------:R-:W-:-:S06]  /*28150*/  IMAD.WIDE R10, R135, 0x4, R34 ;  /* 0x00000004870a7825 */ /* 0x000fcc00078e0222 */
[----:B------:R-:W4:Y:S01]  /*28160*/  LDC R6, c[0x0][0x3a0] ;  /* 0x0000e800ff067b82 */ /* 0x000f220000000800 */
[----:B------:R-:W-:Y:S01]  /*28170*/  ISETP.GE.U32.AND P4, PT, R2, 0x7ffffc8f, PT ;  /* 0x7ffffc8f0200780c */ /* 0x000fe20003f86070 */
[----:B---3--:R-:W-:Y:S01]  /*28180*/  VIADD R2, R4, 0xfffffd0d ;  /* 0xfffffd0d04027836 */ /* 0x008fe20000000000 */
[----:B------:R-:W-:Y:S01]  /*28190*/  LDGSTS.E [R0+-0x2fe48], desc[UR22][R10.64], !P5 ;  /* 0xd01b80000a007fae */ /* 0x000fe2000e9a1016 */
[----:B------:R-:W-:-:S03]  /*281a0*/  IMAD.WIDE R4, R135, 0x4, R36 ;  /* 0x0000000487047825 */ /* 0x000fc600078e0224 */
[----:B------:R-:W-:Y:S01]  /*281b0*/  STL.64 [R1+0x3d0], R10 ;  /* 0x0003d00a01007387 */ /* 0x000fe20000100a00 */
[----:B------:R-:W-:Y:S01]  /*281c0*/  ISETP.GE.U32.AND P5, PT, R2, 0x7ffffc8e, PT ;  /* 0x7ffffc8e0200780c */ /* 0x000fe20003fa6070 */
[----:B-1----:R-:W-:Y:S02]  /*281d0*/  VIADD R2, R8, 0xfffffd0c ;  /* 0xfffffd0c08027836 */ /* 0x002fe40000000000 */
[----:B------:R1:W-:Y:S04]  /*281e0*/  STL.64 [R1+0x3c8], R4 ;  /* 0x0003c80401007387 */ /* 0x0003e80000100a00 */
[----:B------:R1:W-:Y:S01]  /*281f0*/  LDGSTS.E [R0+-0x2fe44], desc[UR22][R4.64], !P3 ;  /* 0xd01bc00004007fae */ /* 0x0003e2000d9a1016 */
[----:B------:R-:W-:Y:S01]  /*28200*/  ISETP.GE.U32.AND P3, PT, R2, 0x7ffffc8d, PT ;  /* 0x7ffffc8d0200780c */ /* 0x000fe20003f66070 */
[----:B------:R-:W-:-:S04]  /*28210*/  IMAD.WIDE R8, R135, 0x4, R38 ;  /* 0x0000000487087825 */ /* 0x000fc800078e0226 */
[----:B--2---:R-:W-:Y:S01]  /*28220*/  VIADD R2, R7, 0xfffffd0b ;  /* 0xfffffd0b07027836 */ /* 0x004fe20000000000 */
[----:B------:R2:W-:Y:S01]  /*28230*/  LDGSTS.E [R0+-0x2fe40], desc[UR22][R8.64], !P6 ;  /* 0xd01c000008007fae */ /* 0x0005e2000f1a1016 */
[----:B------:R-:W3:Y:S08]  /*28240*/  LDC R7, c[0x0][0x3a0] ;  /* 0x0000e800ff077b82 */ /* 0x000ef00000000800 */
[----:B-1----:R-:W1:Y:S01]  /*28250*/  LDC R5, c[0x0][0x3a0] ;  /* 0x0000e800ff057b82 */ /* 0x002e620000000800 */
[----:B------:R-:W-:-:S02]  /*28260*/  ISETP.GE.U32.AND P6, PT, R2, 0x7ffffc8c, PT ;  /* 0x7ffffc8c0200780c */ /* 0x000fc40003fc6070 */
[----:B----4-:R-:W-:-:S05]  /*28270*/  IADD3 R2, PT, PT, R6, -0x2f6, RZ ;  /* 0xfffffd0a06027810 */ /* 0x010fca0007ffe0ff */
[----:B------:R-:W4:Y:S01]  /*28280*/  LDC R4, c[0x0][0x3a0] ;  /* 0x0000e800ff047b82 */ /* 0x000f220000000800 */
[----:B------:R2:W-:Y:S07]  /*28290*/  STL.64 [R1+0x3c0], R8 ;  /* 0x0003c00801007387 */ /* 0x0005ee0000100a00 */
        /* <DEDUP_REMOVED lines=14> */
[----:B------:R2:W-:Y:S01]  /*28380*/  LDGSTS.E [R0+-0x2fe34], desc[UR22][R8.64], !P3 ;  /* 0xd01cc00008007fae */ /* 0x0005e2000d9a1016 */
[----:B------:R-:W-:Y:S01]  /*28390*/  ISETP.GE.U32.AND P3, PT, R2, 0x7ffffc89, PT ;  /* 0x7ffffc890200780c */ /* 0x000fe20003f66070 */
[----:B---3--:R-:W-:Y:S02]  /*283a0*/  VIADD R2, R6, 0xfffffd07 ;  /* 0xfffffd0706027836 */ /* 0x008fe40000000000 */
[----:B------:R-:W3:Y:S01]  /*283b0*/  LDC R6, c[0x0][0x3a0] ;  /* 0x0000e800ff067b82 */ /* 0x000ee20000000800 */
[----:B------:R2:W-:Y:S02]  /*283c0*/  STL.64 [R1+0x388], R8 ;  /* 0x0003880801007387 */ /* 0x0005e40000100a00 */
[----:B--2---:R-:W-:-:S05]  /*283d0*/  IMAD.WIDE R8, R135, 0x4, R46 ;  /* 0x0000000487087825 */ /* 0x004fca00078e022e */
[----:B------:R2:W-:Y:S04]  /*283e0*/  STL.64 [R1+0x380], R8 ;  /* 0x0003800801007387 */ /* 0x0005e80000100a00 */
[----:B------:R2:W-:Y:S01]  /*283f0*/  LDGSTS.E [R0+-0x2fe30], desc[UR22][R8.64], !P6 ;  /* 0xd01d000008007fae */ /* 0x0005e2000f1a1016 */
[----:B------:R-:W-:Y:S02]  /*28400*/  ISETP.GE.U32.AND P6, PT, R2, 0x7ffffc88, PT ;  /* 0x7ffffc880200780c */ /* 0x000fe40003fc6070 */
[----:B-1----:R-:W-:Y:S02]  /*28410*/  IADD3 R2, PT, PT, R5, -0x2fa, RZ ;  /* 0xfffffd0605027810 */ /* 0x002fe40007ffe0ff */
        /* <DEDUP_REMOVED lines=11> */
[----:B------:R2:W-:Y:S01]  /*284d0*/  STL.64 [R1+0x370], R8 ;  /* 0x0003700801007387 */ /* 0x0005e20000100a00 */
[----:B------:R-:W3:Y:S01]  /*284e0*/  LDC R6, c[0x0][0x3a0] ;  /* 0x0000e800ff067b82 */ /* 0x000ee20000000800 */
[----:B--2---:R-:W-:-:S05]  /*284f0*/  IMAD.WIDE R8, R135, 0x4, R52 ;  /* 0x0000000487087825 */ /* 0x004fca00078e0234 */
[----:B------:R2:W-:Y:S04]  /*28500*/  STL.64 [R1+0x368], R8 ;  /* 0x0003680801007387 */ /* 0x0005e80000100a00 */
[----:B------:R2:W-:Y:S01]  /*28510*/  LDGSTS.E [R0+-0x2fe24], desc[UR22][R8.64], !P3 ;  /* 0xd01dc00008007fae */ /* 0x0005e2000d9a1016 */
[----:B------:R-:W-:Y:S01]  /*28520*/  ISETP.GE.U32.AND P3, PT, R2, 0x7ffffc85, PT ;  /* 0x7ffffc850200780c */ /* 0x000fe20003f66070 */
[----:B------:R-:W-:Y:S02]  /*28530*/  VIADD R2, R7, 0xfffffd03 ;  /* 0xfffffd0307027836 */ /* 0x000fe40000000000 */
[----:B------:R-:W-:Y:S01]  /*28540*/  VIADD R137, R137, 0x7f ;  /* 0x0000007f89897836 */ /* 0x000fe20000000000 */
[----:B------:R-:W3:Y:S01]  /*28550*/  LDC R7, c[0x0][0x3a0] ;  /* 0x0000e800ff077b82 */ /* 0x000ee20000000800 */
        /* <DEDUP_REMOVED lines=11> */
[----:B---3--:R-:W-:Y:S02]  /*28610*/  VIADD R4, R6, 0xfffffd00 ;  /* 0xfffffd0006047836 */ /* 0x008fe40000000000 */
[----:B------:R-:W3:Y:S01]  /*28620*/  LDC R6, c[0x0][0x3a0] ;  /* 0x0000e800ff067b82 */ /* 0x000ee20000000800 */
[----:B--2---:R-:W-:-:S05]  /*28630*/  IMAD.WIDE R8, R135, 0x4, R58 ;  /* 0x0000000487087825 */ /* 0x004fca00078e023a */
[----:B------:R2:W-:Y:S04]  /*28640*/  STL.64 [R1+0x330], R8 ;  /* 0x0003300801007387 */ /* 0x0005e80000100a00 */
[----:B------:R2:W-:Y:S01]  /*28650*/  LDGSTS.E [R0+-0x2fe18], desc[UR22][R8.64], !P5 ;  /* 0xd01e800008007fae */ /* 0x0005e2000e9a1016 */
[----:B------:R-:W-:Y:S02]  /*28660*/  ISETP.GE.U32.AND P5, PT, R2, 0x7ffffc82, PT ;  /* 0x7ffffc820200780c */ /* 0x000fe40003fa6070 */
[----:B------:R-:W-:Y:S01]  /*28670*/  IADD3 R2, PT, PT, R134, 0x100000, RZ ;  /* 0x0010000086027810 */ /* 0x000fe20007ffe0ff */
[----:B--2---:R-:W-:-:S05]  /*28680*/  IMAD.WIDE R8, R135, 0x4, R60 ;  /* 0x0000000487087825 */ /* 0x004fca00078e023c */
[----:B------:R2:W-:Y:S01]  /*28690*/  LDGSTS.E [R0+-0x2fe14], desc[UR22][R8.64], !P3 ;  /* 0xd01ec00008007fae */ /* 0x0005e2000d9a1016 */
[----:B------:R-:W-:-:S03]  /*286a0*/  ISETP.GE.AND P3, PT, R132, R4, PT ;  /* 0x000000048400720c */ /* 0x000fc60003f66270 */
[----:B------:R4:W-:Y:S01]  /*286b0*/  STL.64 [R1+0x328], R8 ;  /* 0x0003280801007387 */ /* 0x0009e20000100a00 */
[----:B--2---:R-:W-:Y:S01]  /*286c0*/  SEL R0, RZ, 0x4, P3 ;  /* 0x00000004ff007807 */ /* 0x004fe20001800000 */
[----:B----4-:R-:W-:Y:S01]  /*286d0*/  IMAD.WIDE R8, R135, 0x4, R62 ;  /* 0x0000000487087825 */ /* 0x010fe200078e023e */
[----:B------:R-:W-:-:S04]  /*286e0*/  ISETP.GT.AND P3, PT, R137, 0x37f, PT ;  /* 0x0000037f8900780c */ /* 0x000fc80003f64270 */
[----:B------:R1:W-:Y:S01]  /*286f0*/  LDGSTS.E [R2+-0x2fe10], desc[UR22][R8.64], !P6 ;  /* 0xd01f000008027fae */ /* 0x0003e2000f1a1016 */
[----:B------:R-:W-:Y:S02]  /*28700*/  ISETP.GE.U32.AND P6, PT, R4, 0x7ffffc81, PT ;  /* 0x7ffffc810400780c */ /* 0x000fe40003fc6070 */
[----:B------:R-:W2:Y:S01]  /*28710*/  LDC R4, c[0x0][0x3a0] ;  /* 0x0000e800ff047b82 */ /* 0x000ea20000000800 */
[----:B------:R-:W-:Y:S01]  /*28720*/  SEL R0, R0, RZ, P3 ;  /* 0x000000ff00007207 */ /* 0x000fe20001800000 */
[----:B------:R-:W-:Y:S03]  /*28730*/  STL.64 [R1+0xba8], R132 ;  /* 0x000ba88401007387 */ /* 0x000fe60000100a00 */
[----:B------:R-:W-:Y:S01]  /*28740*/  ISETP.NE.U32.AND P3, PT, R0, RZ, PT ;  /* 0x000000ff0000720c */ /* 0x000fe20003f65070 */
[----:B------:R4:W-:Y:S01]  /*28750*/  STL.64 [R1+0x320], R8 ;  /* 0x0003200801007387 */ /* 0x0009e20000100a00 */
[----:B------:R-:W-:-:S02]  /*28760*/  VIADD R0, R134, 0x100000 ;  /* 0x0010000086007836 */ /* 0x000fc40000000000 */
        /* <DEDUP_REMOVED lines=8> */
[----:B------:R1:W-:Y:S01]  /*287f0*/  LDGSTS.E [R0+-0x2fe08], desc[UR22][R8.64], !P5 ;  /* 0xd01f800008007fae */ /* 0x0003e2000e9a1016 */
[----:B------:R-:W-:Y:S02]  /*28800*/  ISETP.GE.U32.AND P5, PT, R2, 0x7ffffc7f, PT ;  /* 0x7ffffc7f0200780c */ /* 0x000fe40003fa6070 */
[----:B---3--:R-:W-:Y:S01]  /*28810*/  IADD3 R2, PT, PT, R6, -0x303, RZ ;  /* 0xfffffcfd06027810 */ /* 0x008fe20007ffe0ff */
[----:B------:R-:W-:Y:S01]  /*28820*/  IMAD.WIDE R6, R143, 0x4, R70 ;  /* 0x000000048f067825 */ /* 0x000fe200078e0246 */
[----:B------:R-:W-:Y:S03]  /*28830*/  STL.64 [R1+0xd08], R134 ;  /* 0x000d088601007387 */ /* 0x000fe60000100a00 */
[----:B-1----:R-:W-:-:S05]  /*28840*/  IMAD.WIDE R8, R135, 0x4, R68 ;  /* 0x0000000487087825 */ /* 0x002fca00078e0244 */
[----:B------:R2:W-:Y:S01]  /*28850*/  LDGSTS.E [R0+-0x2fe04], desc[UR22][R8.64], !P6 ;  /* 0xd01fc00008007fae */ /* 0x0005e2000f1a1016 */
[----:B------:R-:W-:-:S03]  /*28860*/  ISETP.GE.U32.AND P6, PT, R2, 0x7ffffc7e, PT ;  /* 0x7ffffc7e0200780c */ /* 0x000fc60003fc6070 */
[----:B------:R-:W-:Y:S04]  /*28870*/  STL.64 [R1+0x300], R8 ;  /* 0x0003000801007387 */ /* 0x000fe80000100a00 */
[----:B------:R1:W-:Y:S01]  /*28880*/  STL [R1+0xd10], R3 ;  /* 0x000d100301007387 */ /* 0x0003e20000100800 */
[----:B--2---:R-:W-:-:S03]  /*28890*/  VIADD R0, R4, 0xfffffcfc ;  /* 0xfffffcfc04007836 */ /* 0x004fc60000000000 */
[----:B------:R-:W0:Y:S01]  /*288a0*/  LDGDEPBAR ;  /* 0x00000000000079af */ /* 0x000e220000000000 */
[----:B------:R-:W-:-:S03]  /*288b0*/  IMAD.WIDE R4, R143, 0x4, R72 ;  /* 0x000000048f047825 */ /* 0x000fc600078e0248 */
[----:B------:R2:W-:Y:S01]  /*288c0*/  STL.64 [R1+0x2f0], R6 ;  /* 0x0002f00601007387 */ /* 0x0005e20000100a00 */
[----:B-1----:R-:W-:-:S03]  /*288d0*/  IMAD.WIDE R2, R143, 0x4, R74 ;  /* 0x000000048f027825 */ /* 0x002fc600078e024a */
[----:B------:R1:W-:Y:S04]  /*288e0*/  STL.64 [R1+0x2e8], R4 ;  /* 0x0002e80401007387 */ /* 0x0003e80000100a00 */
[----:B------:R3:W-:Y:S01]  /*288f0*/  STL.64 [R1+0x2e0], R2 ;  /* 0x0002e00201007387 */ /* 0x0007e20000100a00 */
[----:B--2---:R-:W-:-:S04]  /*28900*/  IMAD.WIDE R6, R143, 0x4, R76 ;  /* 0x000000048f067825 */ /* 0x004fc800078e024c */
[C---:B-1----:R-:W-:Y:S01]  /*28910*/  IMAD.WIDE R4, R143.reuse, 0x4, R78 ;  /* 0x000000048f047825 */ /* 0x042fe200078e024e */
[----:B------:R1:W-:Y:S03]  /*28920*/  STL.64 [R1+0x2d8], R6 ;  /* 0x0002d80601007387 */ /* 0x0003e60000100a00 */
[C---:B---3--:R-:W-:Y:S01]  /*28930*/  IMAD.WIDE R2, R143.reuse, 0x4, R80 ;  /* 0x000000048f027825 */ /* 0x048fe200078e0250 */
[----:B------:R2:W-:Y:S04]  /*28940*/  STL.64 [R1+0x2d0], R4 ;  /* 0x0002d00401007387 */ /* 0x0005e80000100a00 */
[----:B------:R3:W-:Y:S01]  /*28950*/  STL.64 [R1+0x2c8], R2 ;  /* 0x0002c80201007387 */ /* 0x0007e20000100a00 */
[----:B-1----:R-:W-:-:S04]  /*28960*/  IMAD.WIDE R6, R143, 0x4, R82 ;  /* 0x000000048f067825 */ /* 0x002fc800078e0252 */
[C---:B--2---:R-:W-:Y:S01]  /*28970*/  IMAD.WIDE R4, R143.reuse, 0x4, R84 ;  /* 0x000000048f047825 */ /* 0x044fe200078e0254 */
        /* <DEDUP_REMOVED lines=12> */
[----:B------:R-:W-:Y:S03]  /*28a40*/  STL.64 [R1+0x268], R6 ;  /* 0x0002680601007387 */ /* 0x000fe60000100a00 */
[C---:B---3--:R-:W-:Y:S01]  /*28a50*/  IMAD.WIDE R2, R143.reuse, 0x4, R98 ;  /* 0x000000048f027825 */ /* 0x048fe200078e0262 */
[----:B------:R1:W-:Y:S03]  /*28a60*/  STL.64 [R1+0x260], R4 ;  /* 0x0002600401007387 */ /* 0x0003e60000100a00 */
[C---:B------:R-:W-:Y:S01]  /*28a70*/  IMAD.WIDE R136, R143.reuse, 0x4, R102 ;  /* 0x000000048f887825 */ /* 0x040fe200078e0266 */
[----:B------:R-:W-:Y:S03]  /*28a80*/  STL.64 [R1+0x258], R2 ;  /* 0x0002580201007387 */ /* 0x000fe60000100a00 */
[C---:B------:R-:W-:Y:S01]  /*28a90*/  IMAD.WIDE R134, R143.reuse, 0x4, R100 ;  /* 0x000000048f867825 */ /* 0x040fe200078e0264 */
[----:B------:R2:W-:Y:S03]  /*28aa0*/  STL.64 [R1+0xd18], R2 ;  /* 0x000d180201007387 */ /* 0x0005e60000100a00 */
[----:B-1----:R-:W-:-:S04]  /*28ab0*/  IMAD.WIDE R4, R143, 0x4, R104 ;  /* 0x000000048f047825 */ /* 0x002fc800078e0268 */
[C---:B------:R-:W-:Y:S01]  /*28ac0*/  IMAD.WIDE R138, R143.reuse, 0x4, R106 ;  /* 0x000000048f8a7825 */ /* 0x040fe200078e026a */
[----:B------:R1:W-:Y:S03]  /*28ad0*/  STL.64 [R1+0x238], R4 ;  /* 0x0002380401007387 */ /* 0x0003e60000100a00 */
[C---:B--2---:R-:W-:Y:S01]  /*28ae0*/  IMAD.WIDE R2, R143.reuse, 0x4, R108 ;  /* 0x000000048f027825 */ /* 0x044fe200078e026c */
[----:B------:R-:W-:Y:S04]  /*28af0*/  STL.64 [R1+0x240], R136 ;  /* 0x0002408801007387 */ /* 0x000fe80000100a00 */
[----:B------:R-:W-:Y:S01]  /*28b00*/  STL.64 [R1+0x250], R134 ;  /* 0x0002508601007387 */ /* 0x000fe20000100a00 */
[----:B-1----:R-:W-:-:S03]  /*28b10*/  IMAD.WIDE R4, R143, 0x4, R114 ;  /* 0x000000048f047825 */ /* 0x002fc600078e0272 */
[----:B------:R-:W-:Y:S04]  /*28b20*/  STL.64 [R1+0x220], R138 ;  /* 0x0002208a01007387 */ /* 0x000fe80000100a00 */
[----:B------:R1:W-:Y:S04]  /*28b30*/  STL.64 [R1+0x218], R2 ;  /* 0x0002180201007387 */ /* 0x0003e80000100a00 */
[----:B------:R-:W2:Y:S04]  /*28b40*/  LDL.LU.64 R68, [R1+0x10] ;  /* 0x0000100001447983 */ /* 0x000ea80000300a00 */
[----:B------:R-:W3:Y:S04]  /*28b50*/  LDL.LU.64 R64, [R1+0x28] ;  /* 0x0000280001407983 */ /* 0x000ee80000300a00 */
[----:B------:R4:W-:Y:S04]  /*28b60*/  STL.64 [R1+0x1b8], R4 ;  /* 0x0001b80401007387 */ /* 0x0009e80000100a00 */
        /* <DEDUP_REMOVED lines=11> */
[----:B------:R-:W2:Y:S01]  /*28c20*/  LDL.LU.64 R240, [R1+0x98] ;  /* 0x0000980001f07983 */ /* 0x000ea20000300a00 */
[----:B------:R-:W-:-:S03]  /*28c30*/  IMAD.WIDE R140, R143, 0x4, R110 ;  /* 0x000000048f8c7825 */ /* 0x000fc600078e026e */
[----:B------:R-:W3:Y:S01]  /*28c40*/  LDL.LU.64 R20, [R1+0xa0] ;  /* 0x0000a00001147983 */ /* 0x000ee20000300a00 */
[----:B-1----:R-:W-:-:S03]  /*28c50*/  IMAD.WIDE R2, R143, 0x4, R112 ;  /* 0x000000048f027825 */ /* 0x002fc600078e0270 */
[----:B------:R-:W3:Y:S01]  /*28c60*/  LDL.LU.64 R16, [R1+0xa8] ;  /* 0x0000a80001107983 */ /* 0x000ee20000300a00 */
[----:B----4-:R-:W-:-:S03]  /*28c70*/  IMAD.WIDE R4, R143, 0x4, R118 ;  /* 0x000000048f047825 */ /* 0x010fc600078e0276 */
[----:B------:R-:W4:Y:S04]  /*28c80*/  LDL.LU.64 R246, [R1+0xb0] ;  /* 0x0000b00001f67983 */ /* 0x000f280000300a00 */
[----:B------:R-:W3:Y:S01]  /*28c90*/  LDL.LU.64 R12, [R1+0xb8] ;  /* 0x0000b800010c7983 */ /* 0x000ee20000300a00 */
[----:B------:R-:W-:-:S03]  /*28ca0*/  IMAD.WIDE R132, R143, 0x4, R116 ;  /* 0x000000048f847825 */ /* 0x000fc600078e0274 */
[----:B------:R-:W4:Y:S01]  /*28cb0*/  LDL.LU.64 R242, [R1+0xc0] ;  /* 0x0000c00001f27983 */ /* 0x000f220000300a00 */
[----:B------:R-:W-:-:S03]  /*28cc0*/  IMAD.WIDE R18, R143, 0x4, R200 ;  /* 0x000000048f127825 */ /* 0x000fc600078e02c8 */
[----:B------:R-:W-:Y:S01]  /*28cd0*/  STL.64 [R1+0x200], R140 ;  /* 0x0002008c01007387 */ /* 0x000fe20000100a00 */
[----:B------:R-:W-:-:S03]  /*28ce0*/  IMAD.WIDE R14, R143, 0x4, R198 ;  /* 0x000000048f0e7825 */ /* 0x000fc600078e02c6 */
[----:B------:R-:W-:Y:S04]  /*28cf0*/  STL.64 [R1+0x1e8], R2 ;  /* 0x0001e80201007387 */ /* 0x000fe80000100a00 */
[----:B------:R1:W-:Y:S01]  /*28d00*/  STL.64 [R1+0x8], R4 ;  /* 0x0000080401007387 */ /* 0x0003e20000100a00 */
[----:B--2---:R-:W-:-:S03]  /*28d10*/  IMAD.WIDE R116, R143, 0x4, R240 ;  /* 0x000000048f747825 */ /* 0x004fc600078e02f0 */
[----:B------:R-:W2:Y:S04]  /*28d20*/  LDL.LU.64 R240, [R1+0xc8] ;  /* 0x0000c80001f07983 */ /* 0x000ea80000300a00 */
[----:B------:R-:W2:Y:S04]  /*28d30*/  LDL.LU.64 R200, [R1+0xd0] ;  /* 0x0000d00001c87983 */ /* 0x000ea80000300a00 */
[----:B------:R-:W4:Y:S01]  /*28d40*/  LDL.LU.64 R198, [R1+0xd8] ;  /* 0x0000d80001c67983 */ /* 0x000f220000300a00 */
[----:B------:R-:W-:-:S03]  /*28d50*/  IMAD.WIDE R90, R143, 0x4, R68 ;  /* 0x000000048f5a7825 */ /* 0x000fc600078e0244 */
[----:B------:R-:W4:Y:S01]  /*28d60*/  LDL.LU.64 R72, [R1+0xe0] ;  /* 0x0000e00001487983 */ /* 0x000f220000300a00 */
[----:B---3--:R-:W-:-:S03]  /*28d70*/  IMAD.WIDE R92, R143, 0x4, R64 ;  /* 0x000000048f5c7825 */ /* 0x008fc600078e0240 */
[----:B------:R-:W3:Y:S01]  /*28d80*/  LDL.LU.64 R68, [R1+0xe8] ;  /* 0x0000e80001447983 */ /* 0x000ee20000300a00 */
[----:B------:R-:W-:-:S03]  /*28d90*/  IMAD.WIDE R94, R143, 0x4, R60 ;  /* 0x000000048f5e7825 */ /* 0x000fc600078e023c */
        /* <DEDUP_REMOVED lines=23> */
[----:B------:R-:W-:-:S04]  /*28f10*/  IMAD.WIDE R86, R143, 0x4, R244 ;  /* 0x000000048f567825 */ /* 0x000fc800078e02f4 */
[C---:B------:R-:W-:Y:S02]  /*28f20*/  IMAD.WIDE R120, R143.reuse, 0x4, R16 ;  /* 0x000000048f787825 */ /* 0x040fe400078e0210 */
[----:B------:R-:W3:Y:S02]  /*28f30*/  LDL.LU.64 R16, [R1+0x150] ;  /* 0x0001500001107983 */ /* 0x000ee40000300a00 */
[C---:B------:R-:W-:Y:S02]  /*28f40*/  IMAD.WIDE R244, R143.reuse, 0x4, R12 ;  /* 0x000000048ff47825 */ /* 0x040fe400078e020c */
[----:B------:R-:W3:Y:S02]  /*28f50*/  LDL.LU.64 R12, [R1+0x158] ;  /* 0x00015800010c7983 */ /* 0x000ee40000300a00 */
[----:B------:R-:W-:-:S04]  /*28f60*/  IMAD.WIDE R10, R143, 0x4, R196 ;  /* 0x000000048f0a7825 */ /* 0x000fc800078e02c4 */
[C---:B------:R-:W-:Y:S02]  /*28f70*/  IMAD.WIDE R106, R143.reuse, 0x4, R8 ;  /* 0x000000048f6a7825 */ /* 0x040fe400078e0208 */
[----:B------:R-:W3:Y:S02]  /*28f80*/  LDL.LU.64 R8, [R1+0x660] ;  /* 0x0006600001087983 */ /* 0x000ee40000300a00 */
[----:B------:R-:W-:Y:S02]  /*28f90*/  IMAD.MOV.U32 R196, RZ, RZ, R4 ;  /* 0x000000ffffc47224 */ /* 0x000fe400078e0004 */
[----:B------:R-:W-:Y:S02]  /*28fa0*/  IMAD.MOV.U32 R197, RZ, RZ, R5 ;  /* 0x000000ffffc57224 */ /* 0x000fe400078e0005 */
[C---:B------:R-:W-:Y:S01]  /*28fb0*/  IMAD.WIDE R38, R143.reuse, 0x4, R210 ;  /* 0x000000048f267825 */ /* 0x040fe200078e02d2 */
[----:B-1----:R-:W3:Y:S03]  /*28fc0*/  LDL.LU.64 R4, [R1+0x670] ;  /* 0x0006700001047983 */ /* 0x002ee60000300a00 */
[C---:B------:R-:W-:Y:S01]  /*28fd0*/  IMAD.WIDE R30, R143.reuse, 0x4, R206 ;  /* 0x000000048f1e7825 */ /* 0x040fe200078e02ce */
[----:B------:R-:W3:Y:S03]  /*28fe0*/  LDL.LU.64 R210, [R1+0x678] ;  /* 0x0006780001d27983 */ /* 0x000ee60000300a00 */
[C---:B------:R-:W-:Y:S01]  /*28ff0*/  IMAD.WIDE R26, R143.reuse, 0x4, R204 ;  /* 0x000000048f1a7825 */ /* 0x040fe200078e02cc */
[----:B------:R-:W3:Y:S03]  /*29000*/  LDL.LU.64 R206, [R1+0x680] ;  /* 0x0006800001ce7983 */ /* 0x000ee60000300a00 */
[C---:B------:R-:W-:Y:S01]  /*29010*/  IMAD.WIDE R6, R143.reuse, 0x4, R194 ;  /* 0x000000048f067825 */ /* 0x040fe200078e02c2 */
[----:B------:R-:W3:Y:S03]  /*29020*/  LDL.LU.64 R204, [R1+0x6a8] ;  /* 0x0006a80001cc7983 */ /* 0x000ee60000300a00 */
[C---:B------:R-:W-:Y:S01]  /*29030*/  IMAD.WIDE R84, R143.reuse, 0x4, R238 ;  /* 0x000000048f547825 */ /* 0x040fe200078e02ee */
[----:B------:R-:W3:Y:S03]  /*29040*/  LDL.LU.64 R194, [R1+0x6b0] ;  /* 0x0006b00001c27983 */ /* 0x000ee60000300a00 */
[----:B------:R-:W-:-:S04]  /*29050*/  IMAD.WIDE R82, R143, 0x4, R236 ;  /* 0x000000048f527825 */ /* 0x000fc800078e02ec */
[----:B------:R-:W-:-:S04]  /*29060*/  IMAD.WIDE R22, R143, 0x4, R202 ;  /* 0x000000048f167825 */ /* 0x000fc800078e02ca */
[----:B------:R-:W-:-:S04]  /*29070*/  IMAD.WIDE R54, R143, 0x4, R218 ;  /* 0x000000048f367825 */ /* 0x000fc800078e02da */
[----:B------:R-:W-:-:S04]  /*29080*/  IMAD.WIDE R34, R143, 0x4, R208 ;  /* 0x000000048f227825 */ /* 0x000fc800078e02d0 */
[C---:B--2---:R-:W-:Y:S02]  /*29090*/  IMAD.WIDE R238, R143.reuse, 0x4, R200 ;  /* 0x000000048fee7825 */ /* 0x044fe400078e02c8 */
[----:B------:R-:W2:Y:S02]  /*290a0*/  LDL.LU.64 R200, [R1+0x6a0] ;  /* 0x0006a00001c87983 */ /* 0x000ea40000300a00 */
[C---:B----4-:R-:W-:Y:S02]  /*290b0*/  IMAD.WIDE R236, R143.reuse, 0x4, R198 ;  /* 0x000000048fec7825 */ /* 0x050fe400078e02c6 */
[----:B------:R-:W4:Y:S04]  /*290c0*/  LDL.LU.64 R198, [R1+0x690] ;  /* 0x0006900001c67983 */ /* 0x000f280000300a00 */
[----:B------:R-:W4:Y:S04]  /*290d0*/  LDL.LU.64 R202, [R1+0x688] ;  /* 0x0006880001ca7983 */ /* 0x000f280000300a00 */
[----:B------:R-:W4:Y:S04]  /*290e0*/  LDL.64 R218, [R1+0x2f0] ;  /* 0x0002f00001da7983 */ /* 0x000f280000100a00 */
[----:B------:R-:W4:Y:S01]  /*290f0*/  LDL.64 R208, [R1+0x2a0] ;  /* 0x0002a00001d07983 */ /* 0x000f220000100a00 */
[----:B------:R-:W-:-:S04]  /*29100*/  IMAD.WIDE R50, R143, 0x4, R216 ;  /* 0x000000048f327825 */ /* 0x000fc800078e02d8 */
[----:B------:R-:W-:-:S04]  /*29110*/  IMAD.WIDE R46, R143, 0x4, R214 ;  /* 0x000000048f2e7825 */ /* 0x000fc800078e02d6 */
[C---:B------:R-:W-:Y:S02]  /*29120*/  IMAD.WIDE R42, R143.reuse, 0x4, R212 ;  /* 0x000000048f2a7825 */ /* 0x040fe400078e02d4 */
[----:B------:R-:W4:Y:S02]  /*29130*/  LDL.64 R212, [R1+0x2e8] ;  /* 0x0002e80001d47983 */ /* 0x000f240000100a00 */
[----:B---3--:R-:W-:-:S04]  /*29140*/  IMAD.WIDE R216, R143, 0x4, R210 ;  /* 0x000000048fd87825 */ /* 0x008fc800078e02d2 */
[----:B------:R-:W-:-:S04]  /*29150*/  IMAD.WIDE R214, R143, 0x4, R206 ;  /* 0x000000048fd67825 */ /* 0x000fc800078e02ce */
[C---:B------:R-:W-:Y:S02]  /*29160*/  IMAD.WIDE R210, R143.reuse, 0x4, R204 ;  /* 0x000000048fd27825 */ /* 0x040fe400078e02cc */
[----:B------:R-:W3:Y:S02]  /*29170*/  LDL.64 R204, [R1+0x290] ;  /* 0x0002900001cc7983 */ /* 0x000ee40000100a00 */
[C---:B------:R-:W-:Y:S02]  /*29180*/  IMAD.WIDE R206, R143.reuse, 0x4, R194 ;  /* 0x000000048fce7825 */ /* 0x040fe400078e02c2 */
[----:B------:R-:W3:Y:S04]  /*29190*/  LDL.64 R194, [R1+0x238] ;  /* 0x0002380001c27983 */ /* 0x000ee80000100a00 */
[----:B------:R-:W-:Y:S04]  /*291a0*/  STL.64 [R1+0x658], R216 ;  /* 0x000658d801007387 */ /* 0x000fe80000100a00 */
[----:B------:R-:W-:Y:S04]  /*291b0*/  STL.64 [R1+0x660], R214 ;  /* 0x000660d601007387 */ /* 0x000fe80000100a00 */
[----:B------:R-:W-:Y:S04]  /*291c0*/  STL.64 [R1+0x668], R210 ;  /* 0x000668d201007387 */ /* 0x000fe80000100a00 */
[----:B------:R-:W-:Y:S01]  /*291d0*/  STL.64 [R1+0x6a8], R206 ;  /* 0x0006a8ce01007387 */ /* 0x000fe20000100a00 */
[----:B--2---:R-:W-:-:S04]  /*291e0*/  IMAD.WIDE R200, R143, 0x4, R200 ;  /* 0x000000048fc87825 */ /* 0x004fc800078e02c8 */
[C---:B----4-:R-:W-:Y:S01]  /*291f0*/  IMAD.WIDE R198, R143.reuse, 0x4, R198 ;  /* 0x000000048fc67825 */ /* 0x050fe200078e02c6 */
[----:B------:R-:W-:Y:S03]  /*29200*/  STL.64 [R1+0x698], R200 ;  /* 0x000698c801007387 */ /* 0x000fe60000100a00 */
[C---:B------:R-:W-:Y:S01]  /*29210*/  IMAD.WIDE R202, R143.reuse, 0x4, R202 ;  /* 0x000000048fca7825 */ /* 0x040fe200078e02ca */
[----:B------:R-:W-:Y:S04]  /*29220*/  STL.64 [R1+0x678], R198 ;  /* 0x000678c601007387 */ /* 0x000fe80000100a00 */
[----:B------:R-:W-:Y:S04]  /*29230*/  LDGSTS.E [R252+0x50000], desc[UR22][R218.64], P2 ;  /* 0x50000000dafc7fae */ /* 0x000fe800091a1016 */
[----:B------:R-:W-:Y:S04]  /*29240*/  LDGSTS.E [R252+0x50400], desc[UR22][R208.64], P2 ;  /* 0x50400000d0fc7fae */ /* 0x000fe800091a1016 */
[----:B------:R-:W-:Y:S04]  /*29250*/  STL.64 [R1+0x670], R202 ;  /* 0x000670ca01007387 */ /* 0x000fe80000100a00 */
[----:B------:R-:W-:Y:S04]  /*29260*/  LDGSTS.E [R252+0x50800], desc[UR22][R136.64], P2 ;  /* 0x5080000088fc7fae */ /* 0x000fe800091a1016 */
[----:B------:R-:W-:Y:S04]  /*29270*/  LDGSTS.E [R252+0x50c00], desc[UR22][R196.64], P2 ;  /* 0x50c00000c4fc7fae */ /* 0x000fe800091a1016 */
[----:B------:R-:W2:Y:S04]  /*29280*/  LDL.LU.64 R136, [R1+0xd30] ;  /* 0x000d300001887983 */ /* 0x000ea80000300a00 */
[----:B------:R-:W4:Y:S04]  /*29290*/  LDL.64 R208, [R1+0x2e0] ;  /* 0x0002e00001d07983 */ /* 0x000f280000100a00 */
[----:B------:R-:W4:Y:S01]  /*292a0*/  LDL.64 R196, [R1+0x278] ;  /* 0x0002780001c47983 */ /* 0x000f220000100a00 */
        /* <DEDUP_REMOVED lines=8> */
[----:B------:R-:W-:Y:S01]  /*29330*/  LDGSTS.E [R252+0x51c00], desc[UR22][R6.64], P2 ;  /* 0x51c0000006fc7fae */ /* 0x000fe200091a1016 */
[----:B------:R-:W1:Y:S02]  /*29340*/  LDC R250, c[0x0][0x3a0] ;  /* 0x0000e800fffa7b82 */ /* 0x000e640000000800 */
        /* <DEDUP_REMOVED lines=12> */
[----:B------:R-:W-:Y:S04]  /*29410*/  LDGSTS.E [R252+0x53800], desc[UR22][R36.64], P2 ;  /* 0x5380000024fc7fae */ /* 0x000fe800091a1016 */
[----:B------:R-:W-:Y:S01]  /*29420*/  LDGSTS.E [R252+0x53c00], desc[UR22][R4.64], P2 ;  /* 0x53c0000004fc7fae */ /* 0x000fe200091a1016 */
[----:B------:R-:W-:-:S04]  /*29430*/  IMAD.WIDE R74, R143, 0x4, R228 ;  /* 0x000000048f4a7825 */ /* 0x000fc800078e02e4 */
[----:B------:R-:W-:-:S04]  /*29440*/  IMAD.WIDE R246, R143, 0x4, R246 ;  /* 0x000000048ff67825 */ /* 0x000fc800078e02f6 */
[----:B------:R-:W-:-:S04]  /*29450*/  IMAD.WIDE R64, R143, 0x4, R64 ;  /* 0x000000048f407825 */ /* 0x000fc800078e0240 */
[C---:B------:R-:W-:Y:S01]  /*29460*/  IMAD.WIDE R32, R143.reuse, 0x4, R32 ;  /* 0x000000048f207825 */ /* 0x040fe200078e0220 */
[----:B--2---:R-:W-:Y:S04]  /*29470*/  LDGSTS.E [R136+0x50080], desc[UR22][R212.64], P2 ;  /* 0x50080000d4887fae */ /* 0x004fe800091a1016 */
        /* <DEDUP_REMOVED lines=15> */
[----:B----4-:R-:W-:Y:S04]  /*29570*/  LDGSTS.E [R137+0x50100], desc[UR22][R208.64], P2 ;  /* 0x50100000d0897fae */ /* 0x010fe800091a1016 */
[----:B------:R-:W-:Y:S04]  /*29580*/  LDGSTS.E [R137+0x50500], desc[UR22][R196.64], P2 ;  /* 0x50500000c4897fae */ /* 0x000fe800091a1016 */
[----:B------:R-:W2:Y:S04]  /*29590*/  LDL.64 R212, [R1+0x2d8] ;  /* 0x0002d80001d47983 */ /* 0x000ea80000100a00 */
[----:B------:R-:W3:Y:S04]  /*295a0*/  LDL.64 R204, [R1+0x270] ;  /* 0x0002700001cc7983 */ /* 0x000ee80000100a00 */
[----:B------:R-:W4:Y:S04]  /*295b0*/  LDL.64 R194, [R1+0x218] ;  /* 0x0002180001c27983 */ /* 0x000f280000100a00 */
[----:B------:R-:W-:Y:S04]  /*295c0*/  LDGSTS.E [R137+0x50900], desc[UR22][R138.64], P2 ;  /* 0x509000008a897fae */ /* 0x000fe800091a1016 */
[----:B------:R-:W2:Y:S04]  /*295d0*/  LDL.LU.64 R138, [R1+0xd28] ;  /* 0x000d2800018a7983 */ /* 0x000ea80000300a00 */
[----:B------:R-:W3:Y:S04]  /*295e0*/  LDL.64 R208, [R1+0x2d0] ;  /* 0x0002d00001d07983 */ /* 0x000ee80000100a00 */
        /* <DEDUP_REMOVED lines=29> */
[----:B------:R-:W-:Y:S04]  /*297c0*/  STL.64 [R1+0xcf0], R136 ;  /* 0x000cf08801007387 */ /* 0x000fe80000100a00 */
[----:B--2---:R-:W-:Y:S04]  /*297d0*/  LDGSTS.E [R138+0x50180], desc[UR22][R212.64], P2 ;  /* 0x50180000d48a7fae */ /* 0x004fe800091a1016 */
[----:B---3--:R-:W-:Y:S04]  /*297e0*/  LDGSTS.E [R138+0x50580], desc[UR22][R204.64], P2 ;  /* 0x50580000cc8a7fae */ /* 0x008fe800091a1016 */
        /* <DEDUP_REMOVED lines=16> */
[----:B------:R-:W2:Y:S04]  /*298f0*/  LDL.64 R204, [R1+0x2c8] ;  /* 0x0002c80001cc7983 */ /* 0x000ea80000100a00 */
[----:B------:R-:W3:Y:S04]  /*29900*/  LDL.64 R194, [R1+0x260] ;  /* 0x0002600001c27983 */ /* 0x000ee80000100a00 */
[----:B------:R-:W-:Y:S04]  /*29910*/  LDGSTS.E [R139+0x50a00], desc[UR22][R140.64], P2 ;  /* 0x50a000008c8b7fae */ /* 0x000fe800091a1016 */
[----:B------:R-:W2:Y:S01]  /*29920*/  LDL.LU.64 R140, [R1+0xd20] ;  /* 0x000d2000018c7983 */ /* 0x000ea20000300a00 */
[----:B------:R-:W-:-:S03]  /*29930*/  IMAD.WIDE R126, R143, 0x4, R126 ;  /* 0x000000048f7e7825 */ /* 0x000fc600078e027e */
[----:B------:R-:W4:Y:S01]  /*29940*/  LDL.64 R196, [R1+0x2b0] ;  /* 0x0002b00001c47983 */ /* 0x000f220000100a00 */
        /* <DEDUP_REMOVED lines=20> */
[----:B------:R1:W-:Y:S04]  /*29a90*/  STL.64 [R1+0xc90], R138 ;  /* 0x000c908a01007387 */ /* 0x0003e80000100a00 */
[----:B-1----:R-:W4:Y:S04]  /*29aa0*/  LDL.LU.64 R138, [R1+0x1b8] ;  /* 0x0001b800018a7983 */ /* 0x002f280000300a00 */
[----:B--2---:R-:W-:Y:S04]  /*29ab0*/  LDGSTS.E [R140+0x50280], desc[UR22][R204.64], P2 ;  /* 0x50280000cc8c7fae */ /* 0x004fe800091a1016 */
[----:B---3--:R-:W-:Y:S04]  /*29ac0*/  LDGSTS.E [R140+0x50680], desc[UR22][R194.64], P2 ;  /* 0x50680000c28c7fae */ /* 0x008fe800091a1016 */
[----:B------:R-:W-:Y:S04]  /*29ad0*/  LDGSTS.E [R140+0x50a80], desc[UR22][R2.64], P2 ;  /* 0x50a80000028c7fae */ /* 0x000fe800091a1016 */
[----:B------:R-:W2:Y:S04]  /*29ae0*/  LDL.LU.64 R2, [R1+0xd18] ;  /* 0x000d180001027983 */ /* 0x000ea80000300a00 */
[----:B------:R-:W3:Y:S01]  /*29af0*/  LDL.64 R194, [R1+0x2a8] ;  /* 0x0002a80001c27983 */ /* 0x000ee20000100a00 */
        /* <DEDUP_REMOVED lines=24> */
[----:B------:R-:W-:-:S03]  /*29c80*/  IMAD.WIDE R62, R143, 0x4, R222 ;  /* 0x000000048f3e7825 */ /* 0x000fc600078e02de */
[----:B----4-:R-:W-:Y:S01]  /*29c90*/  LDGSTS.E [R141+0x50300], desc[UR22][R196.64], P2 ;  /* 0x50300000c48d7fae */ /* 0x010fe200091a1016 */
[----:B------:R-:W-:-:S04]  /*29ca0*/  IMAD.WIDE R44, R143, 0x4, R44 ;  /* 0x000000048f2c7825 */ /* 0x000fc800078e022c */
[C---:B------:R-:W-:Y:S01]  /*29cb0*/  IMAD.WIDE R12, R143.reuse, 0x4, R12 ;  /* 0x000000048f0c7825 */ /* 0x040fe200078e020c */
[----:B--2---:R1:W-:Y:S04]  /*29cc0*/  LDGSTS.E [R141+0x50700], desc[UR22][R2.64], P2 ;  /* 0x50700000028d7fae */ /* 0x0043e800091a1016 */
        /* <DEDUP_REMOVED lines=16> */
[----:B------:R-:W4:Y:S04]  /*29dd0*/  LDL.LU.64 R196, [R1+0x650] ;  /* 0x0006500001c47983 */ /* 0x000f280000300a00 */
[----:B------:R-:W-:Y:S04]  /*29de0*/  LDGSTS.E [R141+0x53f00], desc[UR22][R198.64], P2 ;  /* 0x53f00000c68d7fae */ /* 0x000fe800091a1016 */
[----:B------:R1:W-:Y:S04]  /*29df0*/  STL.64 [R1+0xc28], R140 ;  /* 0x000c288c01007387 */ /* 0x0003e80000100a00 */
[----:B---3--:R3:W-:Y:S04]  /*29e00*/  LDGSTS.E [R142+0x50380], desc[UR22][R194.64], P2 ;  /* 0x50380000c28e7fae */ /* 0x0087e800091a1016 */
[----:B------:R-:W2:Y:S04]  /*29e10*/  LDL.LU.64 R200, [R1+0x648] ;  /* 0x0006480001c87983 */ /* 0x000ea80000300a00 */
[----:B------:R-:W-:Y:S01]  /*29e20*/  LDGSTS.E [R142+0x50780], desc[UR22][R134.64], P2 ;  /* 0x50780000868e7fae */ /* 0x000fe200091a1016 */
[----:B------:R-:W-:-:S03]  /*29e30*/  IMAD.WIDE R160, R143, 0x4, R160 ;  /* 0x000000048fa07825 */ /* 0x000fc600078e02a0 */
[----:B------:R-:W-:Y:S01]  /*29e40*/  LDGSTS.E [R142+0x50b80], desc[UR22][R132.64], P2 ;  /* 0x50b80000848e7fae */ /* 0x000fe200091a1016 */
[C---:B------:R-:W-:Y:S01]  /*29e50*/  IMAD.WIDE R176, R143.reuse, 0x4, R176 ;  /* 0x000000048fb07825 */ /* 0x040fe200078e02b0 */
[----:B---3--:R-:W3:Y:S02]  /*29e60*/  LDC R194, c[0x0][0x3a0] ;  /* 0x0000e800ffc27b82 */ /* 0x008ee40000000800 */
[----:B------:R-:W-:Y:S04]  /*29e70*/  LDGSTS.E [R142+0x50f80], desc[UR22][R144.64], P2 ;  /* 0x50f80000908e7fae */ /* 0x000fe800091a1016 */
[----:B------:R-:W4:Y:S01]  /*29e80*/  LDL.LU.64 R134, [R1+0xd08] ;  /* 0x000d080001867983 */ /* 0x000f220000300a00 */
[C---:B------:R-:W-:Y:S01]  /*29e90*/  IMAD.WIDE R192, R143.reuse, 0x4, R192 ;  /* 0x000000048fc07825 */ /* 0x040fe200078e02c0 */
[----:B------:R-:W1:Y:S02]  /*29ea0*/  LDC R195, c[0x0][0x3a0] ;  /* 0x0000e800ffc37b82 */ /* 0x000e640000000800 */
[----:B------:R-:W2:Y:S04]  /*29eb0*/  LDL.LU.64 R198, [R1+0x640] ;  /* 0x0006400001c67983 */ /* 0x000ea80000300a00 */
[----:B------:R-:W3:Y:S01]  /*29ec0*/  LDL.LU.64 R204, [R1+0x638] ;  /* 0x0006380001cc7983 */ /* 0x000ee20000300a00 */
        /* <DEDUP_REMOVED lines=16> */
[----:B------:R-:W0:Y:S04]  /*29fd0*/  LDGDEPBAR ;  /* 0x00000000000079af */ /* 0x000e280000000000 */
[----:B------:R-:W3:Y:S01]  /*29fe0*/  LDL.LU.64 R202, [R1+0x630] ;  /* 0x0006300001ca7983 */ /* 0x000ee20000300a00 */
[----:B----4-:R-:W-:-:S02]  /*29ff0*/  IMAD.WIDE R230, R135, 0x4, R196 ;  /* 0x0000000487e67825 */ /* 0x010fc400078e02c4 */
[----:B------:R-:W4:Y:S02]  /*2a000*/  LDC R196, c[0x0][0x3a0] ;  /* 0x0000e800ffc47b82 */ /* 0x000f240000000800 */
[C---:B--2---:R-:W-:Y:S01]  /*2a010*/  IMAD.WIDE R224, R135.reuse, 0x4, R200 ;  /* 0x0000000487e07825 */ /* 0x044fe200078e02c8 */
[----:B------:R-:W-:Y:S04]  /*2a020*/  STL.64 [R1+0xbb0], R230 ;  /* 0x000bb0e601007387 */ /* 0x000fe80000100a00 */
[----:B------:R-:W2:Y:S01]  /*2a030*/  LDL.LU.64 R200, [R1+0x628] ;  /* 0x0006280001c87983 */ /* 0x000ea20000300a00 */
[----:B------:R-:W-:-:S03]  /*2a040*/  IMAD.WIDE R220, R135, 0x4, R198 ;  /* 0x0000000487dc7825 */ /* 0x000fc600078e02c6 */
[----:B------:R-:W-:Y:S04]  /*2a050*/  STL.64 [R1+0xbb8], R224 ;  /* 0x000bb8e001007387 */ /* 0x000fe80000100a00 */
[----:B------:R-:W4:Y:S01]  /*2a060*/  LDL.LU.64 R198, [R1+0x620] ;  /* 0x0006200001c67983 */ /* 0x000f220000300a00 */
[----:B---3--:R-:W-:-:S03]  /*2a070*/  IMAD.WIDE R214, R135, 0x4, R204 ;  /* 0x0000000487d67825 */ /* 0x008fc600078e02cc */
[----:B------:R-:W-:Y:S04]  /*2a080*/  STL.64 [R1+0xbc0], R220 ;  /* 0x000bc0dc01007387 */ /* 0x000fe80000100a00 */
[----:B------:R-:W3:Y:S04]  /*2a090*/  LDL.LU.64 R204, [R1+0x618] ;  /* 0x0006180001cc7983 */ /* 0x000ee80000300a00 */
[----:B------:R-:W-:Y:S01]  /*2a0a0*/  STL.64 [R1+0xbc8], R214 ;  /* 0x000bc8d601007387 */ /* 0x000fe20000100a00 */
[----:B------:R-:W-:-:S03]  /*2a0b0*/  IMAD.WIDE R234, R135, 0x4, R202 ;  /* 0x0000000487ea7825 */ /* 0x000fc600078e02ca */
[----:B------:R-:W3:Y:S04]  /*2a0c0*/  LDL.LU.64 R202, [R1+0x610] ;  /* 0x0006100001ca7983 */ /* 0x000ee80000300a00 */
[----:B------:R2:W-:Y:S01]  /*2a0d0*/  STL.64 [R1+0xbd0], R234 ;  /* 0x000bd0ea01007387 */ /* 0x0005e20000100a00 */
[----:B------:R-:W-:Y:S01]  /*2a0e0*/  ISETP.GE.U32.AND P2, PT, R0, 0x7ffffc7d, PT ;  /* 0x7ffffc7d0000780c */ /* 0x000fe20003f46070 */
[----:B-1----:R-:W-:Y:S01]  /*2a0f0*/  VIADD R2, R2, 0xfffffcfb ;  /* 0xfffffcfb02027836 */ /* 0x002fe20000000000 */
[----:B------:R-:W-:Y:S01]  /*2a100*/  BAR.SYNC.DEFER_BLOCKING 0x0 ;  /* 0x0000000000007b1d */ /* 0x000fe20000010000 */
[----:B--2---:R-:W-:-:S05]  /*2a110*/  IMAD.WIDE R232, R135, 0x4, R200 ;  /* 0x0000000487e87825 */ /* 0x004fca00078e02c8 */
[----:B------:R-:W2:Y:S04]  /*2a120*/  LDL.LU.64 R200, [R1+0x608] ;  /* 0x0006080001c87983 */ /* 0x000ea80000300a00 */
[----:B------:R-:W-:Y:S01]  /*2a130*/  STL.64 [R1+0xbd8], R232 ;  /* 0x000bd8e801007387 */ /* 0x000fe20000100a00 */
[----:B----4-:R-:W-:-:S03]  /*2a140*/  IMAD.WIDE R228, R135, 0x4, R198 ;  /* 0x0000000487e47825 */ /* 0x010fc600078e02c6 */
[----:B------:R-:W4:Y:S04]  /*2a150*/  LDL.LU.64 R198, [R1+0x600] ;  /* 0x0006000001c67983 */ /* 0x000f280000300a00 */
[----:B------:R-:W-:Y:S01]  /*2a160*/  STL.64 [R1+0xbe0], R228 ;  /* 0x000be0e401007387 */ /* 0x000fe20000100a00 */
[----:B---3--:R-:W-:-:S03]  /*2a170*/  IMAD.WIDE R226, R135, 0x4, R204 ;  /* 0x0000000487e27825 */ /* 0x008fc600078e02cc */
[----:B------:R-:W3:Y:S04]  /*2a180*/  LDL.LU.64 R204, [R1+0x5f8] ;  /* 0x0005f80001cc7983 */ /* 0x000ee80000300a00 */
[----:B------:R-:W-:Y:S01]  /*2a190*/  STL.64 [R1+0xbe8], R226 ;  /* 0x000be8e201007387 */ /* 0x000fe20000100a00 */
[----:B------:R-:W-:-:S03]  /*2a1a0*/  IMAD.WIDE R222, R135, 0x4, R202 ;  /* 0x0000000487de7825 */ /* 0x000fc600078e02ca */
[----:B------:R-:W3:Y:S04]  /*2a1b0*/  LDL.LU.64 R202, [R1+0x5f0] ;  /* 0x0005f00001ca7983 */ /* 0x000ee80000300a00 */
[----:B------:R-:W-:Y:S01]  /*2a1c0*/  STL.64 [R1+0xbf0], R222 ;  /* 0x000bf0de01007387 */ /* 0x000fe20000100a00 */
[----:B--2---:R-:W-:-:S03]  /*2a1d0*/  IMAD.WIDE R218, R135, 0x4, R200 ;  /* 0x0000000487da7825 */ /* 0x004fc600078e02c8 */
        /* <DEDUP_REMOVED lines=11> */
[----:B------:R-:W-:-:S05]  /*2a290*/  IADD3 R0, PT, PT, R134, 0x100000, RZ ;  /* 0x0010000086007810 */ /* 0x000fca0007ffe0ff */
[----:B------:R-:W-:Y:S01]  /*2a2a0*/  @!PT LDS RZ, [RZ] ;  /* 0x00000000fffff984 */ /* 0x000fe20000000800 */
[----:B------:R-:W-:Y:S01]  /*2a2b0*/  @!PT LDS RZ, [RZ] ;  /* 0x00000000fffff984 */ /* 0x000fe20000000800 */
[----:B------:R-:W-:Y:S01]  /*2a2c0*/  @!PT LDS RZ, [RZ] ;  /* 0x00000000fffff984 */ /* 0x000fe20000000800 */
[----:B------:R-:W-:Y:S01]  /*2a2d0*/  LDGSTS.E [R0+-0x20000], desc[UR22][R230.64], !P4 ;  /* 0xe0000000e6007fae */ /* 0x000fe2000e1a1016 */
[----:B------:R-:W-:Y:S01]  /*2a2e0*/  ISETP.GE.U32.AND P4, PT, R2, 0x7ffffc7c, PT ;  /* 0x7ffffc7c0200780c */ /* 0x000fe20003f86070 */
[----:B------:R-:W-:Y:S02]  /*2a2f0*/  VIADD R2, R194, 0xfffffcfa ;  /* 0xfffffcfac2027836 */ /* 0x000fe40000000000 */
        /* <DEDUP_REMOVED lines=9> */
[----:B------:R-:W-:Y:S02]  /*2a390*/  LDGSTS.E [R0+-0x1fff0], desc[UR22][R234.64], !P4 ;  /* 0xe0010000ea007fae */ /* 0x000fe4000e1a1016 */
[----:B------:R-:W1:Y:S01]  /*2a3a0*/  LDC R195, c[0x0][0x3a0] ;  /* 0x0000e800ffc37b82 */ /* 0x000e620000000800 */
[----:B--2---:R-:W-:-:S04]  /*2a3b0*/  IMAD.WIDE R208, R135, 0x4, R200 ;  /* 0x0000000487d07825 */ /* 0x004fc800078e02c8 */
[C---:B----4-:R-:W-:Y:S01]  /*2a3c0*/  IMAD.WIDE R206, R135.reuse, 0x4, R198 ;  /* 0x0000000487ce7825 */ /* 0x050fe200078e02c6 */
[----:B------:R-:W2:Y:S04]  /*2a3d0*/  LDL.LU.64 R200, [R1+0x5c8] ;  /* 0x0005c80001c87983 */ /* 0x000ea80000300a00 */
[----:B------:R-:W-:Y:S04]  /*2a3e0*/  STL.64 [R1+0xc18], R208 ;  /* 0x000c18d001007387 */ /* 0x000fe80000100a00 */
[----:B------:R-:W4:Y:S04]  /*2a3f0*/  LDL.LU.64 R198, [R1+0x5c0] ;  /* 0x0005c00001c67983 */ /* 0x000f280000300a00 */
[----:B------:R-:W-:Y:S04]  /*2a400*/  STL.64 [R1+0xc20], R206 ;  /* 0x000c20ce01007387 */ /* 0x000fe80000100a00 */
[----:B------:R-:W4:Y:S01]  /*2a410*/  LDL.LU.64 R140, [R1+0x5b8] ;  /* 0x0005b800018c7983 */ /* 0x000f220000300a00 */
[----:B---3--:R-:W-:Y:S01]  /*2a420*/  IMAD.WIDE R204, R135, 0x4, R204 ;  /* 0x0000000487cc7825 */ /* 0x008fe200078e02cc */
[----:B------:R-:W-:-:S02]  /*2a430*/  ISETP.GE.U32.AND P2, PT, R2, 0x7ffffc79, PT ;  /* 0x7ffffc790200780c */ /* 0x000fc40003f46070 */
[----:B------:R-:W-:Y:S04]  /*2a440*/  LDGSTS.E [R0+-0x1ffec], desc[UR22][R232.64], !P5 ;  /* 0xe0014000e8007fae */ /* 0x000fe8000e9a1016 */
[----:B------:R-:W-:Y:S04]  /*2a450*/  STL.64 [R1+0xc30], R204 ;  /* 0x000c30cc01007387 */ /* 0x000fe80000100a00 */
[----:B------:R-:W3:Y:S01]  /*2a460*/  LDL.LU.64 R136, [R1+0x5b0] ;  /* 0x0005b00001887983 */ /* 0x000ee20000300a00 */
[----:B-1----:R-:W-:Y:S02]  /*2a470*/  VIADD R2, R194, 0xfffffcf7 ;  /* 0xfffffcf7c2027836 */ /* 0x002fe40000000000 */
[----:B------:R-:W1:Y:S01]  /*2a480*/  LDC R194, c[0x0][0x3a0] ;  /* 0x0000e800ffc27b82 */ /* 0x000e620000000800 */
[----:B------:R-:W-:Y:S02]  /*2a490*/  LDGSTS.E [R0+-0x1ffe8], desc[UR22][R228.64], !P6 ;  /* 0xe0018000e4007fae */ /* 0x000fe4000f1a1016 */
[----:B------:R-:W-:Y:S01]  /*2a4a0*/  ISETP.GE.U32.AND P4, PT, R2, 0x7ffffc78, PT ;  /* 0x7ffffc780200780c */ /* 0x000fe20003f86070 */
[----:B------:R-:W-:Y:S01]  /*2a4b0*/  VIADD R2, R196, 0xfffffcf6 ;  /* 0xfffffcf6c4027836 */ /* 0x000fe20000000000 */
[----:B------:R-:W-:Y:S03]  /*2a4c0*/  LDGSTS.E [R0+-0x1ffe4], desc[UR22][R226.64], !P2 ;  /* 0xe001c000e2007fae */ /* 0x000fe6000d1a1016 */
[----:B------:R-:W1:Y:S01]  /*2a4d0*/  LDC R196, c[0x0][0x3a0] ;  /* 0x0000e800ffc47b82 */ /* 0x000e620000000800 */
[----:B------:R-:W-:Y:S01]  /*2a4e0*/  ISETP.GE.U32.AND P5, PT, R2, 0x7ffffc77, PT ;  /* 0x7ffffc770200780c */ /* 0x000fe20003fa6070 */
[----:B------:R-:W-:-:S06]  /*2a4f0*/  VIADD R2, R195, 0xfffffcf5 ;  /* 0xfffffcf5c3027836 */ /* 0x000fcc0000000000 */
[----:B------:R-:W1:Y:S01]  /*2a500*/  LDC R195, c[0x0][0x3a0] ;  /* 0x0000e800ffc37b82 */ /* 0x000e620000000800 */
[----:B------:R-:W-:Y:S01]  /*2a510*/  ISETP.GE.U32.AND P6, PT, R2, 0x7ffffc76, PT ;  /* 0x7ffffc760200780c */ /* 0x000fe20003fc6070 */
[----:B------:R-:W-:Y:S04]  /*2a520*/  LDGSTS.E [R0+-0x1ffe0], desc[UR22][R222.64], !P4 ;  /* 0xe0020000de007fae */ /* 0x000fe8000e1a1016 */
[----:B------:R-:W-:Y:S01]  /*2a530*/  LDGSTS.E [R0+-0x1ffdc], desc[UR22][R218.64], !P5 ;  /* 0xe0024000da007fae */ /* 0x000fe2000e9a1016 */
[----:B-1----:R-:W-:Y:S02]  /*2a540*/  IADD3 R2, PT, PT, R194, -0x30c, RZ ;  /* 0xfffffcf4c2027810 */ /* 0x002fe40007ffe0ff */
[----:B------:R-:W1:Y:S02]  /*2a550*/  LDC R194, c[0x0][0x3a0] ;  /* 0x0000e800ffc27b82 */ /* 0x000e640000000800 */
[----:B------:R-:W-:-:S03]  /*2a560*/  ISETP.GE.U32.AND P2, PT, R2, 0x7ffffc75, PT ;  /* 0x7ffffc750200780c */ /* 0x000fc60003f46070 */
[----:B------:R-:W-:Y:S01]  /*2a570*/  LDGSTS.E [R0+-0x1ffd8], desc[UR22][R216.64], !P6 ;  /* 0xe0028000d8007fae */ /* 0x000fe2000f1a1016 */
[----:B------:R-:W-:Y:S02]  /*2a580*/  VIADD R2, R196, 0xfffffcf3 ;  /* 0xfffffcf3c4027836 */ /* 0x000fe40000000000 */
[----:B------:R-:W1:Y:S03]  /*2a590*/  LDC R196, c[0x0][0x3a0] ;  /* 0x0000e800ffc47b82 */ /* 0x000e660000000800 */
[----:B------:R-:W-:Y:S01]  /*2a5a0*/  ISETP.GE.U32.AND P4, PT, R2, 0x7ffffc74, PT ;  /* 0x7ffffc740200780c */ /* 0x000fe20003f86070 */
[----:B------:R-:W-:-:S03]  /*2a5b0*/  VIADD R2, R195, 0xfffffcf2 ;  /* 0xfffffcf2c3027836 */ /* 0x000fc60000000000 */
[----:B------:R-:W-:Y:S01]  /*2a5c0*/  LDGSTS.E [R0+-0x1ffd4], desc[UR22][R212.64], !P2 ;  /* 0xe002c000d4007fae */ /* 0x000fe2000d1a1016 */
[----:B------:R-:W1:Y:S01]  /*2a5d0*/  LDC R195, c[0x0][0x3a0] ;  /* 0x0000e800ffc37b82 */ /* 0x000e620000000800 */
[----:B------:R-:W-:Y:S01]  /*2a5e0*/  ISETP.GE.U32.AND P5, PT, R2, 0x7ffffc73, PT ;  /* 0x7ffffc730200780c */ /* 0x000fe20003fa6070 */
[----:B-1----:R-:W-:-:S06]  /*2a5f0*/  VIADD R2, R194, 0xfffffcf1 ;  /* 0xfffffcf1c2027836 */ /* 0x002fcc0000000000 */
[----:B------:R-:W-:Y:S01]  /*2a600*/  LDGSTS.E [R0+-0x1ffd0], desc[UR22][R210.64], !P4 ;  /* 0xe0030000d2007fae */ /* 0x000fe2000e1a1016 */
[----:B------:R-:W1:Y:S01]  /*2a610*/  LDC R194, c[0x0][0x3a0] ;  /* 0x0000e800ffc27b82 */ /* 0x000e620000000800 */
[----:B------:R-:W-:Y:S02]  /*2a620*/  ISETP.GE.U32.AND P6, PT, R2, 0x7ffffc72, PT ;  /* 0x7ffffc720200780c */ /* 0x000fe40003fc6070 */
[----:B------:R-:W-:Y:S02]  /*2a630*/  IADD3 R2, PT, PT, R196, -0x310, RZ ;  /* 0xfffffcf0c4027810 */ /* 0x000fe40007ffe0ff */
[----:B------:R-:W-:Y:S03]  /*2a640*/  LDGSTS.E [R0+-0x1ffcc], desc[UR22][R208.64], !P5 ;  /* 0xe0034000d0007fae */ /* 0x000fe6000e9a1016 */
[----:B------:R-:W1:Y:S01]  /*2a650*/  LDC R196, c[0x0][0x3a0] ;  /* 0x0000e800ffc47b82 */ /* 0x000e620000000800 */
[----:B------:R-:W-:Y:S01]  /*2a660*/  ISETP.GE.U32.AND P2, PT, R2, 0x7ffffc71, PT ;  /* 0x7ffffc710200780c */ /* 0x000fe20003f46070 */
[----:B------:R-:W-:-:S06]  /*2a670*/  VIADD R2, R195, 0xfffffcef ;  /* 0xfffffcefc3027836 */ /* 0x000fcc0000000000 */
[----:B------:R-:W1:Y:S01]  /*2a680*/  LDC R195, c[0x0][0x3a0] ;  /* 0x0000e800ffc37b82 */ /* 0x000e620000000800 */
[----:B------:R-:W-:Y:S01]  /*2a690*/  IMAD.WIDE R202, R135, 0x4, R202 ;  /* 0x0000000487ca7825 */ /* 0x000fe200078e02ca */
[----:B------:R-:W-:Y:S01]  /*2a6a0*/  LDGSTS.E [R0+-0x1ffc8], desc[UR22][R206.64], !P6 ;  /* 0xe0038000ce007fae */ /* 0x000fe2000f1a1016 */
[----:B------:R-:W-:-:S03]  /*2a6b0*/  ISETP.GE.U32.AND P4, PT, R2, 0x7ffffc70, PT ;  /* 0x7ffffc700200780c */ /* 0x000fc60003f86070 */
[----:B------:R-:W-:Y:S01]  /*2a6c0*/  STL.64 [R1+0xc38], R202 ;  /* 0x000c38ca01007387 */ /* 0x000fe20000100a00 */
[----:B-1----:R-:W-:Y:S02]  /*2a6d0*/  VIADD R2, R194, 0xfffffcee ;  /* 0xfffffceec2027836 */ /* 0x002fe40000000000 */
[----:B------:R-:W1:Y:S01]  /*2a6e0*/  LDC R194, c[0x0][0x3a0] ;  /* 0x0000e800ffc27b82 */ /* 0x000e620000000800 */
[----:B------:R-:W3:Y:S02]  /*2a6f0*/  LDL.LU.64 R234, [R1+0x5a8] ;  /* 0x0005a80001ea7983 */ /* 0x000ee40000300a00 */
[----:B------:R-:W-:Y:S02]  /*2a700*/  ISETP.GE.U32.AND P5, PT, R2, 0x7ffffc6f, PT ;  /* 0x7ffffc6f0200780c */ /* 0x000fe40003fa6070 */
[----:B------:R-:W-:Y:S01]  /*2a710*/  LDGSTS.E [R0+-0x1ffc4], desc[UR22][R204.64], !P2 ;  /* 0xe003c000cc007fae */ /* 0x000fe2000d1a1016 */
[----:B------:R-:W-:Y:S02]  /*2a720*/  VIADD R2, R196, 0xfffffced ;  /* 0xfffffcedc4027836 */ /* 0x000fe40000000000 */
[----:B------:R-:W1:Y:S01]  /*2a730*/  LDC R196, c[0x0][0x3a0] ;  /* 0x0000e800ffc47b82 */ /* 0x000e620000000800 */
[----:B------:R-:W-:Y:S02]  /*2a740*/  LDGSTS.E [R0+-0x1ffc0], desc[UR22][R202.64], !P4 ;  /* 0xe0040000ca007fae */ /* 0x000fe4000e1a1016 */
[----:B------:R-:W-:-:S02]  /*2a750*/  ISETP.GE.U32.AND P6, PT, R2, 0x7ffffc6e, PT ;  /* 0x7ffffc6e0200780c */ /* 0x000fc40003fc6070 */
[----:B------:R-:W-:-:S03]  /*2a760*/  IADD3 R2, PT, PT, R195, -0x314, RZ ;  /* 0xfffffcecc3027810 */ /* 0x000fc60007ffe0ff */
[----:B------:R-:W2:Y:S01]  /*2a770*/  LDC R195, c[0x0][0x3a0] ;  /* 0x0000e800ffc37b82 */ /* 0x000ea20000000800 */
[----:B------:R-:W-:Y:S01]  /*2a780*/  ISETP.GE.U32.AND P2, PT, R2, 0x7ffffc6d, PT ;  /* 0x7ffffc6d0200780c */ /* 0x000fe20003f46070 */
[----:B-1----:R-:W-:-:S06]  /*2a790*/  VIADD R2, R194, 0xfffffceb ;  /* 0xfffffcebc2027836 */ /* 0x002fcc0000000000 */
[----:B------:R-:W1:Y:S01]  /*2a7a0*/  LDC R194, c[0x0][0x3a0] ;  /* 0x0000e800ffc27b82 */ /* 0x000e620000000800 */
[----:B------:R-:W-:Y:S01]  /*2a7b0*/  ISETP.GE.U32.AND P4, PT, R2, 0x7ffffc6c, PT ;  /* 0x7ffffc6c0200780c */ /* 0x000fe20003f86070 */
[----:B------:R-:W-:Y:S02]  /*2a7c0*/  VIADD R2, R196, 0xfffffcea ;  /* 0xfffffceac4027836 */ /* 0x000fe40000000000 */
[----:B--2---:R-:W-:-:S05]  /*2a7d0*/  IMAD.WIDE R200, R135, 0x4, R200 ;  /* 0x0000000487c87825 */ /* 0x004fca00078e02c8 */
[----:B------:R-:W-:Y:S01]  /*2a7e0*/  STL.64 [R1+0xc40], R200 ;  /* 0x000c40c801007387 */ /* 0x000fe20000100a00 */
[----:B----4-:R-:W-:-:S03]  /*2a7f0*/  IMAD.WIDE R198, R135, 0x4, R198 ;  /* 0x0000000487c67825 */ /* 0x010fc600078e02c6 */
[----:B------:R-:W2:Y:S04]  /*2a800*/  LDL.LU.64 R224, [R1+0x5a0] ;  /* 0x0005a00001e07983 */ /* 0x000ea80000300a00 */
[----:B------:R-:W-:Y:S04]  /*2a810*/  STL.64 [R1+0xc48], R198 ;  /* 0x000c48c601007387 */ /* 0x000fe80000100a00 */
[----:B------:R-:W4:Y:S01]  /*2a820*/  LDL.LU.64 R214, [R1+0x598] ;  /* 0x0005980001d67983 */ /* 0x000f220000300a00 */
[----:B------:R-:W-:Y:S02]  /*2a830*/  IMAD.WIDE R196, R135, 0x4, R140 ;  /* 0x0000000487c47825 */ /* 0x000fe400078e028c */
[----:B------:R-:W3:Y:S01]  /*2a840*/  LDC R140, c[0x0][0x3a0] ;  /* 0x0000e800ff8c7b82 */ /* 0x000ee20000000800 */
[----:B------:R-:W4:Y:S04]  /*2a850*/  LDL.LU.64 R220, [R1+0x590] ;  /* 0x0005900001dc7983 */ /* 0x000f280000300a00 */
[----:B------:R-:W-:Y:S01]  /*2a860*/  LDGSTS.E [R0+-0x1ffbc], desc[UR22][R200.64], !P5 ;  /* 0xe0044000c8007fae */ /* 0x000fe2000e9a1016 */
[----:B------:R-:W-:Y:S01]  /*2a870*/  ISETP.GE.U32.AND P5, PT, R2, 0x7ffffc6b, PT ;  /* 0x7ffffc6b0200780c */ /* 0x000fe20003fa6070 */
[----:B------:R-:W-:-:S02]  /*2a880*/  VIADD R2, R195, 0xfffffce9 ;  /* 0xfffffce9c3027836 */ /* 0x000fc40000000000 */
[----:B------:R3:W-:Y:S04]  /*2a890*/  STL.64 [R1+0xc50], R196 ;  /* 0x000c50c401007387 */ /* 0x0007e80000100a00 */
[----:B------:R-:W4:Y:S04]  /*2a8a0*/  LDL.LU.64 R230, [R1+0x588] ;  /* 0x0005880001e67983 */ /* 0x000f280000300a00 */
[----:B------:R-:W-:Y:S01]  /*2a8b0*/  LDGSTS.E [R0+-0x1ffb8], desc[UR22][R198.64], !P6 ;  /* 0xe0048000c6007fae */ /* 0x000fe2000f1a1016 */
[----:B------:R-:W-:Y:S02]  /*2a8c0*/  ISETP.GE.U32.AND P6, PT, R2, 0x7ffffc6a, PT ;  /* 0x7ffffc6a0200780c */ /* 0x000fe40003fc6070 */
[----:B-1----:R-:W-:Y:S01]  /*2a8d0*/  IADD3 R2, PT, PT, R194, -0x318, RZ ;  /* 0xfffffce8c2027810 */ /* 0x002fe20007ffe0ff */
[----:B------:R1:W-:Y:S01]  /*2a8e0*/  LDGSTS.E [R0+-0x1ffb4], desc[UR22][R196.64], !P2 ;  /* 0xe004c000c4007fae */ /* 0x0003e2000d1a1016 */
[----:B---3--:R-:W-:-:S02]  /*2a8f0*/  IMAD.WIDE R194, R135, 0x4, R136 ;  /* 0x0000000487c27825 */ /* 0x008fc400078e0288 */
[----:B------:R-:W-:Y:S01]  /*2a900*/  ISETP.GE.U32.AND P2, PT, R2, 0x7ffffc69, PT ;  /* 0x7ffffc690200780c */ /* 0x000fe20003f46070 */
[----:B------:R-:W3:Y:S01]  /*2a910*/  LDC R137, c[0x0][0x3a0] ;  /* 0x0000e800ff897b82 */ /* 0x000ee20000000800 */
[----:B------:R-:W-:Y:S01]  /*2a920*/  VIADD R2, R250, 0xfffffce7 ;  /* 0xfffffce7fa027836 */ /* 0x000fe20000000000 */
[----:B------:R2:W-:Y:S04]  /*2a930*/  LDGSTS.E [R0+-0x1ffb0], desc[UR22][R194.64], !P4 ;  /* 0xe0050000c2007fae */ /* 0x0005e8000e1a1016 */
[----:B------:R-:W-:Y:S01]  /*2a940*/  ISETP.GE.U32.AND P4, PT, R2, 0x7ffffc68, PT ;  /* 0x7ffffc680200780c */ /* 0x000fe20003f86070 */
[----:B------:R2:W-:Y:S01]  /*2a950*/  STL.64 [R1+0xc58], R194 ;  /* 0x000c58c201007387 */ /* 0x0005e20000100a00 */
[----:B------:R-:W-:Y:S01]  /*2a960*/  VIADD R2, R140, 0xfffffce6 ;  /* 0xfffffce68c027836 */ /* 0x000fe20000000000 */
[----:B------:R-:W2:Y:S02]  /*2a970*/  LDC R136, c[0x0][0x3a0] ;  /* 0x0000e800ff887b82 */ /* 0x000ea40000000800 */
[----:B------:R-:W3:Y:S06]  /*2a980*/  LDL.LU.64 R140, [R1+0x580] ;  /* 0x00058000018c7983 */ /* 0x000eec0000300a00 */
[----:B-1----:R-:W1:Y:S08]  /*2a990*/  LDC R196, c[0x0][0x3a0] ;  /* 0x0000e800ffc47b82 */ /* 0x002e700000000800 */
[----:B------:R-:W1:Y:S01]  /*2a9a0*/  LDC R198, c[0x0][0x3a0] ;  /* 0x0000e800ffc67b82 */ /* 0x000e620000000800 */
[----:B------:R-:W-:-:S05]  /*2a9b0*/  IMAD.WIDE R250, R135, 0x4, R234 ;  /* 0x0000000487fa7825 */ /* 0x000fca00078e02ea */
[----:B------:R-:W-:Y:S04]  /*2a9c0*/  STL.64 [R1+0xc60], R250 ;  /* 0x000c60fa01007387 */ /* 0x000fe80000100a00 */
[----:B------:R-:W-:Y:S01]  /*2a9d0*/  LDGSTS.E [R0+-0x1ffac], desc[UR22][R250.64], !P5 ;  /* 0xe0054000fa007fae */ /* 0x000fe2000e9a1016 */
[----:B------:R-:W-:Y:S01]  /*2a9e0*/  ISETP.GE.U32.AND P5, PT, R2, 0x7ffffc67, PT ;  /* 0x7ffffc670200780c */ /* 0x000fe20003fa6070 */
[----:B--2---:R-:W-:-:S05]  /*2a9f0*/  IMAD.WIDE R194, R135, 0x4, R224 ;  /* 0x0000000487c27825 */ /* 0x004fca00078e02e0 */
[----:B------:R4:W-:Y:S04]  /*2aa00*/  STL.64 [R1], R194 ;  /* 0x000000c201007387 */ /* 0x0009e80000100a00 */
        /* <DEDUP_REMOVED lines=9> */
[----:B------:R-:W2:Y:S01]  /*2aaa0*/  LDL.LU.64 R220, [R1+0x568] ;  /* 0x0005680001dc7983 */ /* 0x000ea20000300a00 */
[----:B----4-:R-:W-:-:S05]  /*2aab0*/  IMAD.WIDE R194, R135, 0x4, R230 ;  /* 0x0000000487c27825 */ /* 0x010fca00078e02e6 */
[----:B------:R3:W-:Y:S04]  /*2aac0*/  STL.64 [R1+0x20], R194 ;  /* 0x000020c201007387 */ /* 0x0007e80000100a00 */
[----:B------:R-:W4:Y:S04]  /*2aad0*/  LDL.LU.64 R230, [R1+0x560] ;  /* 0x0005600001e67983 */ /* 0x000f280000300a00 */
[----:B------:R3:W-:Y:S02]  /*2aae0*/  LDGSTS.E [R0+-0x1ff9c], desc[UR22][R194.64], !P5 ;  /* 0xe0064000c2007fae */ /* 0x0007e4000e9a1016 */
[----:B---3--:R-:W-:-:S05]  /*2aaf0*/  IMAD.WIDE R194, R135, 0x4, R140 ;  /* 0x0000000487c27825 */ /* 0x008fca00078e028c */
[----:B------:R2:W-:Y:S04]  /*2ab00*/  STL.64 [R1+0x28], R194 ;  /* 0x000028c201007387 */ /* 0x0005e80000100a00 */
[----:B------:R-:W3:Y:S01]  /*2ab10*/  LDL.LU.64 R140, [R1+0x558] ;  /* 0x00055800018c7983 */ /* 0x000ee20000300a00 */
[----:B------:R-:W-:Y:S02]  /*2ab20*/  VIADD R2, R137, 0xfffffce5 ;  /* 0xfffffce589027836 */ /* 0x000fe40000000000 */
[----:B------:R-:W1:Y:S03]  /*2ab30*/  LDC R137, c[0x0][0x3a0] ;  /* 0x0000e800ff897b82 */ /* 0x000e660000000800 */
[----:B------:R-:W-:-:S02]  /*2ab40*/  ISETP.GE.U32.AND P6, PT, R2, 0x7ffffc66, PT ;  /* 0x7ffffc660200780c */ /* 0x000fc40003fc6070 */
[----:B------:R-:W-:-:S03]  /*2ab50*/  IADD3 R2, PT, PT, R136, -0x31c, RZ ;  /* 0xfffffce488027810 */ /* 0x000fc60007ffe0ff */
[----:B------:R-:W1:Y:S01]  /*2ab60*/  LDC R136, c[0x0][0x3a0] ;  /* 0x0000e800ff887b82 */ /* 0x000e620000000800 */
[----:B------:R-:W-:Y:S01]  /*2ab70*/  ISETP.GE.U32.AND P2, PT, R2, 0x7ffffc65, PT ;  /* 0x7ffffc650200780c */ /* 0x000fe20003f46070 */
[----:B-1----:R-:W-:-:S06]  /*2ab80*/  VIADD R2, R196, 0xfffffce3 ;  /* 0xfffffce3c4027836 */ /* 0x002fcc0000000000 */
[----:B------:R2:W-:Y:S01]  /*2ab90*/  LDGSTS.E [R0+-0x1ff98], desc[UR22][R194.64], !P6 ;  /* 0xe0068000c2007fae */ /* 0x0005e2000f1a1016 */
[----:B------:R-:W-:Y:S01]  /*2aba0*/  ISETP.GE.U32.AND P4, PT, R2, 0x7ffffc64, PT ;  /* 0x7ffffc640200780c */ /* 0x000fe20003f86070 */
[----:B------:R-:W1:Y:S01]  /*2abb0*/  LDC R196, c[0x0][0x3a0] ;  /* 0x0000e800ffc47b82 */ /* 0x000e620000000800 */
[----:B------:R-:W-:-:S07]  /*2abc0*/  VIADD R2, R137, 0xfffffce2 ;  /* 0xfffffce289027836 */ /* 0x000fce0000000000 */
[----:B------:R-:W1:Y:S01]  /*2abd0*/  LDC R137, c[0x0][0x3a0] ;  /* 0x0000e800ff897b82 */ /* 0x000e620000000800 */
[----:B------:R-:W-:Y:S01]  /*2abe0*/  ISETP.GE.U32.AND P5, PT, R2, 0x7ffffc63, PT ;  /* 0x7ffffc630200780c */ /* 0x000fe20003fa6070 */
[----:B------:R-:W-:-:S06]  /*2abf0*/  VIADD R2, R136, 0xfffffce1 ;  /* 0xfffffce188027836 */ /* 0x000fcc0000000000 */
[----:B------:R-:W1:Y:S01]  /*2ac00*/  LDC R136, c[0x0][0x3a0] ;  /* 0x0000e800ff887b82 */ /* 0x000e620000000800 */
        /* <DEDUP_REMOVED lines=12> */
[----:B------:R-:W2:Y:S01]  /*2acd0*/  LDL.LU.64 R220, [R1+0x540] ;  /* 0x0005400001dc7983 */ /* 0x000ea20000300a00 */
[----:B----4-:R-:W-:-:S05]  /*2ace0*/  IMAD.WIDE R194, R135, 0x4, R230 ;  /* 0x0000000487c27825 */ /* 0x010fca00078e02e6 */
[----:B------:R3:W-:Y:S04]  /*2acf0*/  STL.64 [R1+0x50], R194 ;  /* 0x000050c201007387 */ /* 0x0007e80000100a00 */
[----:B------:R-:W4:Y:S04]  /*2ad00*/  LDL.LU.64 R214, [R1+0x538] ;  /* 0x0005380001d67983 */ /* 0x000f280000300a00 */
[----:B------:R3:W-:Y:S02]  /*2ad10*/  LDGSTS.E [R0+-0x1ff88], desc[UR22][R194.64], !P6 ;  /* 0xe0078000c2007fae */ /* 0x0007e4000f1a1016 */
[----:B---3--:R-:W-:Y:S01]  /*2ad20*/  IMAD.WIDE R194, R135, 0x4, R140 ;  /* 0x0000000487c27825 */ /* 0x008fe200078e028c */
[----:B-1----:R-:W-:Y:S01]  /*2ad30*/  IADD3 R2, PT, PT, R196, -0x320, RZ ;  /* 0xfffffce0c4027810 */ /* 0x002fe20007ffe0ff */
[----:B------:R-:W1:Y:S03]  /*2ad40*/  LDC R140, c[0x0][0x3a0] ;  /* 0x0000e800ff8c7b82 */ /* 0x000e660000000800 */
[----:B------:R3:W-:Y:S04]  /*2ad50*/  STL.64 [R1+0x58], R194 ;  /* 0x000058c201007387 */ /* 0x0007e80000100a00 */
[----:B------:R-:W4:Y:S01]  /*2ad60*/  LDL.LU.64 R230, [R1+0x530] ;  /* 0x0005300001e67983 */ /* 0x000f220000300a00 */
[----:B------:R-:W1:Y:S01]  /*2ad70*/  LDC R196, c[0x0][0x3a0] ;  /* 0x0000e800ffc47b82 */ /* 0x000e620000000800 */
[----:B------:R-:W-:Y:S01]  /*2ad80*/  ISETP.GE.U32.AND P2, PT, R2, 0x7ffffc61, PT ;  /* 0x7ffffc610200780c */ /* 0x000fe20003f46070 */
[----:B------:R-:W-:-:S06]  /*2ad90*/  VIADD R2, R137, 0xfffffcdf ;  /* 0xfffffcdf89027836 */ /* 0x000fcc0000000000 */
[----:B------:R-:W1:Y:S01]  /*2ada0*/  LDC R137, c[0x0][0x3a0] ;  /* 0x0000e800ff897b82 */ /* 0x000e620000000800 */
[----:B------:R-:W-:Y:S01]  /*2adb0*/  ISETP.GE.U32.AND P4, PT, R2, 0x7ffffc60, PT ;  /* 0x7ffffc600200780c */ /* 0x000fe20003f86070 */
[----:B------:R-:W-:-:S04]  /*2adc0*/  VIADD R2, R136, 0xfffffcde ;  /* 0xfffffcde88027836 */ /* 0x000fc80000000000 */
[----:B------:R3:W-:Y:S02]  /*2add0*/  LDGSTS.E [R0+-0x1ff84], desc[UR22][R194.64], !P2 ;  /* 0xe007c000c2007fae */ /* 0x0007e4000d1a1016 */
[----:B------:R-:W1:Y:S01]  /*2ade0*/  LDC R136, c[0x0][0x3a0] ;  /* 0x0000e800ff887b82 */ /* 0x000e620000000800 */
[----:B------:R-:W-:Y:S01]  /*2adf0*/  ISETP.GE.U32.AND P5, PT, R2, 0x7ffffc5f, PT ;  /* 0x7ffffc5f0200780c */ /* 0x000fe20003fa6070 */
[----:B-1----:R-:W-:-:S06]  /*2ae00*/  VIADD R2, R196, 0xfffffcdd ;  /* 0xfffffcddc4027836 */ /* 0x002fcc0000000000 */
[----:B------:R-:W1:Y:S01]  /*2ae10*/  LDC R196, c[0x0][0x3a0] ;  /* 0x0000e800ffc47b82 */ /* 0x000e620000000800 */
[----:B------:R-:W-:Y:S02]  /*2ae20*/  ISETP.GE.U32.AND P6, PT, R2, 0x7ffffc5e, PT ;  /* 0x7ffffc5e0200780c */ /* 0x000fe40003fc6070 */
[----:B------:R-:W-:-:S05]  /*2ae30*/  IADD3 R2, PT, PT, R137, -0x324, RZ ;  /* 0xfffffcdc89027810 */ /* 0x000fca0007ffe0ff */
[----:B------:R-:W1:Y:S01]  /*2ae40*/  LDC R137, c[0x0][0x3a0] ;  /* 0x0000e800ff897b82 */ /* 0x000e620000000800 */
[----:B------:R-:W-:Y:S01]  /*2ae50*/  ISETP.GE.U32.AND P2, PT, R2, 0x7ffffc5d, PT ;  /* 0x7ffffc5d0200780c */ /* 0x000fe20003f46070 */
[----:B------:R-:W-:-:S06]  /*2ae60*/  VIADD R2, R136, 0xfffffcdb ;  /* 0xfffffcdb88027836 */ /* 0x000fcc0000000000 */
[----:B------:R-:W1:Y:S01]  /*2ae70*/  LDC R136, c[0x0][0x3a0] ;  /* 0x0000e800ff887b82 */ /* 0x000e620000000800 */
[----:B---3--:R-:W-:-:S05]  /*2ae80*/  IMAD.WIDE R194, R135, 0x4, R224 ;  /* 0x0000000487c27825 */ /* 0x008fca00078e02e0 */
[----:B------:R3:W-:Y:S04]  /*2ae90*/  STL.64 [R1+0x60], R194 ;  /* 0x000060c201007387 */ /* 0x0007e80000100a00 */
[----:B------:R-:W4:Y:S04]  /*2aea0*/  LDL.LU.64 R224, [R1+0x528] ;  /* 0x0005280001e07983 */ /* 0x000f280000300a00 */
[----:B------:R3:W-:Y:S01]  /*2aeb0*/  LDGSTS.E [R0+-0x1ff80], desc[UR22][R194.64], !P4 ;  /* 0xe0080000c2007fae */ /* 0x0007e2000e1a1016 */
[----:B------:R-:W-:Y:S01]  /*2aec0*/  ISETP.GE.U32.AND P4, PT, R2, 0x7ffffc5c, PT ;  /* 0x7ffffc5c0200780c */ /* 0x000fe20003f86070 */
[----:B------:R-:W-:-:S02]  /*2aed0*/  VIADD R2, R140, 0xfffffcda ;  /* 0xfffffcda8c027836 */ /* 0x000fc40000000000 */
[----:B---3--:R-:W-:-:S05]  /*2aee0*/  IMAD.WIDE R194, R135, 0x4, R234 ;  /* 0x0000000487c27825 */ /* 0x008fca00078e02ea */
        /* <DEDUP_REMOVED lines=9> */
[----:B------:R-:W2:Y:S04]  /*2af80*/  LDL.LU.64 R214, [R1+0x510] ;  /* 0x0005100001d67983 */ /* 0x000ea80000300a00 */
[----:B------:R4:W-:Y:S02]  /*2af90*/  LDGSTS.E [R0+-0x1ff74], desc[UR22][R194.64], !P2 ;  /* 0xe008c000c2007fae */ /* 0x0009e4000d1a1016 */
[----:B----4-:R-:W-:-:S05]  /*2afa0*/  IMAD.WIDE R194, R135, 0x4, R230 ;  /* 0x0000000487c27825 */ /* 0x010fca00078e02e6 */
[----:B------:R4:W-:Y:S04]  /*2afb0*/  STL.64 [R1+0x80], R194 ;  /* 0x000080c201007387 */ /* 0x0009e80000100a00 */
[----:B------:R-:W2:Y:S01]  /*2afc0*/  LDL.LU.64 R230, [R1+0x508] ;  /* 0x0005080001e67983 */ /* 0x000ea20000300a00 */
[----:B------:R-:W-:-:S03]  /*2afd0*/  ISETP.GE.U32.AND P5, PT, R2, 0x7ffffc5b, PT ;  /* 0x7ffffc5b0200780c */ /* 0x000fc60003fa6070 */
[----:B------:R4:W-:Y:S01]  /*2afe0*/  LDGSTS.E [R0+-0x1ff70], desc[UR22][R194.64], !P4 ;  /* 0xe0090000c2007fae */ /* 0x0009e2000e1a1016 */
[----:B-1----:R-:W-:Y:S02]  /*2aff0*/  VIADD R2, R137, 0xfffffcd9 ;  /* 0xfffffcd989027836 */ /* 0x002fe40000000000 */
[----:B------:R-:W1:Y:S03]  /*2b000*/  LDC R137, c[0x0][0x3a0] ;  /* 0x0000e800ff897b82 */ /* 0x000e660000000800 */
[----:B------:R-:W-:Y:S02]  /*2b010*/  ISETP.GE.U32.AND P6, PT, R2, 0x7ffffc5a, PT ;  /* 0x7ffffc5a0200780c */ /* 0x000fe40003fc6070 */
[----:B------:R-:W-:-:S03]  /*2b020*/  IADD3 R2, PT, PT, R136, -0x328, RZ ;  /* 0xfffffcd888027810 */ /* 0x000fc60007ffe0ff */
[----:B------:R-:W1:Y:S01]  /*2b030*/  LDC R136, c[0x0][0x3a0] ;  /* 0x0000e800ff887b82 */ /* 0x000e620000000800 */
[----:B------:R-:W-:Y:S01]  /*2b040*/  ISETP.GE.U32.AND P2, PT, R2, 0x7ffffc59, PT ;  /* 0x7ffffc590200780c */ /* 0x000fe20003f46070 */
[----:B------:R-:W-:-:S05]  /*2b050*/  VIADD R2, R196, 0xfffffcd7 ;  /* 0xfffffcd7c4027836 */ /* 0x000fca0000000000 */
[----:B------:R-:W-:Y:S01]  /*2b060*/  ISETP.GE.U32.AND P4, PT, R2, 0x7ffffc58, PT ;  /* 0x7ffffc580200780c */ /* 0x000fe20003f86070 */
[----:B------:R-:W1:Y:S01]  /*2b070*/  LDC R196, c[0x0][0x3a0] ;  /* 0x0000e800ffc47b82 */ /* 0x000e620000000800 */
[----:B----4-:R-:W-:-:S05]  /*2b080*/  IMAD.WIDE R194, R135, 0x4, R224 ;  /* 0x0000000487c27825 */ /* 0x010fca00078e02e0 */
[----:B------:R3:W-:Y:S04]  /*2b090*/  STL.64 [R1+0x88], R194 ;  /* 0x000088c201007387 */ /* 0x0007e80000100a00 */
[----:B------:R-:W4:Y:S04]  /*2b0a0*/  LDL.LU.64 R224, [R1+0x500] ;  /* 0x0005000001e07983 */ /* 0x000f280000300a00 */
[----:B------:R3:W-:Y:S02]  /*2b0b0*/  LDGSTS.E [R0+-0x1ff6c], desc[UR22][R194.64], !P5 ;  /* 0xe0094000c2007fae */ /* 0x0007e4000e9a1016 */
[----:B---3--:R-:W-:-:S05]  /*2b0c0*/  IMAD.WIDE R194, R135, 0x4, R140 ;  /* 0x0000000487c27825 */ /* 0x008fca00078e028c */
        /* <DEDUP_REMOVED lines=9> */
[----:B------:R-:W3:Y:S04]  /*2b160*/  LDL.LU.64 R234, [R1+0x4e8] ;  /* 0x0004e80001ea7983 */ /* 0x000ee80000300a00 */
[----:B------:R2:W-:Y:S02]  /*2b170*/  LDGSTS.E [R0+-0x1ff60], desc[UR22][R194.64], !P4 ;  /* 0xe00a0000c2007fae */ /* 0x0005e4000e1a1016 */
[----:B--2---:R-:W-:-:S05]  /*2b180*/  IMAD.WIDE R194, R135, 0x4, R230 ;  /* 0x0000000487c27825 */ /* 0x004fca00078e02e6 */
[----:B------:R4:W-:Y:S04]  /*2b190*/  STL.64 [R1+0xa8], R194 ;  /* 0x0000a8c201007387 */ /* 0x0009e80000100a00 */
[----:B------:R-:W2:Y:S01]  /*2b1a0*/  LDL.LU.64 R230, [R1+0x4e0] ;  /* 0x0004e00001e67983 */ /* 0x000ea20000300a00 */
[----:B-1----:R-:W-:Y:S02]  /*2b1b0*/  VIADD R2, R137, 0xfffffcd6 ;  /* 0xfffffcd689027836 */ /* 0x002fe40000000000 */
[----:B------:R-:W1:Y:S03]  /*2b1c0*/  LDC R137, c[0x0][0x3a0] ;  /* 0x0000e800ff897b82 */ /* 0x000e660000000800 */
[----:B------:R-:W-:Y:S01]  /*2b1d0*/  ISETP.GE.U32.AND P5, PT, R2, 0x7ffffc57, PT ;  /* 0x7ffffc570200780c */ /* 0x000fe20003fa6070 */
[----:B------:R-:W-:-:S04]  /*2b1e0*/  VIADD R2, R136, 0xfffffcd5 ;  /* 0xfffffcd588027836 */ /* 0x000fc80000000000 */
[----:B------:R-:W1:Y:S01]  /*2b1f0*/  LDC R136, c[0x0][0x3a0] ;  /* 0x0000e800ff887b82 */ /* 0x000e620000000800 */
[----:B------:R-:W-:Y:S02]  /*2b200*/  ISETP.GE.U32.AND P6, PT, R2, 0x7ffffc56, PT ;  /* 0x7ffffc560200780c */ /* 0x000fe40003fc6070 */
[----:B------:R-:W-:-:S05]  /*2b210*/  IADD3 R2, PT, PT, R196, -0x32c, RZ ;  /* 0xfffffcd4c4027810 */ /* 0x000fca0007ffe0ff */
[----:B------:R-:W1:Y:S01]  /*2b220*/  LDC R196, c[0x0][0x3a0] ;  /* 0x0000e800ffc47b82 */ /* 0x000e620000000800 */
[----:B------:R-:W-:Y:S01]  /*2b230*/  ISETP.GE.U32.AND P2, PT, R2, 0x7ffffc55, PT ;  /* 0x7ffffc550200780c */ /* 0x000fe20003f46070 */
[----:B------:R4:W-:Y:S01]  /*2b240*/  LDGSTS.E [R0+-0x1ff5c], desc[UR22][R194.64], !P5 ;  /* 0xe00a4000c2007fae */ /* 0x0009e2000e9a1016 */
[----:B-1----:R-:W-:-:S05]  /*2b250*/  VIADD R2, R137, 0xfffffcd3 ;  /* 0xfffffcd389027836 */ /* 0x002fca0000000000 */
[----:B------:R-:W1:Y:S01]  /*2b260*/  LDC R137, c[0x0][0x3a0] ;  /* 0x0000e800ff897b82 */ /* 0x000e620000000800 */
[----:B------:R-:W-:Y:S01]  /*2b270*/  ISETP.GE.U32.AND P4, PT, R2, 0x7ffffc54, PT ;  /* 0x7ffffc540200780c */ /* 0x000fe20003f86070 */
[----:B------:R-:W-:-:S06]  /*2b280*/  VIADD R2, R136, 0xfffffcd2 ;  /* 0xfffffcd288027836 */ /* 0x000fcc0000000000 */
[----:B------:R-:W1:Y:S01]  /*2b290*/  LDC R136, c[0x0][0x3a0] ;  /* 0x0000e800ff887b82 */ /* 0x000e620000000800 */
[----:B------:R-:W-:Y:S01]  /*2b2a0*/  ISETP.GE.U32.AND P5, PT, R2, 0x7ffffc53, PT ;  /* 0x7ffffc530200780c */ /* 0x000fe20003fa6070 */
[----:B------:R-:W-:-:S06]  /*2b2b0*/  VIADD R2, R196, 0xfffffcd1 ;  /* 0xfffffcd1c4027836 */ /* 0x000fcc0000000000 */
[----:B------:R-:W1:Y:S01]  /*2b2c0*/  LDC R196, c[0x0][0x3a0] ;  /* 0x0000e800ffc47b82 */ /* 0x000e620000000800 */
[----:B----4-:R-:W-:-:S05]  /*2b2d0*/  IMAD.WIDE R194, R135, 0x4, R224 ;  /* 0x0000000487c27825 */ /* 0x010fca00078e02e0 */
[----:B------:R3:W-:Y:S04]  /*2b2e0*/  STL.64 [R1+0xb0], R194 ;  /* 0x0000b0c201007387 */ /* 0x0007e80000100a00 */
[----:B------:R-:W4:Y:S04]  /*2b2f0*/  LDL.LU.64 R214, [R1+0x4d8] ;  /* 0x0004d80001d67983 */ /* 0x000f280000300a00 */
[----:B------:R3:W-:Y:S02]  /*2b300*/  LDGSTS.E [R0+-0x1ff58], desc[UR22][R194.64], !P6 ;  /* 0xe00a8000c2007fae */ /* 0x0007e4000f1a1016 */
[----:B---3--:R-:W-:-:S02]  /*2b310*/  IMAD.WIDE R194, R135, 0x4, R140 ;  /* 0x0000000487c27825 */ /* 0x008fc400078e028c */
[----:B------:R-:W3:Y:S03]  /*2b320*/  LDC R140, c[0x0][0x3a0] ;  /* 0x0000e800ff8c7b82 */ /* 0x000ee60000000800 */
[----:B------:R1:W-:Y:S04]  /*2b330*/  STL.64 [R1+0xb8], R194 ;  /* 0x0000b8c201007387 */ /* 0x0003e80000100a00 */
[----:B------:R-:W4:Y:S01]  /*2b340*/  LDL.LU.64 R224, [R1+0x4d0] ;  /* 0x0004d00001e07983 */ /* 0x000f220000300a00 */
[----:B------:R-:W-:Y:S02]  /*2b350*/  ISETP.GE.U32.AND P6, PT, R2, 0x7ffffc52, PT ;  /* 0x7ffffc520200780c */ /* 0x000fe40003fc6070 */
[----:B-1----:R-:W-:Y:S01]  /*2b360*/  IADD3 R2, PT, PT, R137, -0x330, RZ ;  /* 0xfffffcd089027810 */ /* 0x002fe20007ffe0ff */
[----:B------:R1:W-:Y:S01]  /*2b370*/  LDGSTS.E [R0+-0x1ff54], desc[UR22][R194.64], !P2 ;  /* 0xe00ac000c2007fae */ /* 0x0003e2000d1a1016 */
[----:B------:R-:W2:Y:S02]  /*2b380*/  LDC R137, c[0x0][0x3a0] ;  /* 0x0000e800ff897b82 */ /* 0x000ea40000000800 */
[----:B------:R-:W-:Y:S01]  /*2b390*/  ISETP.GE.U32.AND P2, PT, R2, 0x7ffffc51, PT ;  /* 0x7ffffc510200780c */ /* 0x000fe20003f46070 */
[----:B------:R-:W-:-:S05]  /*2b3a0*/  VIADD R2, R136, 0xfffffccf ;  /* 0xfffffccf88027836 */ /* 0x000fca0000000000 */
[----:B------:R-:W2:Y:S01]  /*2b3b0*/  LDC R136, c[0x0][0x3a0] ;  /* 0x0000e800ff887b82 */ /* 0x000ea20000000800 */
[----:B-1----:R-:W-:-:S05]  /*2b3c0*/  IMAD.WIDE R194, R135, 0x4, R220 ;  /* 0x0000000487c27825 */ /* 0x002fca00078e02dc */
[----:B------:R1:W-:Y:S04]  /*2b3d0*/  STL.64 [R1+0xc0], R194 ;  /* 0x0000c0c201007387 */ /* 0x0003e80000100a00 */
[----:B------:R1:W-:Y:S04]  /*2b3e0*/  LDGSTS.E [R0+-0x1ff50], desc[UR22][R194.64], !P4 ;  /* 0xe00b0000c2007fae */ /* 0x0003e8000e1a1016 */
[----:B------:R-:W4:Y:S01]  /*2b3f0*/  LDL.LU.64 R220, [R1+0x4c8] ;  /* 0x0004c80001dc7983 */ /* 0x000f220000300a00 */
[----:B------:R-:W-:Y:S01]  /*2b400*/  ISETP.GE.U32.AND P4, PT, R2, 0x7ffffc50, PT ;  /* 0x7ffffc500200780c */ /* 0x000fe20003f86070 */
[----:B---3--:R-:W-:-:S02]  /*2b410*/  VIADD R2, R140, 0xfffffcce ;  /* 0xfffffcce8c027836 */ /* 0x008fc40000000000 */
[----:B-1----:R-:W-:-:S05]  /*2b420*/  IMAD.WIDE R194, R135, 0x4, R234 ;  /* 0x0000000487c27825 */ /* 0x002fca00078e02ea */
[----:B------:R2:W-:Y:S04]  /*2b430*/  STL.64 [R1+0xc8], R194 ;  /* 0x0000c8c201007387 */ /* 0x0005e80000100a00 */
[----:B------:R-:W3:Y:S04]  /*2b440*/  LDL.LU.64 R140, [R1+0x4c0] ;  /* 0x0004c000018c7983 */ /* 0x000ee80000300a00 */
[----:B------:R2:W-:Y:S02]  /*2b450*/  LDGSTS.E [R0+-0x1ff4c], desc[UR22][R194.64], !P5 ;  /* 0xe00b4000c2007fae */ /* 0x0005e4000e9a1016 */
[----:B--2---:R-:W-:-:S05]  /*2b460*/  IMAD.WIDE R194, R135, 0x4, R230 ;  /* 0x0000000487c27825 */ /* 0x004fca00078e02e6 */
[----:B------:R4:W-:Y:S04]  /*2b470*/  STL.64 [R1+0xd0], R194 ;  /* 0x0000d0c201007387 */ /* 0x0009e80000100a00 */
[----:B------:R-:W2:Y:S04]  /*2b480*/  LDL.LU.64 R230, [R1+0x4b8] ;  /* 0x0004b80001e67983 */ /* 0x000ea80000300a00 */
[----:B------:R4:W-:Y:S01]  /*2b490*/  LDGSTS.E [R0+-0x1ff48], desc[UR22][R194.64], !P6 ;  /* 0xe00b8000c2007fae */ /* 0x0009e2000f1a1016 */
[----:B------:R-:W-:Y:S01]  /*2b4a0*/  ISETP.GE.U32.AND P5, PT, R2, 0x7ffffc4f, PT ;  /* 0x7ffffc4f0200780c */ /* 0x000fe20003fa6070 */
[----:B------:R-:W-:-:S02]  /*2b4b0*/  VIADD R2, R137, 0xfffffccd ;  /* 0xfffffccd89027836 */ /* 0x000fc40000000000 */
[----:B------:R-:W1:Y:S03]  /*2b4c0*/  LDC R137, c[0x0][0x3a0] ;  /* 0x0000e800ff897b82 */ /* 0x000e660000000800 */
        /* <DEDUP_REMOVED lines=15> */
[----:B------:R-:W3:Y:S04]  /*2b5c0*/  LDL.LU.64 R140, [R1+0x498] ;  /* 0x00049800018c7983 */ /* 0x000ee80000300a00 */
[----:B------:R2:W-:Y:S02]  /*2b5d0*/  LDGSTS.E [R0+-0x1ff38], desc[UR22][R194.64], !P6 ;  /* 0xe00c8000c2007fae */ /* 0x0005e4000f1a1016 */
[----:B--2---:R-:W-:-:S05]  /*2b5e0*/  IMAD.WIDE R194, R135, 0x4, R230 ;  /* 0x0000000487c27825 */ /* 0x004fca00078e02e6 */
[----:B------:R2:W-:Y:S04]  /*2b5f0*/  STL.64 [R1+0xf8], R194 ;  /* 0x0000f8c201007387 */ /* 0x0005e80000100a00 */
[----:B------:R-:W3:Y:S01]  /*2b600*/  LDL.LU.64 R230, [R1+0x490] ;  /* 0x0004900001e67983 */ /* 0x000ee20000300a00 */
[----:B------:R-:W-:Y:S02]  /*2b610*/  IADD3 R2, PT, PT, R136, -0x334, RZ ;  /* 0xfffffccc88027810 */ /* 0x000fe40007ffe0ff */
[----:B------:R-:W1:Y:S02]  /*2b620*/  LDC R136, c[0x0][0x3a0] ;  /* 0x0000e800ff887b82 */ /* 0x000e640000000800 */
[----:B------:R-:W-:Y:S01]  /*2b630*/  ISETP.GE.U32.AND P2, PT, R2, 0x7ffffc4d, PT ;  /* 0x7ffffc4d0200780c */ /* 0x000fe20003f46070 */
[----:B------:R-:W-:-:S05]  /*2b640*/  VIADD R2, R196, 0xfffffccb ;  /* 0xfffffccbc4027836 */ /* 0x000fca0000000000 */
[----:B------:R-:W-:Y:S01]  /*2b650*/  ISETP.GE.U32.AND P4, PT, R2, 0x7ffffc4c, PT ;  /* 0x7ffffc4c0200780c */ /* 0x000fe20003f86070 */
[----:B------:R-:W1:Y:S02]  /*2b660*/  LDC R196, c[0x0][0x3a0] ;  /* 0x0000e800ffc47b82 */ /* 0x000e640000000800 */
[----:B-1----:R-:W-:-:S04]  /*2b670*/  VIADD R2, R137, 0xfffffcca ;  /* 0xfffffcca89027836 */ /* 0x002fc80000000000 */
[----:B------:R2:W-:Y:S01]  /*2b680*/  LDGSTS.E [R0+-0x1ff34], desc[UR22][R194.64], !P2 ;  /* 0xe00cc000c2007fae */ /* 0x0005e2000d1a1016 */
[----:B------:R-:W-:Y:S01]  /*2b690*/  ISETP.GE.U32.AND P5, PT, R2, 0x7ffffc4b, PT ;  /* 0x7ffffc4b0200780c */ /* 0x000fe20003fa6070 */
[----:B------:R-:W1:Y:S01]  /*2b6a0*/  LDC R137, c[0x0][0x3a0] ;  /* 0x0000e800ff897b82 */ /* 0x000e620000000800 */
[----:B------:R-:W-:-:S07]  /*2b6b0*/  VIADD R2, R136, 0xfffffcc9 ;  /* 0xfffffcc988027836 */ /* 0x000fce0000000000 */
[----:B------:R-:W1:Y:S01]  /*2b6c0*/  LDC R136, c[0x0][0x3a0] ;  /* 0x0000e800ff887b82 */ /* 0x000e620000000800 */
[----:B------:R-:W-:Y:S02]  /*2b6d0*/  ISETP.GE.U32.AND P6, PT, R2, 0x7ffffc4a, PT ;  /* 0x7ffffc4a0200780c */ /* 0x000fe40003fc6070 */
[----:B------:R-:W-:-:S05]  /*2b6e0*/  IADD3 R2, PT, PT, R196, -0x338, RZ ;  /* 0xfffffcc8c4027810 */ /* 0x000fca0007ffe0ff */
        /* <DEDUP_REMOVED lines=8> */
[----:B------:R-:W2:Y:S04]  /*2b770*/  LDL.LU.64 R224, [R1+0x480] ;  /* 0x0004800001e07983 */ /* 0x000ea80000300a00 */
[----:B------:R4:W-:Y:S02]  /*2b780*/  LDGSTS.E [R0+-0x1ff2c], desc[UR22][R194.64], !P5 ;  /* 0xe00d4000c2007fae */ /* 0x0009e4000e9a1016 */
[----:B----4-:R-:W-:-:S05]  /*2b790*/  IMAD.WIDE R194, R135, 0x4, R220 ;  /* 0x0000000487c27825 */ /* 0x010fca00078e02dc */
[----:B------:R3:W-:Y:S04]  /*2b7a0*/  STL.64 [R1+0x110], R194 ;  /* 0x000110c201007387 */ /* 0x0007e80000100a00 */
[----:B------:R3:W-:Y:S04]  /*2b7b0*/  LDGSTS.E [R0+-0x1ff28], desc[UR22][R194.64], !P6 ;  /* 0xe00d8000c2007fae */ /* 0x0007e8000f1a1016 */
[----:B------:R-:W4:Y:S01]  /*2b7c0*/  LDL.LU.64 R214, [R1+0x478] ;  /* 0x0004780001d67983 */ /* 0x000f220000300a00 */
[C---:B---3--:R-:W-:Y:S02]  /*2b7d0*/  IMAD.WIDE R194, R135.reuse, 0x4, R140 ;  /* 0x0000000487c27825 */ /* 0x048fe400078e028c */
[----:B------:R-:W3:Y:S03]  /*2b7e0*/  LDC R140, c[0x0][0x3a0] ;  /* 0x0000e800ff8c7b82 */ /* 0x000ee60000000800 */
[----:B------:R1:W-:Y:S04]  /*2b7f0*/  STL.64 [R1+0x118], R194 ;  /* 0x000118c201007387 */ /* 0x0003e80000100a00 */
[----:B------:R-:W4:Y:S04]  /*2b800*/  LDL.LU.64 R220, [R1+0x470] ;  /* 0x0004700001dc7983 */ /* 0x000f280000300a00 */
[----:B------:R1:W-:Y:S02]  /*2b810*/  LDGSTS.E [R0+-0x1ff24], desc[UR22][R194.64], !P2 ;  /* 0xe00dc000c2007fae */ /* 0x0003e4000d1a1016 */
[----:B-1----:R-:W-:-:S05]  /*2b820*/  IMAD.WIDE R194, R135, 0x4, R230 ;  /* 0x0000000487c27825 */ /* 0x002fca00078e02e6 */
[----:B------:R1:W-:Y:S04]  /*2b830*/  STL.64 [R1+0x120], R194 ;  /* 0x000120c201007387 */ /* 0x0003e80000100a00 */
[----:B------:R-:W4:Y:S01]  /*2b840*/  LDL.LU.64 R230, [R1+0x468] ;  /* 0x0004680001e67983 */ /* 0x000f220000300a00 */
[----:B------:R-:W-:Y:S02]  /*2b850*/  VIADD R2, R137, 0xfffffcc7 ;  /* 0xfffffcc789027836 */ /* 0x000fe40000000000 */
[----:B------:R-:W1:Y:S03]  /*2b860*/  LDC R137, c[0x0][0x3a0] ;  /* 0x0000e800ff897b82 */ /* 0x000e660000000800 */
[----:B------:R-:W-:Y:S01]  /*2b870*/  ISETP.GE.U32.AND P4, PT, R2, 0x7ffffc48, PT ;  /* 0x7ffffc480200780c */ /* 0x000fe20003f86070 */
[----:B------:R-:W-:-:S04]  /*2b880*/  VIADD R2, R136, 0xfffffcc6 ;  /* 0xfffffcc688027836 */ /* 0x000fc80000000000 */
[----:B------:R-:W1:Y:S01]  /*2b890*/  LDC R136, c[0x0][0x3a0] ;  /* 0x0000e800ff887b82 */ /* 0x000e620000000800 */
[----:B------:R-:W-:Y:S01]  /*2b8a0*/  ISETP.GE.U32.AND P5, PT, R2, 0x7ffffc47, PT ;  /* 0x7ffffc470200780c */ /* 0x000fe20003fa6070 */
[----:B------:R-:W-:-:S05]  /*2b8b0*/  VIADD R2, R196, 0xfffffcc5 ;  /* 0xfffffcc5c4027836 */ /* 0x000fca0000000000 */
[----:B------:R-:W-:Y:S01]  /*2b8c0*/  ISETP.GE.U32.AND P6, PT, R2, 0x7ffffc46, PT ;  /* 0x7ffffc460200780c */ /* 0x000fe20003fc6070 */
[----:B------:R1:W-:Y:S01]  /*2b8d0*/  LDGSTS.E [R0+-0x1ff20], desc[UR22][R194.64], !P4 ;  /* 0xe00e0000c2007fae */ /* 0x0003e2000e1a1016 */
[----:B------:R-:W2:Y:S01]  /*2b8e0*/  LDC R196, c[0x0][0x3a0] ;  /* 0x0000e800ffc47b82 */ /* 0x000ea20000000800 */
[----:B-1----:R-:W-:-:S07]  /*2b8f0*/  IADD3 R2, PT, PT, R137, -0x33c, RZ ;  /* 0xfffffcc489027810 */ /* 0x002fce0007ffe0ff */
[----:B------:R-:W1:Y:S01]  /*2b900*/  LDC R137, c[0x0][0x3a0] ;  /* 0x0000e800ff897b82 */ /* 0x000e620000000800 */
[----:B------:R-:W-:Y:S01]  /*2b910*/  ISETP.GE.U32.AND P2, PT, R2, 0x7ffffc45, PT ;  /* 0x7ffffc450200780c */ /* 0x000fe20003f46070 */
[----:B------:R-:W-:-:S06]  /*2b920*/  VIADD R2, R136, 0xfffffcc3 ;  /* 0xfffffcc388027836 */ /* 0x000fcc0000000000 */
[----:B------:R-:W1:Y:S01]  /*2b930*/  LDC R136, c[0x0][0x3a0] ;  /* 0x0000e800ff887b82 */ /* 0x000e620000000800 */
[----:B------:R-:W-:Y:S01]  /*2b940*/  ISETP.GE.U32.AND P4, PT, R2, 0x7ffffc44, PT ;  /* 0x7ffffc440200780c */ /* 0x000fe20003f86070 */
[----:B---3--:R-:W-:Y:S02]  /*2b950*/  VIADD R2, R140, 0xfffffcc2 ;  /* 0xfffffcc28c027836 */ /* 0x008fe40000000000 */
[----:B------:R-:W-:-:S05]  /*2b960*/  IMAD.WIDE R194, R135, 0x4, R234 ;  /* 0x0000000487c27825 */ /* 0x000fca00078e02ea */
        /* <DEDUP_REMOVED lines=17> */
[----:B------:R-:W4:Y:S01]  /*2ba80*/  LDL.LU.64 R230, [R1+0x178] ;  /* 0x0001780001e67983 */ /* 0x000f220000300a00 */
[----:B------:R-:W-:Y:S01]  /*2ba90*/  ISETP.GE.U32.AND P5, PT, R2, 0x7ffffc43, PT ;  /* 0x7ffffc430200780c */ /* 0x000fe20003fa6070 */
[----:B-1----:R-:W-:Y:S02]  /*2baa0*/  VIADD R2, R137, 0xfffffcc1 ;  /* 0xfffffcc189027836 */ /* 0x002fe40000000000 */
[----:B------:R-:W1:Y:S03]  /*2bab0*/  LDC R137, c[0x0][0x3a0] ;  /* 0x0000e800ff897b82 */ /* 0x000e660000000800 */
[----:B------:R-:W-:-:S02]  /*2bac0*/  ISETP.GE.U32.AND P6, PT, R2, 0x7ffffc42, PT ;  /* 0x7ffffc420200780c */ /* 0x000fc40003fc6070 */
[----:B------:R-:W-:-:S03]  /*2bad0*/  IADD3 R2, PT, PT, R136, -0x340, RZ ;  /* 0xfffffcc088027810 */ /* 0x000fc60007ffe0ff */
[----:B------:R-:W2:Y:S02]  /*2bae0*/  LDC R136, c[0x0][0x3a0] ;  /* 0x0000e800ff887b82 */ /* 0x000ea40000000800 */
[----:B------:R3:W-:Y:S01]  /*2baf0*/  LDGSTS.E [R0+-0x1ff0c], desc[UR22][R194.64], !P5 ;  /* 0xe00f4000c2007fae */ /* 0x0007e2000e9a1016 */
[----:B------:R-:W-:Y:S01]  /*2bb00*/  ISETP.GE.U32.AND P2, PT, R2, 0x7ffffc41, PT ;  /* 0x7ffffc410200780c */ /* 0x000fe20003f46070 */
[----:B------:R-:W-:-:S04]  /*2bb10*/  VIADD R2, R196, 0xfffffcbf ;  /* 0xfffffcbfc4027836 */ /* 0x000fc80000000000 */
[----:B------:R-:W2:Y:S01]  /*2bb20*/  LDC R196, c[0x0][0x3a0] ;  /* 0x0000e800ffc47b82 */ /* 0x000ea20000000800 */
[----:B------:R-:W-:Y:S01]  /*2bb30*/  ISETP.GE.U32.AND P4, PT, R2, 0x7ffffc40, PT ;  /* 0x7ffffc400200780c */ /* 0x000fe20003f86070 */
[----:B-1----:R-:W-:-:S06]  /*2bb40*/  VIADD R2, R137, 0xfffffcbe ;  /* 0xfffffcbe89027836 */ /* 0x002fcc0000000000 */
[----:B------:R-:W1:Y:S01]  /*2bb50*/  LDC R137, c[0x0][0x3a0] ;  /* 0x0000e800ff897b82 */ /* 0x000e620000000800 */
[----:B------:R-:W-:Y:S01]  /*2bb60*/  ISETP.GE.U32.AND P5, PT, R2, 0x7ffffc3f, PT ;  /* 0x7ffffc3f0200780c */ /* 0x000fe20003fa6070 */
[----:B---3--:R-:W-:-:S05]  /*2bb70*/  IMAD.WIDE R194, R135, 0x4, R140 ;  /* 0x0000000487c27825 */ /* 0x008fca00078e028c */
        /* <DEDUP_REMOVED lines=13> */
[----:B------:R-:W2:Y:S04]  /*2bc50*/  LDL.LU.64 R220, [R1+0x448] ;  /* 0x0004480001dc7983 */ /* 0x000ea80000300a00 */
[----:B------:R4:W-:Y:S02]  /*2bc60*/  LDGSTS.E [R0+-0x1fefc], desc[UR22][R194.64], !P5 ;  /* 0xe0104000c2007fae */ /* 0x0009e4000e9a1016 */
[----:B----4-:R-:W-:-:S05]  /*2bc70*/  IMAD.WIDE R194, R135, 0x4, R230 ;  /* 0x0000000487c27825 */ /* 0x010fca00078e02e6 */
[----:B------:R3:W-:Y:S04]  /*2bc80*/  STL.64 [R1+0x178], R194 ;  /* 0x000178c201007387 */ /* 0x0007e80000100a00 */
[----:B------:R-:W4:Y:S01]  /*2bc90*/  LDL.LU.64 R214, [R1+0x440] ;  /* 0x0004400001d67983 */ /* 0x000f220000300a00 */
[----:B------:R-:W-:Y:S02]  /*2bca0*/  VIADD R2, R136, 0xfffffcbd ;  /* 0xfffffcbd88027836 */ /* 0x000fe40000000000 */
[----:B------:R-:W1:Y:S03]  /*2bcb0*/  LDC R136, c[0x0][0x3a0] ;  /* 0x0000e800ff887b82 */ /* 0x000e660000000800 */
[----:B------:R-:W-:-:S02]  /*2bcc0*/  ISETP.GE.U32.AND P6, PT, R2, 0x7ffffc3e, PT ;  /* 0x7ffffc3e0200780c */ /* 0x000fc40003fc6070 */
[----:B------:R-:W-:-:S03]  /*2bcd0*/  IADD3 R2, PT, PT, R196, -0x344, RZ ;  /* 0xfffffcbcc4027810 */ /* 0x000fc60007ffe0ff */
[----:B------:R-:W1:Y:S01]  /*2bce0*/  LDC R196, c[0x0][0x3a0] ;  /* 0x0000e800ffc47b82 */ /* 0x000e620000000800 */
[----:B------:R-:W-:Y:S01]  /*2bcf0*/  ISETP.GE.U32.AND P2, PT, R2, 0x7ffffc3d, PT ;  /* 0x7ffffc3d0200780c */ /* 0x000fe20003f46070 */
[----:B-1----:R-:W-:-:S06]  /*2bd00*/  VIADD R2, R137, 0xfffffcbb ;  /* 0xfffffcbb89027836 */ /* 0x002fcc0000000000 */
[----:B------:R-:W1:Y:S01]  /*2bd10*/  LDC R137, c[0x0][0x3a0] ;  /* 0x0000e800ff897b82 */ /* 0x000e620000000800 */
[----:B------:R-:W-:Y:S01]  /*2bd20*/  ISETP.GE.U32.AND P4, PT, R2, 0x7ffffc3c, PT ;  /* 0x7ffffc3c0200780c */ /* 0x000fe20003f86070 */
[----:B------:R3:W-:Y:S01]  /*2bd30*/  LDGSTS.E [R0+-0x1fef8], desc[UR22][R194.64], !P6 ;  /* 0xe0108000c2007fae */ /* 0x0007e2000f1a1016 */
[----:B------:R-:W-:-:S05]  /*2bd40*/  VIADD R2, R136, 0xfffffcba ;  /* 0xfffffcba88027836 */ /* 0x000fca0000000000 */
[----:B------:R-:W3:Y:S01]  /*2bd50*/  LDC R136, c[0x0][0x3a0] ;  /* 0x0000e800ff887b82 */ /* 0x000ee20000000800 */
[----:B------:R-:W-:Y:S01]  /*2bd60*/  ISETP.GE.U32.AND P5, PT, R2, 0x7ffffc3b, PT ;  /* 0x7ffffc3b0200780c */ /* 0x000fe20003fa6070 */
[----:B------:R-:W-:-:S06]  /*2bd70*/  VIADD R2, R196, 0xfffffcb9 ;  /* 0xfffffcb9c4027836 */ /* 0x000fcc0000000000 */
[----:B------:R-:W2:Y:S01]  /*2bd80*/  LDC R196, c[0x0][0x3a0] ;  /* 0x0000e800ffc47b82 */ /* 0x000ea20000000800 */
[----:B------:R-:W-:Y:S02]  /*2bd90*/  ISETP.GE.U32.AND P6, PT, R2, 0x7ffffc3a, PT ;  /* 0x7ffffc3a0200780c */ /* 0x000fe40003fc6070 */
[----:B-1----:R-:W-:-:S05]  /*2bda0*/  IADD3 R2, PT, PT, R137, -0x348, RZ ;  /* 0xfffffcb889027810 */ /* 0x002fca0007ffe0ff */
[----:B------:R-:W1:Y:S01]  /*2bdb0*/  LDC R137, c[0x0][0x3a0] ;  /* 0x0000e800ff897b82 */ /* 0x000e620000000800 */
[----:B---3--:R-:W-:-:S07]  /*2bdc0*/  IMAD.WIDE R194, R135, 0x4, R140 ;  /* 0x0000000487c27825 */ /* 0x008fce00078e028c */
[----:B------:R-:W3:Y:S01]  /*2bdd0*/  LDC R140, c[0x0][0x3a0] ;  /* 0x0000e800ff8c7b82 */ /* 0x000ee20000000800 */
        /* <DEDUP_REMOVED lines=8> */
[----:B------:R1:W-:Y:S01]  /*2be60*/  LDGSTS.E [R0+-0x1fef0], desc[UR22][R194.64], !P4 ;  /* 0xe0110000c2007fae */ /* 0x0003e2000e1a1016 */
[----:B------:R-:W2:Y:S02]  /*2be70*/  LDC R136, c[0x0][0x3a0] ;  /* 0x0000e800ff887b82 */ /* 0x000ea40000000800 */
[----:B------:R-:W-:Y:S01]  /*2be80*/  ISETP.GE.U32.AND P4, PT, R2, 0x7ffffc38, PT ;  /* 0x7ffffc380200780c */ /* 0x000fe20003f86070 */
[----:B---3--:R-:W-:-:S02]  /*2be90*/  VIADD R2, R140, 0xfffffcb6 ;  /* 0xfffffcb68c027836 */ /* 0x008fc40000000000 */
[----:B-1----:R-:W-:-:S05]  /*2bea0*/  IMAD.WIDE R194, R135, 0x4, R234 ;  /* 0x0000000487c27825 */ /* 0x002fca00078e02ea */
        /* <DEDUP_REMOVED lines=9> */
[----:B------:R-:W4:Y:S04]  /*2bf40*/  LDL.LU.64 R214, [R1+0x1d8] ;  /* 0x0001d80001d67983 */ /* 0x000f280000300a00 */
[----:B------:R1:W-:Y:S01]  /*2bf50*/  LDGSTS.E [R0+-0x1fee4], desc[UR22][R194.64], !P2 ;  /* 0xe011c000c2007fae */ /* 0x0003e2000d1a1016 */
[----:B------:R-:W-:Y:S01]  /*2bf60*/  ISETP.GE.U32.AND P5, PT, R2, 0x7ffffc37, PT ;  /* 0x7ffffc370200780c */ /* 0x000fe20003fa6070 */
[----:B------:R-:W-:-:S02]  /*2bf70*/  VIADD R2, R137, 0xfffffcb5 ;  /* 0xfffffcb589027836 */ /* 0x000fc40000000000 */
[----:B------:R-:W1:Y:S03]  /*2bf80*/  LDC R137, c[0x0][0x3a0] ;  /* 0x0000e800ff897b82 */ /* 0x000e660000000800 */
[----:B------:R-:W-:Y:S02]  /*2bf90*/  ISETP.GE.U32.AND P6, PT, R2, 0x7ffffc36, PT ;  /* 0x7ffffc360200780c */ /* 0x000fe40003fc6070 */
[----:B------:R-:W-:-:S03]  /*2bfa0*/  IADD3 R2, PT, PT, R136, -0x34c, RZ ;  /* 0xfffffcb488027810 */ /* 0x000fc60007ffe0ff */
        /* <DEDUP_REMOVED lines=27> */
[----:B------:R-:W-:-:S06]  /*2c160*/  VIADD R2, R136, 0xfffffcb1 ;  /* 0xfffffcb188027836 */ /* 0x000fcc0000000000 */
[----:B------:R-:W1:Y:S01]  /*2c170*/  LDC R136, c[0x0][0x3a0] ;  /* 0x0000e800ff887b82 */ /* 0x000e620000000800 */
[----:B------:R1:W-:Y:S01]  /*2c180*/  LDGSTS.E [R0+-0x1fed0], desc[UR22][R194.64], !P4 ;  /* 0xe0130000c2007fae */ /* 0x0003e2000e1a1016 */
[----:B------:R-:W-:Y:S02]  /*2c190*/  ISETP.GE.U32.AND P6, PT, R2, 0x7ffffc32, PT ;  /* 0x7ffffc320200780c */ /* 0x000fe40003fc6070 */
[----:B-1----:R-:W-:-:S04]  /*2c1a0*/  IADD3 R2, PT, PT, R196, -0x350, RZ ;  /* 0xfffffcb0c4027810 */ /* 0x002fc80007ffe0ff */
[----:B------:R-:W1:Y:S01]  /*2c1b0*/  LDC R196, c[0x0][0x3a0] ;  /* 0x0000e800ffc47b82 */ /* 0x000e620000000800 */
[----:B------:R-:W-:Y:S01]  /*2c1c0*/  ISETP.GE.U32.AND P2, PT, R2, 0x7ffffc31, PT ;  /* 0x7ffffc310200780c */ /* 0x000fe20003f46070 */
[----:B------:R-:W-:-:S06]  /*2c1d0*/  VIADD R2, R137, 0xfffffcaf ;  /* 0xfffffcaf89027836 */ /* 0x000fcc0000000000 */
[----:B------:R-:W1:Y:S01]  /*2c1e0*/  LDC R137, c[0x0][0x3a0] ;  /* 0x0000e800ff897b82 */ /* 0x000e620000000800 */
[----:B------:R-:W-:Y:S01]  /*2c1f0*/  ISETP.GE.U32.AND P4, PT, R2, 0x7ffffc30, PT ;  /* 0x7ffffc300200780c */ /* 0x000fe20003f86070 */
[----:B------:R-:W-:-:S06]  /*2c200*/  VIADD R2, R136, 0xfffffcae ;  /* 0xfffffcae88027836 */ /* 0x000fcc0000000000 */
[----:B------:R-:W1:Y:S01]  /*2c210*/  LDC R136, c[0x0][0x3a0] ;  /* 0x0000e800ff887b82 */ /* 0x000e620000000800 */
[----:B------:R-:W-:-:S05]  /*2c220*/  IMAD.WIDE R194, R135, 0x4, R230 ;  /* 0x0000000487c27825 */ /* 0x000fca00078e02e6 */
[----:B------:R1:W-:Y:S04]  /*2c230*/  STL.64 [R1+0x1e0], R194 ;  /* 0x0001e0c201007387 */ /* 0x0003e80000100a00 */
[----:B------:R-:W4:Y:S04]  /*2c240*/  LDL.LU.64 R230, [R1+0x228] ;  /* 0x0002280001e67983 */ /* 0x000f280000300a00 */
[----:B------:R1:W-:Y:S02]  /*2c250*/  LDGSTS.E [R0+-0x1fecc], desc[UR22][R194.64], !P5 ;  /* 0xe0134000c2007fae */ /* 0x0003e4000e9a1016 */
[----:B-1----:R-:W-:-:S05]  /*2c260*/  IMAD.WIDE R194, R135, 0x4, R224 ;  /* 0x0000000487c27825 */ /* 0x002fca00078e02e0 */
        /* <DEDUP_REMOVED lines=9> */
[----:B---3--:R-:W-:-:S07]  /*2c300*/  IMAD.WIDE R194, R135, 0x4, R140 ;  /* 0x0000000487c27825 */ /* 0x008fce00078e028c */
[----:B------:R-:W3:Y:S01]  /*2c310*/  LDC R140, c[0x0][0x3a0] ;  /* 0x0000e800ff8c7b82 */ /* 0x000ee20000000800 */
[----:B------:R2:W-:Y:S04]  /*2c320*/  STL.64 [R1+0x1f8], R194 ;  /* 0x0001f8c201007387 */ /* 0x0005e80000100a00 */
[----:B------:R2:W-:Y:S04]  /*2c330*/  LDGSTS.E [R0+-0x1fec4], desc[UR22][R194.64], !P2 ;  /* 0xe013c000c2007fae */ /* 0x0005e8000d1a1016 */
[----:B------:R-:W4:Y:S01]  /*2c340*/  LDL.LU.64 R224, [R1+0x248] ;  /* 0x0002480001e07983 */ /* 0x000f220000300a00 */
[----:B--2---:R-:W-:-:S05]  /*2c350*/  IMAD.WIDE R194, R135, 0x4, R220 ;  /* 0x0000000487c27825 */ /* 0x004fca00078e02dc */
[----:B------:R4:W-:Y:S04]  /*2c360*/  STL.64 [R1+0x208], R194 ;  /* 0x000208c201007387 */ /* 0x0009e80000100a00 */
[----:B------:R-:W2:Y:S01]  /*2c370*/  LDL.LU.64 R220, [R1+0x280] ;  /* 0x0002800001dc7983 */ /* 0x000ea20000300a00 */
[----:B------:R-:W-:Y:S01]  /*2c380*/  ISETP.GE.U32.AND P2, PT, R2, 0x7ffffc2d, PT ;  /* 0x7ffffc2d0200780c */ /* 0x000fe20003f46070 */
[----:B------:R-:W-:Y:S02]  /*2c390*/  VIADD R2, R136, 0xfffffcab ;  /* 0xfffffcab88027836 */ /* 0x000fe40000000000 */
[----:B------:R4:W-:Y:S01]  /*2c3a0*/  LDGSTS.E [R0+-0x1fec0], desc[UR22][R194.64], !P4 ;  /* 0xe0140000c2007fae */ /* 0x0009e2000e1a1016 */
[----:B------:R-:W1:Y:S02]  /*2c3b0*/  LDC R136, c[0x0][0x3a0] ;  /* 0x0000e800ff887b82 */ /* 0x000e640000000800 */
[----:B------:R-:W-:Y:S01]  /*2c3c0*/  ISETP.GE.U32.AND P4, PT, R2, 0x7ffffc2c, PT ;  /* 0x7ffffc2c0200780c */ /* 0x000fe20003f86070 */
[----:B---3--:R-:W-:-:S02]  /*2c3d0*/  VIADD R2, R140, 0xfffffcaa ;  /* 0xfffffcaa8c027836 */ /* 0x008fc40000000000 */
[----:B----4-:R-:W-:-:S05]  /*2c3e0*/  IMAD.WIDE R194, R135, 0x4, R234 ;  /* 0x0000000487c27825 */ /* 0x010fca00078e02ea */
[----:B------:R3:W-:Y:S04]  /*2c3f0*/  STL.64 [R1+0x210], R194 ;  /* 0x000210c201007387 */ /* 0x0007e80000100a00 */
[----:B------:R-:W4:Y:S04]  /*2c400*/  LDL.LU.64 R140, [R1+0x288] ;  /* 0x00028800018c7983 */ /* 0x000f280000300a00 */
[----:B------:R3:W-:Y:S01]  /*2c410*/  LDGSTS.E [R0+-0x1febc], desc[UR22][R194.64], !P5 ;  /* 0xe0144000c2007fae */ /* 0x0007e2000e9a1016 */
        /* <DEDUP_REMOVED lines=19> */
[----:B------:R-:W2:Y:S01]  /*2c550*/  LDL.LU.64 R140, [R1+0x308] ;  /* 0x00030800018c7983 */ /* 0x000ea20000300a00 */
[----:B-1----:R-:W-:Y:S02]  /*2c560*/  VIADD R2, R137, 0xfffffca9 ;  /* 0xfffffca989027836 */ /* 0x002fe40000000000 */
[----:B------:R-:W1:Y:S03]  /*2c570*/  LDC R137, c[0x0][0x3a0] ;  /* 0x0000e800ff897b82 */ /* 0x000e660000000800 */
[----:B------:R-:W-:-:S02]  /*2c580*/  ISETP.GE.U32.AND P6, PT, R2, 0x7ffffc2a, PT ;  /* 0x7ffffc2a0200780c */ /* 0x000fc40003fc6070 */
[----:B------:R-:W-:-:S03]  /*2c590*/  IADD3 R2, PT, PT, R136, -0x358, RZ ;  /* 0xfffffca888027810 */ /* 0x000fc60007ffe0ff */
[----:B------:R-:W1:Y:S01]  /*2c5a0*/  LDC R136, c[0x0][0x3a0] ;  /* 0x0000e800ff887b82 */ /* 0x000e620000000800 */
[----:B------:R-:W-:Y:S01]  /*2c5b0*/  ISETP.GE.U32.AND P2, PT, R2, 0x7ffffc29, PT ;  /* 0x7ffffc290200780c */ /* 0x000fe20003f46070 */
[----:B------:R-:W-:-:S06]  /*2c5c0*/  VIADD R2, R196, 0xfffffca7 ;  /* 0xfffffca7c4027836 */ /* 0x000fcc0000000000 */
[----:B------:R4:W-:Y:S01]  /*2c5d0*/  LDGSTS.E [R0+-0x1fea8], desc[UR22][R194.64], !P6 ;  /* 0xe0158000c2007fae */ /* 0x0009e2000f1a1016 */
[----:B------:R-:W-:Y:S01]  /*2c5e0*/  ISETP.GE.U32.AND P4, PT, R2, 0x7ffffc28, PT ;  /* 0x7ffffc280200780c */ /* 0x000fe20003f86070 */
[----:B------:R-:W2:Y:S01]  /*2c5f0*/  LDC R196, c[0x0][0x3a0] ;  /* 0x0000e800ffc47b82 */ /* 0x000ea20000000800 */
[----:B-1----:R-:W-:-:S07]  /*2c600*/  VIADD R2, R137, 0xfffffca6 ;  /* 0xfffffca689027836 */ /* 0x002fce0000000000 */
[----:B------:R-:W1:Y:S01]  /*2c610*/  LDC R137, c[0x0][0x3a0] ;  /* 0x0000e800ff897b82 */ /* 0x000e620000000800 */
[----:B------:R-:W-:Y:S01]  /*2c620*/  ISETP.GE.U32.AND P5, PT, R2, 0x7ffffc27, PT ;  /* 0x7ffffc270200780c */ /* 0x000fe20003fa6070 */
[----:B------:R-:W-:-:S06]  /*2c630*/  VIADD R2, R136, 0xfffffca5 ;  /* 0xfffffca588027836 */ /* 0x000fcc0000000000 */
        /* <DEDUP_REMOVED lines=16> */
[----:B------:R-:W3:Y:S04]  /*2c740*/  LDL.LU.64 R214, [R1+0x358] ;  /* 0x0003580001d67983 */ /* 0x000ee80000300a00 */
[----:B------:R2:W-:Y:S02]  /*2c750*/  LDGSTS.E [R0+-0x1fe98], desc[UR22][R194.64], !P6 ;  /* 0xe0168000c2007fae */ /* 0x0005e4000f1a1016 */
[----:B--2---:R-:W-:Y:S01]  /*2c760*/  IMAD.WIDE R194, R135, 0x4, R140 ;  /* 0x0000000487c27825 */ /* 0x004fe200078e028c */
[----:B------:R-:W-:Y:S01]  /*2c770*/  IADD3 R2, PT, PT, R196, -0x35c, RZ ;  /* 0xfffffca4c4027810 */ /* 0x000fe20007ffe0ff */
[----:B------:R-:W2:Y:S03]  /*2c780*/  LDC R140, c[0x0][0x3a0] ;  /* 0x0000e800ff8c7b82 */ /* 0x000ea60000000800 */
[----:B------:R2:W-:Y:S04]  /*2c790*/  STL.64 [R1+0x308], R194 ;  /* 0x000308c201007387 */ /* 0x0005e80000100a00 */
[----:B------:R-:W3:Y:S01]  /*2c7a0*/  LDL.LU.64 R220, [R1+0x390] ;  /* 0x0003900001dc7983 */ /* 0x000ee20000300a00 */
[----:B------:R-:W1:Y:S01]  /*2c7b0*/  LDC R196, c[0x0][0x3a0] ;  /* 0x0000e800ffc47b82 */ /* 0x000e620000000800 */
[----:B------:R-:W-:Y:S01]  /*2c7c0*/  ISETP.GE.U32.AND P2, PT, R2, 0x7ffffc25, PT ;  /* 0x7ffffc250200780c */ /* 0x000fe20003f46070 */
[----:B-1----:R-:W-:-:S06]  /*2c7d0*/  VIADD R2, R137, 0xfffffca3 ;  /* 0xfffffca389027836 */ /* 0x002fcc0000000000 */
[----:B------:R-:W1:Y:S01]  /*2c7e0*/  LDC R137, c[0x0][0x3a0] ;  /* 0x0000e800ff897b82 */ /* 0x000e620000000800 */
[----:B------:R-:W-:Y:S01]  /*2c7f0*/  ISETP.GE.U32.AND P4, PT, R2, 0x7ffffc24, PT ;  /* 0x7ffffc240200780c */ /* 0x000fe20003f86070 */
[----:B------:R-:W-:-:S04]  /*2c800*/  VIADD R2, R136, 0xfffffca2 ;  /* 0xfffffca288027836 */ /* 0x000fc80000000000 */
[----:B------:R2:W-:Y:S02]  /*2c810*/  LDGSTS.E [R0+-0x1fe94], desc[UR22][R194.64], !P2 ;  /* 0xe016c000c2007fae */ /* 0x0005e4000d1a1016 */
[----:B------:R-:W1:Y:S01]  /*2c820*/  LDC R136, c[0x0][0x3a0] ;  /* 0x0000e800ff887b82 */ /* 0x000e620000000800 */
[----:B------:R-:W-:Y:S01]  /*2c830*/  ISETP.GE.U32.AND P5, PT, R2, 0x7ffffc23, PT ;  /* 0x7ffffc230200780c */ /* 0x000fe20003fa6070 */
[----:B------:R-:W-:-:S06]  /*2c840*/  VIADD R2, R196, 0xfffffca1 ;  /* 0xfffffca1c4027836 */ /* 0x000fcc0000000000 */
[----:B------:R-:W2:Y:S01]  /*2c850*/  LDC R196, c[0x0][0x3a0] ;  /* 0x0000e800ffc47b82 */ /* 0x000ea20000000800 */
[----:B------:R-:W-:Y:S02]  /*2c860*/  ISETP.GE.U32.AND P6, PT, R2, 0x7ffffc22, PT ;  /* 0x7ffffc220200780c */ /* 0x000fe40003fc6070 */
[----:B-1----:R-:W-:-:S05]  /*2c870*/  IADD3 R2, PT, PT, R137, -0x360, RZ ;  /* 0xfffffca089027810 */ /* 0x002fca0007ffe0ff */
[----:B------:R-:W1:Y:S01]  /*2c880*/  LDC R137, c[0x0][0x3a0] ;  /* 0x0000e800ff897b82 */ /* 0x000e620000000800 */
[----:B------:R-:W-:Y:S01]  /*2c890*/  ISETP.GE.U32.AND P2, PT, R2, 0x7ffffc21, PT ;  /* 0x7ffffc210200780c */ /* 0x000fe20003f46070 */
[----:B------:R-:W-:-:S06]  /*2c8a0*/  VIADD R2, R136, 0xfffffc9f ;  /* 0xfffffc9f88027836 */ /* 0x000fcc0000000000 */
[----:B------:R-:W1:Y:S01]  /*2c8b0*/  LDC R136, c[0x0][0x3a0] ;  /* 0x0000e800ff887b82 */ /* 0x000e620000000800 */
[----:B--2---:R-:W-:-:S05]  /*2c8c0*/  IMAD.WIDE R194, R135, 0x4, R230 ;  /* 0x0000000487c27825 */ /* 0x004fca00078e02e6 */
[----:B------:R4:W-:Y:S04]  /*2c8d0*/  STL.64 [R1+0x338], R194 ;  /* 0x000338c201007387 */ /* 0x0009e80000100a00 */
[----:B------:R-:W2:Y:S04]  /*2c8e0*/  LDL.LU.64 R230, [R1+0x398] ;  /* 0x0003980001e67983 */ /* 0x000ea80000300a00 */
[----:B------:R4:W-:Y:S01]  /*2c8f0*/  LDGSTS.E [R0+-0x1fe90], desc[UR22][R194.64], !P4 ;  /* 0xe0170000c2007fae */ /* 0x0009e2000e1a1016 */
[----:B------:R-:W-:Y:S01]  /*2c900*/  ISETP.GE.U32.AND P4, PT, R2, 0x7ffffc20, PT ;  /* 0x7ffffc200200780c */ /* 0x000fe20003f86070 */
[----:B------:R-:W-:-:S02]  /*2c910*/  VIADD R2, R140, 0xfffffc9e ;  /* 0xfffffc9e8c027836 */ /* 0x000fc40000000000 */
        /* <DEDUP_REMOVED lines=10> */
[----:B------:R-:W4:Y:S04]  /*2c9c0*/  LDL.LU.64 R214, [R1+0x420] ;  /* 0x0004200001d67983 */ /* 0x000f280000300a00 */
[----:B------:R3:W-:Y:S02]  /*2c9d0*/  LDGSTS.E [R0+-0x1fe84], desc[UR22][R194.64], !P2 ;  /* 0xe017c000c2007fae */ /* 0x0007e4000d1a1016 */
[----:B---3--:R-:W-:-:S05]  /*2c9e0*/  IMAD.WIDE R194, R135, 0x4, R220 ;  /* 0x0000000487c27825 */ /* 0x008fca00078e02dc */
[----:B------:R2:W-:Y:S04]  /*2c9f0*/  STL.64 [R1+0x390], R194 ;  /* 0x000390c201007387 */ /* 0x0005e80000100a00 */
[----:B------:R-:W3:Y:S01]  /*2ca00*/  LDL.LU.64 R220, [R1+0x418] ;  /* 0x0004180001dc7983 */ /* 0x000ee20000300a00 */
        /* <DEDUP_REMOVED lines=11> */
[----:B--2---:R-:W-:-:S05]  /*2cac0*/  IMAD.WIDE R194, R135, 0x4, R230 ;  /* 0x0000000487c27825 */ /* 0x004fca00078e02e6 */
        /* <DEDUP_REMOVED lines=36> */
[----:B--2---:R-:W-:-:S05]  /*2cd10*/  IMAD.WIDE R194, R135, 0x4, R230 ;  /* 0x0000000487c27825 */ /* 0x004fca00078e02e6 */
[----:B------:R2:W-:Y:S04]  /*2cd20*/  STL.64 [R1+0x510], R194 ;  /* 0x000510c201007387 */ /* 0x0005e80000100a00 */
[----:B------:R-:W3:Y:S04]  /*2cd30*/  LDL.LU.64 R220, [R1+0x3e8] ;  /* 0x0003e80001dc7983 */ /* 0x000ee80000300a00 */
[----:B------:R2:W-:Y:S02]  /*2cd40*/  LDGSTS.E [R0+-0x1fe68], desc[UR22][R194.64], !P6 ;  /* 0xe0198000c2007fae */ /* 0x0005e4000f1a1016 */
[----:B--2---:R-:W-:-:S02]  /*2cd50*/  IMAD.WIDE R194, R135, 0x4, R140 ;  /* 0x0000000487c27825 */ /* 0x004fc400078e028c */
[----:B------:R-:W2:Y:S03]  /*2cd60*/  LDC R140, c[0x0][0x3a0] ;  /* 0x0000e800ff8c7b82 */ /* 0x000ea60000000800 */
[----:B------:R2:W-:Y:S01]  /*2cd70*/  STL.64 [R1+0x508], R194 ;  /* 0x000508c201007387 */ /* 0x0005e20000100a00 */
[----:B------:R-:W-:-:S03]  /*2cd80*/  ISETP.GE.U32.AND P6, PT, R2, 0x7ffffc16, PT ;  /* 0x7ffffc160200780c */ /* 0x000fc60003fc6070 */
[----:B------:R-:W3:Y:S01]  /*2cd90*/  LDL.LU.64 R230, [R1+0x3e0] ;  /* 0x0003e00001e67983 */ /* 0x000ee20000300a00 */
[----:B-1----:R-:W-:Y:S02]  /*2cda0*/  IADD3 R2, PT, PT, R137, -0x36c, RZ ;  /* 0xfffffc9489027810 */ /* 0x002fe40007ffe0ff */
[----:B------:R-:W1:Y:S01]  /*2cdb0*/  LDC R137, c[0x0][0x3a0] ;  /* 0x0000e800ff897b82 */ /* 0x000e620000000800 */
[----:B------:R2:W-:Y:S01]  /*2cdc0*/  LDGSTS.E [R0+-0x1fe64], desc[UR22][R194.64], !P2 ;  /* 0xe019c000c2007fae */ /* 0x0005e2000d1a1016 */
[----:B------:R-:W-:Y:S01]  /*2cdd0*/  ISETP.GE.U32.AND P2, PT, R2, 0x7ffffc15, PT ;  /* 0x7ffffc150200780c */ /* 0x000fe20003f46070 */
[----:B------:R-:W-:-:S05]  /*2cde0*/  VIADD R2, R136, 0xfffffc93 ;  /* 0xfffffc9388027836 */ /* 0x000fca0000000000 */
[----:B------:R-:W1:Y:S01]  /*2cdf0*/  LDC R136, c[0x0][0x3a0] ;  /* 0x0000e800ff887b82 */ /* 0x000e620000000800 */
[----:B--2---:R-:W-:-:S05]  /*2ce00*/  IMAD.WIDE R194, R135, 0x4, R224 ;  /* 0x0000000487c27825 */ /* 0x004fca00078e02e0 */
[----:B------:R4:W-:Y:S04]  /*2ce10*/  STL.64 [R1+0x500], R194 ;  /* 0x000500c201007387 */ /* 0x0009e80000100a00 */
[----:B------:R4:W-:Y:S04]  /*2ce20*/  LDGSTS.E [R0+-0x1fe60], desc[UR22][R194.64], !P4 ;  /* 0xe01a0000c2007fae */ /* 0x0009e8000e1a1016 */
[----:B------:R-:W2:Y:S01]  /*2ce30*/  LDL.LU.64 R224, [R1+0x3d8] ;  /* 0x0003d80001e07983 */ /* 0x000ea20000300a00 */
        /* <DEDUP_REMOVED lines=8> */
[----:B------:R-:W4:Y:S04]  /*2cec0*/  LDL.LU.64 R214, [R1+0x3c8] ;  /* 0x0003c80001d67983 */ /* 0x000f280000300a00 */
[----:B------:R3:W-:Y:S01]  /*2ced0*/  LDGSTS.E [R0+-0x1fe58], desc[UR22][R194.64], !P6 ;  /* 0xe01a8000c2007fae */ /* 0x0007e2000f1a1016 */
[----:B------:R-:W-:Y:S01]  /*2cee0*/  ISETP.GE.U32.AND P5, PT, R2, 0x7ffffc13, PT ;  /* 0x7ffffc130200780c */ /* 0x000fe20003fa6070 */
[----:B-1----:R-:W-:-:S02]  /*2cef0*/  VIADD R2, R137, 0xfffffc91 ;  /* 0xfffffc9189027836 */ /* 0x002fc40000000000 */
[----:B------:R-:W1:Y:S03]  /*2cf00*/  LDC R137, c[0x0][0x3a0] ;  /* 0x0000e800ff897b82 */ /* 0x000e660000000800 */
[----:B------:R-:W-:Y:S01]  /*2cf10*/  ISETP.GE.U32.AND P6, PT, R2, 0x7ffffc12, PT ;  /* 0x7ffffc120200780c */ /* 0x000fe20003fc6070 */
[----:B---3--:R-:W-:-:S05]  /*2cf20*/  IMAD.WIDE R194, R135, 0x4, R220 ;  /* 0x0000000487c27825 */ /* 0x008fca00078e02dc */
        /* <DEDUP_REMOVED lines=18> */
[----:B------:R-:W-:Y:S02]  /*2d050*/  IADD3 R2, PT, PT, R136, -0x370, RZ ;  /* 0xfffffc9088027810 */ /* 0x000fe40007ffe0ff */
[----:B------:R-:W1:Y:S02]  /*2d060*/  LDC R136, c[0x0][0x3a0] ;  /* 0x0000e800ff887b82 */ /* 0x000e640000000800 */
[----:B------:R-:W-:Y:S01]  /*2d070*/  ISETP.GE.U32.AND P2, PT, R2, 0x7ffffc11, PT ;  /* 0x7ffffc110200780c */ /* 0x000fe20003f46070 */
[----:B------:R-:W-:-:S05]  /*2d080*/  VIADD R2, R196, 0xfffffc8f ;  /* 0xfffffc8fc4027836 */ /* 0x000fca0000000000 */
[----:B------:R-:W1:Y:S01]  /*2d090*/  LDC R196, c[0x0][0x3a0] ;  /* 0x0000e800ffc47b82 */ /* 0x000e620000000800 */
[----:B------:R-:W-:Y:S01]  /*2d0a0*/  ISETP.GE.U32.AND P4, PT, R2, 0x7ffffc10, PT ;  /* 0x7ffffc100200780c */ /* 0x000fe20003f86070 */
[----:B-1----:R-:W-:-:S05]  /*2d0b0*/  VIADD R2, R137, 0xfffffc8e ;  /* 0xfffffc8e89027836 */ /* 0x002fca0000000000 */
[----:B------:R4:W-:Y:S01]  /*2d0c0*/  LDGSTS.E [R0+-0x1fe44], desc[UR22][R194.64], !P2 ;  /* 0xe01bc000c2007fae */ /* 0x0009e2000d1a1016 */
[----:B------:R-:W1:Y:S01]  /*2d0d0*/  LDC R137, c[0x0][0x3a0] ;  /* 0x0000e800ff897b82 */ /* 0x000e620000000800 */
[----:B------:R-:W-:Y:S01]  /*2d0e0*/  ISETP.GE.U32.AND P5, PT, R2, 0x7ffffc0f, PT ;  /* 0x7ffffc0f0200780c */ /* 0x000fe20003fa6070 */
[----:B------:R-:W-:-:S06]  /*2d0f0*/  VIADD R2, R136, 0xfffffc8d ;  /* 0xfffffc8d88027836 */ /* 0x000fcc0000000000 */
[----:B------:R-:W3:Y:S01]  /*2d100*/  LDC R136, c[0x0][0x3a0] ;  /* 0x0000e800ff887b82 */ /* 0x000ee20000000800 */
[----:B------:R-:W-:Y:S02]  /*2d110*/  ISETP.GE.U32.AND P6, PT, R2, 0x7ffffc0e, PT ;  /* 0x7ffffc0e0200780c */ /* 0x000fe40003fc6070 */
[----:B------:R-:W-:-:S05]  /*2d120*/  IADD3 R2, PT, PT, R196, -0x374, RZ ;  /* 0xfffffc8cc4027810 */ /* 0x000fca0007ffe0ff */
[----:B------:R-:W3:Y:S01]  /*2d130*/  LDC R196, c[0x0][0x3a0] ;  /* 0x0000e800ffc47b82 */ /* 0x000ee20000000800 */
[----:B------:R-:W-:Y:S01]  /*2d140*/  ISETP.GE.U32.AND P2, PT, R2, 0x7ffffc0d, PT ;  /* 0x7ffffc0d0200780c */ /* 0x000fe20003f46070 */
[----:B-1----:R-:W-:-:S06]  /*2d150*/  VIADD R2, R137, 0xfffffc8b ;  /* 0xfffffc8b89027836 */ /* 0x002fcc0000000000 */
[----:B------:R-:W1:Y:S01]  /*2d160*/  LDC R137, c[0x0][0x3a0] ;  /* 0x0000e800ff897b82 */ /* 0x000e620000000800 */
[----:B----4-:R-:W-:-:S05]  /*2d170*/  IMAD.WIDE R194, R135, 0x4, R220 ;  /* 0x0000000487c27825 */ /* 0x010fca00078e02dc */
        /* <DEDUP_REMOVED lines=8> */
[----:B------:R-:W-:Y:S02]  /*2d200*/  VIADD R2, R136, 0xfffffc8a ;  /* 0xfffffc8a88027836 */ /* 0x000fe40000000000 */
[----:B------:R-:W1:Y:S03]  /*2d210*/  LDC R136, c[0x0][0x3a0] ;  /* 0x0000e800ff887b82 */ /* 0x000e660000000800 */
[----:B------:R-:W-:Y:S01]  /*2d220*/  ISETP.GE.U32.AND P5, PT, R2, 0x7ffffc0b, PT ;  /* 0x7ffffc0b0200780c */ /* 0x000fe20003fa6070 */
[----:B------:R-:W-:Y:S02]  /*2d230*/  VIADD R2, R196, 0xfffffc89 ;  /* 0xfffffc89c4027836 */ /* 0x000fe40000000000 */
[----:B--2---:R-:W-:-:S05]  /*2d240*/  IMAD.WIDE R194, R135, 0x4, R224 ;  /* 0x0000000487c27825 */ /* 0x004fca00078e02e0 */
[----:B------:R2:W-:Y:S04]  /*2d250*/  STL.64 [R1+0x4b0], R194 ;  /* 0x0004b0c201007387 */ /* 0x0005e80000100a00 */
[----:B------:R-:W3:Y:S04]  /*2d260*/  LDL.LU.64 R224, [R1+0x368] ;  /* 0x0003680001e07983 */ /* 0x000ee80000300a00 */
[----:B------:R2:W-:Y:S01]  /*2d270*/  LDGSTS.E [R0+-0x1fe38], desc[UR22][R194.64], !P6 ;  /* 0xe01c8000c2007fae */ /* 0x0005e2000f1a1016 */
[----:B------:R-:W-:-:S05]  /*2d280*/  IMAD.WIDE R140, R135, 0x4, R140 ;  /* 0x00000004878c7825 */ /* 0x000fca00078e028c */
[----:B------:R1:W-:Y:S01]  /*2d290*/  STL.64 [R1+0x4a8], R140 ;  /* 0x0004a88c01007387 */ /* 0x0003e20000100a00 */
[----:B--2---:R-:W2:Y:S03]  /*2d2a0*/  LDC R194, c[0x0][0x3a0] ;  /* 0x0000e800ffc27b82 */ /* 0x004ea60000000800 */
[----:B------:R-:W-:Y:S01]  /*2d2b0*/  LDGSTS.E [R0+-0x1fe34], desc[UR22][R140.64], !P2 ;  /* 0xe01cc0008c007fae */ /* 0x000fe2000d1a1016 */
[----:B------:R-:W-:-:S04]  /*2d2c0*/  ISETP.GE.U32.AND P6, PT, R2, 0x7ffffc0a, PT ;  /* 0x7ffffc0a0200780c */ /* 0x000fc80003fc6070 */
[----:B------:R-:W2:Y:S01]  /*2d2d0*/  LDC R195, c[0x0][0x3a0] ;  /* 0x0000e800ffc37b82 */ /* 0x000ea20000000800 */
[----:B-1----:R-:W2:Y:S01]  /*2d2e0*/  LDL.LU.64 R140, [R1+0x360] ;  /* 0x00036000018c7983 */ /* 0x002ea20000300a00 */
[----:B------:R-:W-:Y:S01]  /*2d2f0*/  IADD3 R2, PT, PT, R137, -0x378, RZ ;  /* 0xfffffc8889027810 */ /* 0x000fe20007ffe0ff */
[----:B------:R-:W-:-:S03]  /*2d300*/  IMAD.WIDE R196, R135, 0x4, R214 ;  /* 0x0000000487c47825 */ /* 0x000fc600078e02d6 */
[----:B------:R-:W-:Y:S01]  /*2d310*/  ISETP.GE.U32.AND P2, PT, R2, 0x7ffffc09, PT ;  /* 0x7ffffc090200780c */ /* 0x000fe20003f46070 */
[----:B------:R-:W-:Y:S01]  /*2d320*/  VIADD R2, R136, 0xfffffc87 ;  /* 0xfffffc8788027836 */ /* 0x000fe20000000000 */
[----:B------:R4:W-:Y:S04]  /*2d330*/  STL.64 [R1+0x4a0], R196 ;  /* 0x0004a0c401007387 */ /* 0x0009e80000100a00 */
[----:B------:R-:W2:Y:S04]  /*2d340*/  LDL.LU.64 R136, [R1+0x348] ;  /* 0x0003480001887983 */ /* 0x000ea80000300a00 */
[----:B------:R4:W-:Y:S01]  /*2d350*/  LDGSTS.E [R0+-0x1fe30], desc[UR22][R196.64], !P4 ;  /* 0xe01d0000c4007fae */ /* 0x0009e2000e1a1016 */
[----:B------:R-:W-:Y:S01]  /*2d360*/  ISETP.GE.U32.AND P4, PT, R2, 0x7ffffc08, PT ;  /* 0x7ffffc080200780c */ /* 0x000fe20003f86070 */
[----:B----4-:R-:W-:-:S05]  /*2d370*/  IMAD.WIDE R196, R135, 0x4, R220 ;  /* 0x0000000487c47825 */ /* 0x010fca00078e02dc */
[----:B------:R3:W-:Y:S04]  /*2d380*/  STL.64 [R1+0x498], R196 ;  /* 0x000498c401007387 */ /* 0x0007e80000100a00 */
[----:B------:R-:W4:Y:S04]  /*2d390*/  LDL.LU.64 R220, [R1+0x330] ;  /* 0x0003300001dc7983 */ /* 0x000f280000300a00 */
[----:B------:R3:W-:Y:S02]  /*2d3a0*/  LDGSTS.E [R0+-0x1fe2c], desc[UR22][R196.64], !P5 ;  /* 0xe01d4000c4007fae */ /* 0x0007e4000e9a1016 */
[----:B---3--:R-:W-:-:S02]  /*2d3b0*/  IMAD.WIDE R196, R135, 0x4, R230 ;  /* 0x0000000487c47825 */ /* 0x008fc400078e02e6 */
[----:B------:R-:W3:Y:S04]  /*2d3c0*/  LDL.LU.64 R230, [R1+0x328] ;  /* 0x0003280001e67983 */ /* 0x000ee80000300a00 */
[----:B------:R1:W-:Y:S04]  /*2d3d0*/  STL.64 [R1+0x490], R196 ;  /* 0x000490c401007387 */ /* 0x0003e80000100a00 */
[----:B------:R1:W-:Y:S02]  /*2d3e0*/  LDGSTS.E [R0+-0x1fe28], desc[UR22][R196.64], !P6 ;  /* 0xe01d8000c4007fae */ /* 0x0003e4000f1a1016 */
[----:B-1----:R-:W-:-:S05]  /*2d3f0*/  IMAD.WIDE R196, R135, 0x4, R224 ;  /* 0x0000000487c47825 */ /* 0x002fca00078e02e0 */
[----:B------:R2:W-:Y:S04]  /*2d400*/  STL.64 [R1+0x488], R196 ;  /* 0x000488c401007387 */ /* 0x0005e80000100a00 */
[----:B------:R2:W-:Y:S04]  /*2d410*/  LDGSTS.E [R0+-0x1fe24], desc[UR22][R196.64], !P2 ;  /* 0xe01dc000c4007fae */ /* 0x0005e8000d1a1016 */
[----:B------:R-:W3:Y:S01]  /*2d420*/  LDL.LU.64 R224, [R1+0x320] ;  /* 0x0003200001e07983 */ /* 0x000ee20000300a00 */
[----:B--2---:R-:W-:-:S03]  /*2d430*/  IMAD.WIDE R196, R135, 0x4, R140 ;  /* 0x0000000487c47825 */ /* 0x004fc600078e028c */
[----:B------:R-:W2:Y:S04]  /*2d440*/  LDL.LU.64 R140, [R1+0x318] ;  /* 0x00031800018c7983 */ /* 0x000ea80000300a00 */
[----:B------:R1:W-:Y:S04]  /*2d450*/  STL.64 [R1+0x480], R196 ;  /* 0x000480c401007387 */ /* 0x0003e80000100a00 */
[----:B------:R1:W-:Y:S04]  /*2d460*/  LDGSTS.E [R0+-0x1fe20], desc[UR22][R196.64], !P4 ;  /* 0xe01e0000c4007fae */ /* 0x0003e8000e1a1016 */
[----:B------:R-:W2:Y:S01]  /*2d470*/  LDL.LU.64 R232, [R1+0x310] ;  /* 0x0003100001e87983 */ /* 0x000ea20000300a00 */
[----:B-1----:R-:W-:-:S03]  /*2d480*/  IMAD.WIDE R196, R135, 0x4, R136 ;  /* 0x0000000487c47825 */ /* 0x002fc600078e0288 */
[----:B------:R-:W2:Y:S01]  /*2d490*/  LDL.LU.64 R136, [R1+0x300] ;  /* 0x0003000001887983 */ /* 0x000ea20000300a00 */
[----:B------:R-:W-:Y:S02]  /*2d4a0*/  VIADD R2, R194, 0xfffffc86 ;  /* 0xfffffc86c2027836 */ /* 0x000fe40000000000 */
        /* <DEDUP_REMOVED lines=8> */
[----:B------:R4:W-:Y:S04]  /*2d530*/  STL.64 [R1+0x478], R196 ;  /* 0x000478c401007387 */ /* 0x0009e80000100a00 */
[----:B------:R4:W-:Y:S01]  /*2d540*/  LDGSTS.E [R0+-0x1fe1c], desc[UR22][R196.64], !P5 ;  /* 0xe01e4000c4007fae */ /* 0x0009e2000e9a1016 */
[----:B-1----:R-:W-:Y:S02]  /*2d550*/  VIADD R2, R194, 0xfffffc83 ;  /* 0xfffffc83c2027836 */ /* 0x002fe40000000000 */
[----:B------:R-:W1:Y:S03]  /*2d560*/  LDC R194, c[0x0][0x3a0] ;  /* 0x0000e800ffc27b82 */ /* 0x000e660000000800 */
[----:B------:R-:W-:Y:S01]  /*2d570*/  ISETP.GE.U32.AND P4, PT, R2, 0x7ffffc04, PT ;  /* 0x7ffffc040200780c */ /* 0x000fe20003f86070 */
[----:B------:R-:W-:-:S05]  /*2d580*/  VIADD R2, R198, 0xfffffc82 ;  /* 0xfffffc82c6027836 */ /* 0x000fca0000000000 */
[----:B------:R-:W-:Y:S01]  /*2d590*/  ISETP.GE.U32.AND P5, PT, R2, 0x7ffffc03, PT ;  /* 0x7ffffc030200780c */ /* 0x000fe20003fa6070 */
[----:B------:R-:W-:Y:S02]  /*2d5a0*/  VIADD R2, R195, 0xfffffc81 ;  /* 0xfffffc81c3027836 */ /* 0x000fe40000000000 */
[----:B----4-:R-:W-:-:S05]  /*2d5b0*/  IMAD.WIDE R196, R135, 0x4, R220 ;  /* 0x0000000487c47825 */ /* 0x010fca00078e02dc */
[----:B------:R3:W-:Y:S04]  /*2d5c0*/  STL.64 [R1+0x470], R196 ;  /* 0x000470c401007387 */ /* 0x0007e80000100a00 */
[----:B------:R3:W-:Y:S01]  /*2d5d0*/  LDGSTS.E [R0+-0x1fe18], desc[UR22][R196.64], !P6 ;  /* 0xe01e8000c4007fae */ /* 0x0007e2000f1a1016 */
[----:B------:R-:W-:Y:S01]  /*2d5e0*/  ISETP.GE.U32.AND P6, PT, R2, 0x7ffffc02, PT ;  /* 0x7ffffc020200780c */ /* 0x000fe20003fc6070 */
[----:B---3--:R-:W-:-:S05]  /*2d5f0*/  IMAD.WIDE R196, R135, 0x4, R230 ;  /* 0x0000000487c47825 */ /* 0x008fca00078e02e6 */
[----:B------:R-:W-:Y:S04]  /*2d600*/  STL.64 [R1+0x468], R196 ;  /* 0x000468c401007387 */ /* 0x000fe80000100a00 */
[----:B------:R-:W3:Y:S01]  /*2d610*/  LDL.LU.64 R222, [R1+0x2f0] ;  /* 0x0002f00001de7983 */ /* 0x000ee20000300a00 */
[----:B-1----:R-:W-:-:S03]  /*2d620*/  IADD3 R2, PT, PT, R194, -0x380, RZ ;  /* 0xfffffc80c2027810 */ /* 0x002fc60007ffe0ff */
[----:B------:R-:W4:Y:S04]  /*2d630*/  LDL.LU.64 R230, [R1+0x2e8] ;  /* 0x0002e80001e67983 */ /* 0x000f280000300a00 */
[----:B------:R-:W4:Y:S04]  /*2d640*/  LDL.LU.64 R226, [R1+0x2e0] ;  /* 0x0002e00001e27983 */ /* 0x000f280000300a00 */
[----:B------:R-:W-:Y:S01]  /*2d650*/  LDGSTS.E [R0+-0x1fe14], desc[UR22][R196.64], !P2 ;  /* 0xe01ec000c4007fae */ /* 0x000fe2000d1a1016 */
[----:B------:R-:W-:Y:S01]  /*2d660*/  ISETP.GE.U32.AND P2, PT, R2, 0x7ffffc01, PT ;  /* 0x7ffffc010200780c */ /* 0x000fe20003f46070 */
[----:B------:R-:W-:-:S02]  /*2d670*/  VIADD R2, R134, 0x100000 ;  /* 0x0010000086027836 */ /* 0x000fc40000000000 */
[----:B------:R-:W4:Y:S04]  /*2d680*/  LDL.LU.64 R228, [R1+0x2d8] ;  /* 0x0002d80001e47983 */ /* 0x000f280000300a00 */
[----:B------:R-:W4:Y:S04]  /*2d690*/  LDL.LU.64 R234, [R1+0x2d0] ;  /* 0x0002d00001ea7983 */ /* 0x000f280000300a00 */
[----:B------:R-:W4:Y:S04]  /*2d6a0*/  LDL.LU.64 R214, [R1+0x2c8] ;  /* 0x0002c80001d67983 */ /* 0x000f280000300a00 */
[----:B------:R-:W4:Y:S01]  /*2d6b0*/  LDL.LU.64 R220, [R1+0x2b0] ;  /* 0x0002b00001dc7983 */ /* 0x000f220000300a00 */
[----:B------:R-:W-:-:S03]  /*2d6c0*/  IMAD.WIDE R194, R135, 0x4, R224 ;  /* 0x0000000487c27825 */ /* 0x000fc600078e02e0 */
[----:B------:R-:W4:Y:S04]  /*2d6d0*/  LDL.LU.64 R224, [R1+0x2a8] ;  /* 0x0002a80001e07983 */ /* 0x000f280000300a00 */
[----:B------:R-:W-:Y:S04]  /*2d6e0*/  STL.64 [R1+0x460], R194 ;  /* 0x000460c201007387 */ /* 0x000fe80000100a00 */
[----:B------:R1:W-:Y:S01]  /*2d6f0*/  LDGSTS.E [R2+-0x1fe10], desc[UR22][R194.64], !P4 ;  /* 0xe01f0000c2027fae */ /* 0x0003e2000e1a1016 */
[----:B--2---:R-:W-:-:S05]  /*2d700*/  IMAD.WIDE R140, R135, 0x4, R140 ;  /* 0x00000004878c7825 */ /* 0x004fca00078e028c */
[----:B------:R2:W-:Y:S04]  /*2d710*/  STL.64 [R1+0x458], R140 ;  /* 0x0004588c01007387 */ /* 0x0005e80000100a00 */
[----:B------:R-:W-:Y:S04]  /*2d720*/  LDGSTS.E [R0+-0x1fe0c], desc[UR22][R140.64], !P5 ;  /* 0xe01f40008c007fae */ /* 0x000fe8000e9a1016 */
[----:B--2---:R-:W2:Y:S04]  /*2d730*/  LDL.LU.64 R140, [R1+0x2a0] ;  /* 0x0002a000018c7983 */ /* 0x004ea80000300a00 */
[----:B------:R-:W2:Y:S01]  /*2d740*/  LDL.LU.64 R210, [R1+0x290] ;  /* 0x0002900001d27983 */ /* 0x000ea20000300a00 */
[----:B-1----:R-:W-:-:S03]  /*2d750*/  IMAD.WIDE R194, R135, 0x4, R136 ;  /* 0x0000000487c27825 */ /* 0x002fc600078e0288 */
[----:B------:R-:W2:Y:S01]  /*2d760*/  LDL.LU.64 R136, [R1+0x278] ;  /* 0x0002780001887983 */ /* 0x000ea20000300a00 */
[----:B------:R-:W-:-:S05]  /*2d770*/  IMAD.WIDE R196, R135, 0x4, R232 ;  /* 0x0000000487c47825 */ /* 0x000fca00078e02e8 */
[----:B------:R-:W-:Y:S04]  /*2d780*/  STL.64 [R1+0x450], R196 ;  /* 0x000450c401007387 */ /* 0x000fe80000100a00 */
[----:B------:R-:W-:Y:S04]  /*2d790*/  STL.64 [R1+0x448], R194 ;  /* 0x000448c201007387 */ /* 0x000fe80000100a00 */
[----:B------:R3:W-:Y:S04]  /*2d7a0*/  STL.64 [R1+0xc68], R134 ;  /* 0x000c688601007387 */ /* 0x0007e80000100a00 */
[----:B------:R4:W-:Y:S04]  /*2d7b0*/  STL [R1+0xc70], R3 ;  /* 0x000c700301007387 */ /* 0x0009e80000100800 */
[----:B------:R-:W-:Y:S04]  /*2d7c0*/  LDGSTS.E [R2+-0x1fe08], desc[UR22][R196.64], !P6 ;  /* 0xe01f8000c4027fae */ /* 0x000fe8000f1a1016 */
[----:B------:R-:W2:Y:S04]  /*2d7d0*/  LDL.LU.64 R212, [R1+0x270] ;  /* 0x0002700001d47983 */ /* 0x000ea80000300a00 */
[----:B------:R-:W2:Y:S04]  /*2d7e0*/  LDL.LU.64 R216, [R1+0x268] ;  /* 0x0002680001d87983 */ /* 0x000ea80000300a00 */
[----:B------:R-:W2:Y:S04]  /*2d7f0*/  LDL.LU.64 R218, [R1+0x260] ;  /* 0x0002600001da7983 */ /* 0x000ea80000300a00 */
[----:B------:R-:W2:Y:S01]  /*2d800*/  LDL.LU.64 R232, [R1+0x258] ;  /* 0x0002580001e87983 */ /* 0x000ea20000300a00 */
[----:B------:R-:W-:-:S03]  /*2d810*/  IMAD.WIDE R132, R143, 0x4, R132 ;  /* 0x000000048f847825 */ /* 0x000fc600078e0284 */
[----:B------:R1:W-:Y:S01]  /*2d820*/  LDGSTS.E [R0+-0x1fe04], desc[UR22][R194.64], !P2 ;  /* 0xe01fc000c2007fae */ /* 0x0003e2000d1a1016 */
[----:B------:R-:W-:-:S03]  /*2d830*/  IMAD.WIDE R202, R143, 0x4, R126 ;  /* 0x000000048fca7825 */ /* 0x000fc600078e027e */
[----:B------:R-:W0:Y:S01]  /*2d840*/  LDGDEPBAR ;  /* 0x00000000000079af */ /* 0x000e220000000000 */
[C---:B---3--:R-:W-:Y:S01]  /*2d850*/  IMAD.WIDE R134, R143.reuse, 0x4, R222 ;  /* 0x000000048f867825 */ /* 0x048fe200078e02de */
[----:B-1----:R-:W1:Y:S03]  /*2d860*/  LDC R0, c[0x0][0x3a0] ;  /* 0x0000e800ff007b82 */ /* 0x002e660000000800 */
[C---:B----4-:R-:W-:Y:S02]  /*2d870*/  IMAD.WIDE R2, R143.reuse, 0x4, R230 ;  /* 0x000000048f027825 */ /* 0x050fe400078e02e6 */
[----:B------:R-:W3:Y:S04]  /*2d880*/  LDL.LU.64 R230, [R1+0x250] ;  /* 0x0002500001e67983 */ /* 0x000ee80000300a00 */
[----:B------:R4:W-:Y:S04]  /*2d890*/  STL.64 [R1+0x530], R134 ;  /* 0x0005308601007387 */ /* 0x0009e80000100a00 */
[----:B------:R4:W-:Y:S04]  /*2d8a0*/  STL.64 [R1+0x568], R2 ;  /* 0x0005680201007387 */ /* 0x0009e80000100a00 */
[----:B------:R-:W3:Y:S01]  /*2d8b0*/  LDL.LU.64 R222, [R1+0x240] ;  /* 0x0002400001de7983 */ /* 0x000ee20000300a00 */
[----:B----4-:R-:W-:-:S04]  /*2d8c0*/  IMAD.WIDE R134, R143, 0x4, R226 ;  /* 0x000000048f867825 */ /* 0x010fc800078e02e2 */
[C---:B------:R-:W-:Y:S01]  /*2d8d0*/  IMAD.WIDE R2, R143.reuse, 0x4, R228 ;  /* 0x000000048f027825 */ /* 0x040fe200078e02e4 */
[----:B------:R-:W-:Y:S03]  /*2d8e0*/  STL.64 [R1+0x590], R134 ;  /* 0x0005908601007387 */ /* 0x000fe60000100a00 */
[C---:B------:R-:W-:Y:S01]  /*2d8f0*/  IMAD.WIDE R196, R143.reuse, 0x4, R234 ;  /* 0x000000048fc47825 */ /* 0x040fe200078e02ea */
[----:B------:R2:W-:Y:S03]  /*2d900*/  STL.64 [R1+0x5d0], R2 ;  /* 0x0005d00201007387 */ /* 0x0005e60000100a00 */
[C---:B------:R-:W-:Y:S01]  /*2d910*/  IMAD.WIDE R208, R143.reuse, 0x4, R214 ;  /* 0x000000048fd07825 */ /* 0x040fe200078e02d6 */
[----:B------:R-:W4:Y:S03]  /*2d920*/  LDL.LU.64 R226, [R1+0x238] ;  /* 0x0002380001e27983 */ /* 0x000f260000300a00 */
[C---:B------:R-:W-:Y:S01]  /*2d930*/  IMAD.WIDE R228, R143.reuse, 0x4, R220 ;  /* 0x000000048fe47825 */ /* 0x040fe200078e02dc */
[----:B------:R-:W4:Y:S04]  /*2d940*/  LDL.LU.64 R234, [R1+0x220] ;  /* 0x0002200001ea7983 */ /* 0x000f280000300a00 */
[----:B------:R-:W4:Y:S04]  /*2d950*/  LDL.LU.64 R214, [R1+0x218] ;  /* 0x0002180001d67983 */ /* 0x000f280000300a00 */
[----:B------:R-:W4:Y:S04]  /*2d960*/  LDL.LU.64 R220, [R1+0x200] ;  /* 0x0002000001dc7983 */ /* 0x000f280000300a00 */
[----:B------:R-:W-:Y:S04]  /*2d970*/  STL.64 [R1+0x610], R196 ;  /* 0x000610c401007387 */ /* 0x000fe80000100a00 */
[----:B------:R-:W-:Y:S01]  /*2d980*/  STL.64 [R1+0xc78], R196 ;  /* 0x000c78c401007387 */ /* 0x000fe20000100a00 */
[----:B--2---:R-:W-:-:S03]  /*2d990*/  IMAD.WIDE R2, R143, 0x4, R140 ;  /* 0x000000048f027825 */ /* 0x004fc600078e028c */
[----:B------:R-:W2:Y:S04]  /*2d9a0*/  LDL.LU.64 R140, [R1+0x1e8] ;  /* 0x0001e800018c7983 */ /* 0x000ea80000300a00 */
[----:B------:R-:W-:Y:S04]  /*2d9b0*/  STL.64 [R1+0x648], R208 ;  /* 0x000648d001007387 */ /* 0x000fe80000100a00 */
[----:B------:R1:W-:Y:S04]  /*2d9c0*/  STL.64 [R1+0x440], R2 ;  /* 0x0004400201007387 */ /* 0x0003e80000100a00 */
[----:B------:R-:W-:Y:S04]  /*2d9d0*/  STL.64 [R1+0xc80], R208 ;  /* 0x000c80d001007387 */ /* 0x000fe80000100a00 */
[----:B------:R-:W-:Y:S01]  /*2d9e0*/  STL.64 [R1+0x6c0], R228 ;  /* 0x0006c0e401007387 */ /* 0x000fe20000100a00 */
[----:B-1----:R-:W-:-:S03]  /*2d9f0*/  IMAD.WIDE R2, R143, 0x4, R210 ;  /* 0x000000048f027825 */ /* 0x002fc600078e02d2 */
[----:B------:R-:W-:Y:S04]  /*2da00*/  STL.64 [R1+0xc88], R228 ;  /* 0x000c88e401007387 */ /* 0x000fe80000100a00 */
[----:B------:R1:W-:Y:S02]  /*2da10*/  STL.64 [R1+0x528], R2 ;  /* 0x0005280201007387 */ /* 0x0003e40000100a00 */
[C---:B-1----:R-:W-:Y:S02]  /*2da20*/  IMAD.WIDE R2, R143.reuse, 0x4, R136 ;  /* 0x000000048f027825 */ /* 0x042fe400078e0288 */
[----:B------:R-:W2:Y:S02]  /*2da30*/  LDL.LU.64 R136, [R1+0x8] ;  /* 0x0000080001887983 */ /* 0x000ea40000300a00 */
[----:B------:R-:W-:-:S04]  /*2da40*/  IMAD.WIDE R224, R143, 0x4, R224 ;  /* 0x000000048fe07825 */ /* 0x000fc800078e02e0 */
[C---:B------:R-:W-:Y:S01]  /*2da50*/  IMAD.WIDE R208, R143.reuse, 0x4, R212 ;  /* 0x000000048fd07825 */ /* 0x040fe200078e02d4 */
[----:B------:R-:W-:Y:S03]  /*2da60*/  STL.64 [R1+0x700], R224 ;  /* 0x000700e001007387 */ /* 0x000fe60000100a00 */
[C---:B------:R-:W-:Y:S01]  /*2da70*/  IMAD.WIDE R198, R143.reuse, 0x4, R216 ;  /* 0x000000048fc67825 */ /* 0x040fe200078e02d8 */
[----:B------:R-:W-:Y:S03]  /*2da80*/  STL.64 [R1+0x570], R2 ;  /* 0x0005700201007387 */ /* 0x000fe60000100a00 */
[C---:B------:R-:W-:Y:S01]  /*2da90*/  IMAD.WIDE R210, R143.reuse, 0x4, R218 ;  /* 0x000000048fd27825 */ /* 0x040fe200078e02da */
[----:B------:R-:W-:Y:S04]  /*2daa0*/  STL.64 [R1+0xc98], R224 ;  /* 0x000c98e001007387 */ /* 0x000fe80000100a00 */
[----:B------:R-:W-:Y:S04]  /*2dab0*/  STL.64 [R1+0x5a8], R208 ;  /* 0x0005a8d001007387 */ /* 0x000fe80000100a00 */
[----:B------:R1:W-:Y:S01]  /*2dac0*/  STL.64 [R1+0xca0], R208 ;  /* 0x000ca0d001007387 */ /* 0x0003e20000100a00 */
[----:B------:R-:W-:-:S03]  /*2dad0*/  IMAD.WIDE R232, R143, 0x4, R232 ;  /* 0x000000048fe87825 */ /* 0x000fc600078e02e8 */
[----:B------:R-:W-:Y:S04]  /*2dae0*/  STL.64 [R1+0x5f0], R198 ;  /* 0x0005f0c601007387 */ /* 0x000fe80000100a00 */
[----:B------:R-:W-:Y:S04]  /*2daf0*/  STL.64 [R1+0xca8], R198 ;  /* 0x000ca8c601007387 */ /* 0x000fe80000100a00 */
[----:B------:R-:W-:Y:S04]  /*2db00*/  STL.64 [R1+0x628], R210 ;  /* 0x000628d201007387 */ /* 0x000fe80000100a00 */
[----:B------:R-:W-:Y:S01]  /*2db10*/  STL.64 [R1+0xcb0], R210 ;  /* 0x000cb0d201007387 */ /* 0x000fe20000100a00 */
[----:B-1----:R-:W-:-:S04]  /*2db20*/  IMAD.WIDE R208, R143, 0x4, R122 ;  /* 0x000000048fd07825 */ /* 0x002fc800078e027a */
        /* <DEDUP_REMOVED lines=10> */
[----:B---3--:R-:W-:-:S04]  /*2dbd0*/  IMAD.WIDE R230, R143, 0x4, R230 ;  /* 0x000000048fe67825 */ /* 0x008fc800078e02e6 */
[----:B------:R-:W-:-:S05]  /*2dbe0*/  IMAD.WIDE R2, R143, 0x4, R222 ;  /* 0x000000048f027825 */ /* 0x000fca00078e02de */
[----:B------:R4:W-:Y:S04]  /*2dbf0*/  STL.64 [R1+0x400], R2 ;  /* 0x0004000201007387 */ /* 0x0009e80000100a00 */
[----:B------:R-:W-:Y:S04]  /*2dc00*/  STL.64 [R1+0x690], R232 ;  /* 0x000690e801007387 */ /* 0x000fe80000100a00 */
[----:B------:R-:W-:Y:S01]  /*2dc10*/  STL.64 [R1+0xcb8], R232 ;  /* 0x000cb8e801007387 */ /* 0x000fe20000100a00 */
[----:B----4-:R-:W-:-:S04]  /*2dc20*/  IMAD.WIDE R2, R143, 0x4, R226 ;  /* 0x000000048f027825 */ /* 0x010fc800078e02e2 */
        /* <DEDUP_REMOVED lines=8> */
[----:B------:R-:W-:Y:S04]  /*2dcb0*/  STL.64 [R1+0xcc8], R198 ;  /* 0x000cc8c601007387 */ /* 0x000fe80000100a00 */
[----:B------:R-:W-:Y:S04]  /*2dcc0*/  STL.64 [R1+0x580], R196 ;  /* 0x000580c401007387 */ /* 0x000fe80000100a00 */
[----:B------:R1:W-:Y:S04]  /*2dcd0*/  STL.64 [R1+0xcd0], R196 ;  /* 0x000cd0c401007387 */ /* 0x0003e80000100a00 */
        /* <DEDUP_REMOVED lines=9> */
[----:B--2---:R-:W-:-:S05]  /*2dd70*/  IMAD.WIDE R212, R143, 0x4, R140 ;  /* 0x000000048fd47825 */ /* 0x004fca00078e028c */
[----:B------:R-:W-:Y:S04]  /*2dd80*/  STL.64 [R1+0x5f8], R212 ;  /* 0x0005f8d401007387 */ /* 0x000fe80000100a00 */
[----:B------:R-:W-:Y:S01]  /*2dd90*/  STL.64 [R1+0xce0], R212 ;  /* 0x000ce0d401007387 */ /* 0x000fe20000100a00 */
[----:B------:R-:W-:-:S05]  /*2dda0*/  IMAD.WIDE R2, R143, 0x4, R136 ;  /* 0x000000048f027825 */ /* 0x000fca00078e0288 */
[----:B------:R1:W-:Y:S04]  /*2ddb0*/  STL.64 [R1+0x3f8], R2 ;  /* 0x0003f80201007387 */ /* 0x0003e80000100a00 */
[----:B------:R-:W-:Y:S04]  /*2ddc0*/  STL.64 [R1+0x680], R234 ;  /* 0x000680ea01007387 */ /* 0x000fe80000100a00 */
[----:B------:R-:W-:Y:S04]  /*2ddd0*/  STL.64 [R1+0xce8], R234 ;  /* 0x000ce8ea01007387 */ /* 0x000fe80000100a00 */
[----:B------:R-:W-:Y:S01]  /*2dde0*/  STL.64 [R1+0x6c8], R132 ;  /* 0x0006c88401007387 */ /* 0x000fe20000100a00 */
[----:B-1----:R-:W-:-:S03]  /*2ddf0*/  IMAD.WIDE R2, R143, 0x4, R124 ;  /* 0x000000048f027825 */ /* 0x002fc600078e027c */
[----:B------:R-:W-:Y:S04]  /*2de00*/  STL.64 [R1+0xcf8], R132 ;  /* 0x000cf88401007387 */ /* 0x000fe80000100a00 */
[----:B------:R-:W-:Y:S04]  /*2de10*/  STL.64 [R1+0x410], R196 ;  /* 0x000410c401007387 */ /* 0x000fe80000100a00 */
[----:B------:R1:W-:Y:S04]  /*2de20*/  STL.64 [R1+0xd00], R196 ;  /* 0x000d00c401007387 */ /* 0x0003e80000100a00 */
[----:B------:R-:W-:Y:S04]  /*2de30*/  STL.64 [R1+0x430], R208 ;  /* 0x000430d001007387 */ /* 0x000fe80000100a00 */
[----:B------:R-:W-:Y:S04]  /*2de40*/  STL.64 [R1+0x548], R2 ;  /* 0x0005480201007387 */ /* 0x000fe80000100a00 */
[----:B------:R-:W-:Y:S04]  /*2de50*/  STL.64 [R1+0x588], R202 ;  /* 0x000588ca01007387 */ /* 0x000fe80000100a00 */
[----:B------:R-:W2:Y:S04]  /*2de60*/  LDL.LU.64 R146, [R1+0x678] ;  /* 0x0006780001927983 */ /* 0x000ea80000300a00 */
[----:B------:R-:W3:Y:S04]  /*2de70*/  LDL.LU.64 R144, [R1+0x670] ;  /* 0x0006700001907983 */ /* 0x000ee80000300a00 */
[----:B------:R4:W-:Y:S04]  /*2de80*/  STL.64 [R1+0x3c8], R122 ;  /* 0x0003c87a01007387 */ /* 0x0009e80000100a00 */
[----:B------:R-:W-:Y:S04]  /*2de90*/  STL.64 [R1+0x5e8], R216 ;  /* 0x0005e8d801007387 */ /* 0x000fe80000100a00 */
[----:B------:R-:W2:Y:S04]  /*2dea0*/  LDL.LU.64 R148, [R1+0x698] ;  /* 0x0006980001947983 */ /* 0x000ea80000300a00 */
[----:B------:R-:W-:Y:S04]  /*2deb0*/  STL.64 [R1+0x630], R214 ;  /* 0x000630d601007387 */ /* 0x000fe80000100a00 */
[----:B------:R-:W2:Y:S04]  /*2dec0*/  LDL.LU.64 R150, [R1+0x6a8] ;  /* 0x0006a80001967983 */ /* 0x000ea80000300a00 */
[----:B------:R-:W-:Y:S04]  /*2ded0*/  STL.64 [R1+0x6b8], R126 ;  /* 0x0006b87e01007387 */ /* 0x000fe80000100a00 */
[----:B------:R-:W-:Y:S01]  /*2dee0*/  STL.64 [R1+0x3d0], R198 ;  /* 0x0003d0c601007387 */ /* 0x000fe20000100a00 */
[----:B-1----:R-:W-:-:S03]  /*2def0*/  IMAD.WIDE R196, R143, 0x4, R162 ;  /* 0x000000048fc47825 */ /* 0x002fc600078e02a2 */
[----:B------:R-:W2:Y:S01]  /*2df00*/  LDL.LU.64 R152, [R1+0x668] ;  /* 0x0006680001987983 */ /* 0x000ea20000300a00 */
[----:B------:R-:W-:-:S03]  /*2df10*/  IMAD.WIDE R124, R143, 0x4, R160 ;  /* 0x000000048f7c7825 */ /* 0x000fc600078e02a0 */
[----:B------:R-:W2:Y:S04]  /*2df20*/  LDL.LU.64 R154, [R1+0x660] ;  /* 0x00066000019a7983 */ /* 0x000ea80000300a00 */
[----:B------:R-:W-:Y:S04]  /*2df30*/  STL.64 [R1+0x418], R224 ;  /* 0x000418e001007387 */ /* 0x000fe80000100a00 */
[----:B------:R-:W2:Y:S04]  /*2df40*/  LDL.LU.64 R156, [R1+0x658] ;  /* 0x00065800019c7983 */ /* 0x000ea80000300a00 */
[----:B------:R-:W-:Y:S01]  /*2df50*/  STL.64 [R1+0x428], R134 ;  /* 0x0004288601007387 */ /* 0x000fe20000100a00 */
[----:B------:R-:W-:-:S03]  /*2df60*/  IMAD.WIDE R140, R143, 0x4, R170 ;  /* 0x000000048f8c7825 */ /* 0x000fc600078e02aa */
[----:B------:R-:W-:Y:S04]  /*2df70*/  STL.64 [R1+0x558], R204 ;  /* 0x000558cc01007387 */ /* 0x000fe80000100a00 */
[----:B------:R-:W-:Y:S01]  /*2df80*/  STL.64 [R1+0x5b0], R218 ;  /* 0x0005b0da01007387 */ /* 0x000fe20000100a00 */
[----:B------:R-:W-:-:S03]  /*2df90*/  IMAD.WIDE R130, R143, 0x4, R174 ;  /* 0x000000048f827825 */ /* 0x000fc600078e02ae */
[----:B------:R-:W-:Y:S01]  /*2dfa0*/  STL.64 [R1+0x600], R220 ;  /* 0x000600dc01007387 */ /* 0x000fe20000100a00 */
[----:B------:R-:W-:-:S03]  /*2dfb0*/  IMAD.WIDE R132, R143, 0x4, R178 ;  /* 0x000000048f847825 */ /* 0x000fc600078e02b2 */
[----:B------:R1:W-:Y:S01]  /*2dfc0*/  STL.64 [R1+0x388], R196 ;  /* 0x000388c401007387 */ /* 0x0003e20000100a00 */
[----:B----4-:R-:W-:-:S03]  /*2dfd0*/  IMAD.WIDE R122, R143, 0x4, R176 ;  /* 0x000000048f7a7825 */ /* 0x010fc600078e02b0 */
[----:B------:R-:W-:Y:S01]  /*2dfe0*/  STL.64 [R1+0x688], R124 ;  /* 0x0006887c01007387 */ /* 0x000fe20000100a00 */
[----:B------:R-:W-:-:S03]  /*2dff0*/  IMAD.WIDE R232, R143, 0x4, R180 ;  /* 0x000000048fe87825 */ /* 0x000fc600078e02b4 */
[----:B------:R-:W-:Y:S04]  /*2e000*/  STL.64 [R1+0x3a8], R230 ;  /* 0x0003a8e601007387 */ /* 0x000fe80000100a00 */
[----:B------:R-:W-:Y:S04]  /*2e010*/  STL.64 [R1+0x3d8], R138 ;  /* 0x0003d88a01007387 */ /* 0x000fe80000100a00 */
[----:B------:R-:W-:Y:S01]  /*2e020*/  STL.64 [R1+0x408], R250 ;  /* 0x000408fa01007387 */ /* 0x000fe20000100a00 */
[----:B------:R-:W-:-:S03]  /*2e030*/  IMAD.WIDE R206, R143, 0x4, R186 ;  /* 0x000000048fce7825 */ /* 0x000fc600078e02ba */
[----:B------:R-:W-:Y:S04]  /*2e040*/  STL.64 [R1+0x420], R140 ;  /* 0x0004208c01007387 */ /* 0x000fe80000100a00 */
[----:B------:R-:W-:Y:S01]  /*2e050*/  STL.64 [R1+0x578], R222 ;  /* 0x000578de01007387 */ /* 0x000fe20000100a00 */
[----:B------:R-:W-:-:S03]  /*2e060*/  IMAD.WIDE R226, R143, 0x4, R188 ;  /* 0x000000048fe27825 */ /* 0x000fc600078e02bc */
[----:B------:R-:W-:Y:S04]  /*2e070*/  STL.64 [R1+0x5e0], R130 ;  /* 0x0005e08201007387 */ /* 0x000fe80000100a00 */
        /* <DEDUP_REMOVED lines=12> */
[----:B------:R-:W2:Y:S01]  /*2e140*/  LDL.64 R6, [R1+0x528] ;  /* 0x0005280001067983 */ /* 0x000ea20000100a00 */
[----:B------:R-:W-:-:S03]  /*2e150*/  IMAD.WIDE R22, R143, 0x4, R22 ;  /* 0x000000048f167825 */ /* 0x000fc600078e0216 */
[----:B------:R-:W-:Y:S04]  /*2e160*/  STL.64 [R1+0x540], R226 ;  /* 0x000540e201007387 */ /* 0x000fe80000100a00 */
[----:B------:R-:W2:Y:S01]  /*2e170*/  LDL.64 R10, [R1+0x3f8] ;  /* 0x0003f800010a7983 */ /* 0x000ea20000100a00 */
        /* <DEDUP_REMOVED lines=15> */
[----:B------:R-:W2:Y:S04]  /*2e270*/  LDL.64 R38, [R1+0x400] ;  /* 0x0004000001267983 */ /* 0x000ea80000100a00 */
        /* <DEDUP_REMOVED lines=35> */
[----:B------:R-:W-:Y:S01]  /*2e4b0*/  STL.64 [R1+0x328], R82 ;  /* 0x0003285201007387 */ /* 0x000fe20000100a00 */
[----:B------:R-:W-:-:S03]  /*2e4c0*/  IMAD.WIDE R100, R143, 0x4, R100 ;  /* 0x000000048f647825 */ /* 0x000fc600078e0264 */
[----:B------:R1:W-:Y:S01]  /*2e4d0*/  STL.64 [R1+0x260], R200 ;  /* 0x000260c801007387 */ /* 0x0003e20000100a00 */
        /* <DEDUP_REMOVED lines=19> */
[----:B------:R1:W-:Y:S04]  /*2e610*/  STL.64 [R1+0x380], R102 ;  /* 0x0003806601007387 */ /* 0x0003e80000100a00 */
[----:B------:R1:W-:Y:S04]  /*2e620*/  STL.64 [R1+0x220], R106 ;  /* 0x0002206a01007387 */ /* 0x0003e80000100a00 */
[----:B------:R1:W-:Y:S04]  /*2e630*/  STL.64 [R1+0x200], R108 ;  /* 0x0002006c01007387 */ /* 0x0003e80000100a00 */
[----:B------:R1:W-:Y:S04]  /*2e640*/  STL.64 [R1+0x1e8], R110 ;  /* 0x0001e86e01007387 */ /* 0x0003e80000100a00 */
[----:B------:R1:W-:Y:S01]  /*2e650*/  STL.64 [R1+0x1b8], R112 ;  /* 0x0001b87001007387 */ /* 0x0003e20000100a00 */
[----:B------:R-:W-:-:S03]  /*2e660*/  IMAD.WIDE R188, R143, 0x4, R64 ;  /* 0x000000048fbc7825 */ /* 0x000fc600078e0240 */
[----:B------:R1:W-:Y:S01]  /*2e670*/  STL.64 [R1+0x188], R114 ;  /* 0x0001887201007387 */ /* 0x0003e20000100a00 */
[----:B------:R-:W-:-:S03]  /*2e680*/  IMAD.WIDE R190, R143, 0x4, R68 ;  /* 0x000000048fbe7825 */ /* 0x000fc600078e0244 */
[----:B------:R1:W-:Y:S04]  /*2e690*/  STL.64 [R1+0x148], R116 ;  /* 0x0001487401007387 */ /* 0x0003e80000100a00 */
[----:B------:R1:W-:Y:S04]  /*2e6a0*/  STL.64 [R1+0x8], R120 ;  /* 0x0000087801007387 */ /* 0x0003e80000100a00 */
[----:B------:R1:W-:Y:S01]  /*2e6b0*/  STL.64 [R1+0x40], R118 ;  /* 0x0000407601007387 */ /* 0x0003e20000100a00 */
[----:B------:R-:W-:-:S03]  /*2e6c0*/  IMAD.WIDE R192, R143, 0x4, R72 ;  /* 0x000000048fc07825 */ /* 0x000fc600078e0248 */
[----:B------:R-:W2:Y:S04]  /*2e6d0*/  LDL.64 R64, [R1+0x530] ;  /* 0x0005300001407983 */ /* 0x000ea80000100a00 */
[----:B------:R-:W3:Y:S04]  /*2e6e0*/  LDL.64 R68, [R1+0x440] ;  /* 0x0004400001447983 */ /* 0x000ee80000100a00 */
[----:B------:R-:W4:Y:S04]  /*2e6f0*/  LDL.64 R72, [R1+0x3c8] ;  /* 0x0003c80001487983 */ /* 0x000f280000100a00 */
[----:B--2---:R-:W-:Y:S04]  /*2e700*/  LDGSTS.E [R252+0x60000], desc[UR22][R64.64], P3 ;  /* 0x6000000040fc7fae */ /* 0x004fe800099a1016 */
[----:B---3--:R-:W-:Y:S04]  /*2e710*/  LDGSTS.E [R252+0x60400], desc[UR22][R68.64], P3 ;  /* 0x6040000044fc7fae */ /* 0x008fe800099a1016 */
[----:B------:R-:W-:Y:S04]  /*2e720*/  LDGSTS.E [R252+0x60800], desc[UR22][R38.64], P3 ;  /* 0x6080000026fc7fae */ /* 0x000fe800099a1016 */
[----:B------:R-:W-:Y:S04]  /*2e730*/  LDGSTS.E [R252+0x60c00], desc[UR22][R10.64], P3 ;  /* 0x60c000000afc7fae */ /* 0x000fe800099a1016 */
[----:B----4-:R-:W-:Y:S04]  /*2e740*/  LDGSTS.E [R252+0x61000], desc[UR22][R72.64], P3 ;  /* 0x6100000048fc7fae */ /* 0x010fe800099a1016 */
[----:B------:R-:W2:Y:S04]  /*2e750*/  LDL.64 R38, [R1+0x590] ;  /* 0x0005900001267983 */ /* 0x000ea80000100a00 */
[----:B------:R-:W3:Y:S04]  /*2e760*/  LDL.64 R10, [R1+0x570] ;  /* 0x00057000010a7983 */ /* 0x000ee80000100a00 */
[----:B------:R-:W-:Y:S04]  /*2e770*/  LDGSTS.E [R252+0x61400], desc[UR22][R196.64], P3 ;  /* 0x61400000c4fc7fae */ /* 0x000fe800099a1016 */
[----:B------:R-:W-:Y:S04]  /*2e780*/  LDGSTS.E [R252+0x61800], desc[UR22][R132.64], P3 ;  /* 0x6180000084fc7fae */ /* 0x000fe800099a1016 */
[----:B------:R-:W-:Y:S04]  /*2e790*/  LDGSTS.E [R252+0x61c00], desc[UR22][R136.64], P3 ;  /* 0x61c0000088fc7fae */ /* 0x000fe800099a1016 */
[----:B-1----:R-:W4:Y:S04]  /*2e7a0*/  LDL.LU.64 R196, [R1+0xd00] ;  /* 0x000d000001c47983 */ /* 0x002f280000300a00 */
[----:B------:R-:W2:Y:S04]  /*2e7b0*/  LDL.LU.64 R132, [R1+0xcf8] ;  /* 0x000cf80001847983 */ /* 0x000ea80000300a00 */
[----:B------:R-:W2:Y:S01]  /*2e7c0*/  LDL.LU.64 R136, [R1+0xcf0] ;  /* 0x000cf00001887983 */ /* 0x000ea20000300a00 */
        /* <DEDUP_REMOVED lines=13> */
[----:B--2---:R-:W-:Y:S04]  /*2e8a0*/  LDGSTS.E [R136+0x60080], desc[UR22][R88.64], P3 ;  /* 0x6008000058887fae */ /* 0x004fe800099a1016 */
[----:B------:R-:W-:Y:S04]  /*2e8b0*/  LDGSTS.E [R136+0x60480], desc[UR22][R6.64], P3 ;  /* 0x6048000006887fae */ /* 0x000fe800099a1016 */
[----:B------:R-:W-:Y:S04]  /*2e8c0*/  LDGSTS.E [R136+0x60880], desc[UR22][R70.64], P3 ;  /* 0x6088000046887fae */ /* 0x000fe800099a1016 */
[----:B----4-:R-:W-:Y:S04]  /*2e8d0*/  LDGSTS.E [R136+0x60c80], desc[UR22][R196.64], P3 ;  /* 0x60c80000c4887fae */ /* 0x010fe800099a1016 */
[----:B------:R-:W2:Y:S04]  /*2e8e0*/  LDL.64 R6, [R1+0x5d0] ;  /* 0x0005d00001067983 */ /* 0x000ea80000100a00 */
[----:B------:R-:W-:Y:S04]  /*2e8f0*/  LDGSTS.E [R136+0x61080], desc[UR22][R198.64], P3 ;  /* 0x61080000c6887fae */ /* 0x000fe800099a1016 */
[----:B------:R-:W4:Y:S01]  /*2e900*/  LDL.LU.64 R196, [R1+0xcd0] ;  /* 0x000cd00001c47983 */ /* 0x000f220000300a00 */
[----:B------:R-:W-:-:S03]  /*2e910*/  IMAD.WIDE R246, R143, 0x4, R246 ;  /* 0x000000048ff67825 */ /* 0x000fc600078e02f6 */
[----:B------:R-:W-:Y:S04]  /*2e920*/  LDGSTS.E [R136+0x61480], desc[UR22][R230.64], P3 ;  /* 0x61480000e6887fae */ /* 0x000fe800099a1016 */
        /* <DEDUP_REMOVED lines=15> */
[----:B------:R-:W4:Y:S04]  /*2ea20*/  LDL.LU.64 R232, [R1+0xcb8] ;  /* 0x000cb80001e87983 */ /* 0x000f280000300a00 */
[----:B---3--:R-:W-:Y:S04]  /*2ea30*/  LDGSTS.E [R137+0x60500], desc[UR22][R10.64], P3 ;  /* 0x605000000a897fae */ /* 0x008fe800099a1016 */
[----:B------:R-:W3:Y:S04]  /*2ea40*/  LDL.LU.64 R210, [R1+0xcb0] ;  /* 0x000cb00001d27983 */ /* 0x000ee80000300a00 */
[----:B--2---:R-:W-:Y:S04]  /*2ea50*/  LDGSTS.E [R137+0x60900], desc[UR22][R198.64], P3 ;  /* 0x60900000c6897fae */ /* 0x004fe800099a1016 */
[----:B------:R-:W-:Y:S04]  /*2ea60*/  LDGSTS.E [R137+0x60d00], desc[UR22][R208.64], P3 ;  /* 0x60d00000d0897fae */ /* 0x000fe800099a1016 */
[----:B------:R-:W-:Y:S04]  /*2ea70*/  LDGSTS.E [R137+0x61100], desc[UR22][R224.64], P3 ;  /* 0x61100000e0897fae */ /* 0x000fe800099a1016 */
[----:B------:R-:W2:Y:S04]  /*2ea80*/  LDL.LU.64 R198, [R1+0xca8] ;  /* 0x000ca80001c67983 */ /* 0x000ea80000300a00 */
[----:B------:R-:W2:Y:S04]  /*2ea90*/  LDL.LU.64 R208, [R1+0xca0] ;  /* 0x000ca00001d07983 */ /* 0x000ea80000300a00 */
[----:B------:R-:W2:Y:S04]  /*2eaa0*/  LDL.LU.64 R224, [R1+0xc98] ;  /* 0x000c980001e07983 */ /* 0x000ea80000300a00 */
        /* <DEDUP_REMOVED lines=17> */
[----:B--2---:R-:W-:Y:S04]  /*2ebc0*/  LDGSTS.E [R138+0x60180], desc[UR22][R6.64], P3 ;  /* 0x60180000068a7fae */ /* 0x004fe800099a1016 */
[----:B------:R-:W-:Y:S04]  /*2ebd0*/  LDGSTS.E [R138+0x60580], desc[UR22][R208.64], P3 ;  /* 0x60580000d08a7fae */ /* 0x000fe800099a1016 */
[----:B----4-:R-:W-:Y:S04]  /*2ebe0*/  LDGSTS.E [R138+0x60980], desc[UR22][R196.64], P3 ;  /* 0x60980000c48a7fae */ /* 0x010fe800099a1016 */
[----:B------:R1:W-:Y:S04]  /*2ebf0*/  LDGSTS.E [R138+0x60d80], desc[UR22][R2.64], P3 ;  /* 0x60d80000028a7fae */ /* 0x0003e800099a1016 */
[----:B------:R-:W2:Y:S04]  /*2ec00*/  LDL.LU.64 R208, [R1+0xc80] ;  /* 0x000c800001d07983 */ /* 0x000ea80000300a00 */
[----:B------:R-:W4:Y:S01]  /*2ec10*/  LDL.LU.64 R196, [R1+0xc78] ;  /* 0x000c780001c47983 */ /* 0x000f220000300a00 */
[----:B------:R-:W-:-:S03]  /*2ec20*/  IMAD.WIDE R242, R143, 0x4, R242 ;  /* 0x000000048ff27825 */ /* 0x000fc600078e02f2 */
[----:B------:R2:W-:Y:S01]  /*2ec30*/  LDGSTS.E [R138+0x61180], desc[UR22][R134.64], P3 ;  /* 0x61180000868a7fae */ /* 0x0005e200099a1016 */
[C---:B------:R-:W-:Y:S01]  /*2ec40*/  IMAD.WIDE R184, R143.reuse, 0x4, R56 ;  /* 0x000000048fb87825 */ /* 0x040fe200078e0238 */
[----:B-1----:R-:W1:Y:S02]  /*2ec50*/  LDC R2, c[0x0][0x3a0] ;  /* 0x0000e800ff027b82 */ /* 0x002e640000000800 */
[----:B------:R1:W-:Y:S01]  /*2ec60*/  LDGSTS.E [R138+0x61580], desc[UR22][R250.64], P3 ;  /* 0x61580000fa8a7fae */ /* 0x0003e200099a1016 */
[----:B------:R-:W-:-:S03]  /*2ec70*/  IMAD.WIDE R168, R143, 0x4, R24 ;  /* 0x000000048fa87825 */ /* 0x000fc600078e0218 */
[----:B------:R1:W-:Y:S01]  /*2ec80*/  LDGSTS.E [R138+0x61980], desc[UR22][R194.64], P3 ;  /* 0x61980000c28a7fae */ /* 0x0003e200099a1016 */
[----:B------:R-:W-:-:S03]  /*2ec90*/  IMAD.WIDE R152, R143, 0x4, R152 ;  /* 0x000000048f987825 */ /* 0x000fc600078e0298 */
[----:B------:R1:W-:Y:S04]  /*2eca0*/  LDGSTS.E [R138+0x61d80], desc[UR22][R18.64], P3 ;  /* 0x61d80000128a7fae */ /* 0x0003e800099a1016 */
[----:B------:R1:W-:Y:S04]  /*2ecb0*/  LDGSTS.E [R138+0x62180], desc[UR22][R50.64], P3 ;  /* 0x62180000328a7fae */ /* 0x0003e800099a1016 */
[----:B------:R1:W-:Y:S04]  /*2ecc0*/  LDGSTS.E [R138+0x62580], desc[UR22][R78.64], P3 ;  /* 0x625800004e8a7fae */ /* 0x0003e800099a1016 */
[----:B------:R1:W-:Y:S04]  /*2ecd0*/  LDGSTS.E [R138+0x62980], desc[UR22][R94.64], P3 ;  /* 0x629800005e8a7fae */ /* 0x0003e800099a1016 */
[----:B------:R1:W-:Y:S04]  /*2ece0*/  LDGSTS.E [R138+0x62d80], desc[UR22][R110.64], P3 ;  /* 0x62d800006e8a7fae */ /* 0x0003e800099a1016 */
[----:B------:R1:W-:Y:S04]  /*2ecf0*/  LDGSTS.E [R138+0x63180], desc[UR22][R242.64], P3 ;  /* 0x63180000f28a7fae */ /* 0x0003e800099a1016 */
[----:B------:R1:W5:Y:S04]  /*2ed00*/  LDL.LU R3, [R1+0xc70] ;  /* 0x000c700001037983 */ /* 0x0003680000300800 */
[----:B------:R1:W-:Y:S04]  /*2ed10*/  LDGSTS.E [R138+0x63580], desc[UR22][R184.64], P3 ;  /* 0x63580000b88a7fae */ /* 0x0003e800099a1016 */
[----:B------:R-:W2:Y:S04]  /*2ed20*/  LDL.LU.64 R134, [R1+0xc68] ;  /* 0x000c680001867983 */ /* 0x000ea80000300a00 */
[----:B------:R1:W-:Y:S04]  /*2ed30*/  LDGSTS.E [R138+0x63980], desc[UR22][R168.64], P3 ;  /* 0x63980000a88a7fae */ /* 0x0003e800099a1016 */
[----:B------:R1:W5:Y:S04]  /*2ed40*/  LDL.LU.64 R250, [R1+0xc60] ;  /* 0x000c600001fa7983 */ /* 0x0003680000300a00 */
[----:B------:R1:W-:Y:S04]  /*2ed50*/  LDGSTS.E [R138+0x63d80], desc[UR22][R152.64], P3 ;  /* 0x63d80000988a7fae */ /* 0x0003e800099a1016 */
[----:B------:R1:W5:Y:S04]  /*2ed60*/  LDL.LU.64 R194, [R1+0xc58] ;  /* 0x000c580001c27983 */ /* 0x0003680000300a00 */
[----:B----4-:R4:W-:Y:S04]  /*2ed70*/  LDGSTS.E [R139+0x60200], desc[UR22][R196.64], P3 ;  /* 0x60200000c48b7fae */ /* 0x0109e800099a1016 */
[----:B------:R4:W-:Y:S04]  /*2ed80*/  LDGSTS.E [R139+0x60600], desc[UR22][R198.64], P3 ;  /* 0x60600000c68b7fae */ /* 0x0009e800099a1016 */
[----:B------:R4:W-:Y:S04]  /*2ed90*/  LDGSTS.E [R139+0x60a00], desc[UR22][R200.64], P3 ;  /* 0x60a00000c88b7fae */ /* 0x0009e800099a1016 */
[----:B------:R4:W5:Y:S04]  /*2eda0*/  LDL.LU.64 R196, [R1+0xc50] ;  /* 0x000c500001c47983 */ /* 0x0009680000300a00 */
[----:B------:R4:W5:Y:S04]  /*2edb0*/  LDL.LU.64 R198, [R1+0xc48] ;  /* 0x000c480001c67983 */ /* 0x0009680000300a00 */
[----:B------:R4:W5:Y:S04]  /*2edc0*/  LDL.LU.64 R200, [R1+0xc40] ;  /* 0x000c400001c87983 */ /* 0x0009680000300a00 */
[----:B------:R4:W-:Y:S04]  /*2edd0*/  LDGSTS.E [R139+0x60e00], desc[UR22][R202.64], P3 ;  /* 0x60e00000ca8b7fae */ /* 0x0009e800099a1016 */
[----:B------:R4:W-:Y:S04]  /*2ede0*/  LDGSTS.E [R139+0x61200], desc[UR22][R204.64], P3 ;  /* 0x61200000cc8b7fae */ /* 0x0009e800099a1016 */
[----:B------:R4:W-:Y:S04]  /*2edf0*/  LDGSTS.E [R139+0x61600], desc[UR22][R140.64], P3 ;  /* 0x616000008c8b7fae */ /* 0x0009e800099a1016 */
[----:B------:R4:W5:Y:S04]  /*2ee00*/  LDL.LU.64 R202, [R1+0xc38] ;  /* 0x000c380001ca7983 */ /* 0x0009680000300a00 */
[----:B------:R4:W5:Y:S04]  /*2ee10*/  LDL.LU.64 R204, [R1+0xc30] ;  /* 0x000c300001cc7983 */ /* 0x0009680000300a00 */
[----:B------:R-:W2:Y:S01]  /*2ee20*/  LDL.LU.64 R140, [R1+0xc28] ;  /* 0x000c2800018c7983 */ /* 0x000ea20000300a00 */
[----:B------:R-:W-:-:S03]  /*2ee30*/  IMAD.WIDE R240, R143, 0x4, R240 ;  /* 0x000000048ff07825 */ /* 0x000fc600078e02f0 */
[----:B------:R4:W-:Y:S01]  /*2ee40*/  LDGSTS.E [R139+0x61a00], desc[UR22][R206.64], P3 ;  /* 0x61a00000ce8b7fae */ /* 0x0009e200099a1016 */
[----:B------:R-:W-:-:S03]  /*2ee50*/  IMAD.WIDE R182, R143, 0x4, R52 ;  /* 0x000000048fb67825 */ /* 0x000fc600078e0234 */
        /* <DEDUP_REMOVED lines=10> */
[----:B------:R4:W-:Y:S01]  /*2ef00*/  LDGSTS.E [R139+0x63e00], desc[UR22][R150.64], P3 ;  /* 0x63e00000968b7fae */ /* 0x0009e200099a1016 */
[----:B------:R-:W-:-:S03]  /*2ef10*/  IMAD.WIDE R238, R143, 0x4, R238 ;  /* 0x000000048fee7825 */ /* 0x000fc600078e02ee */
[----:B------:R4:W5:Y:S01]  /*2ef20*/  LDL.LU.64 R206, [R1+0xc20] ;  /* 0x000c200001ce7983 */ /* 0x0009620000300a00 */
[----:B------:R-:W-:-:S04]  /*2ef30*/  IMAD.WIDE R180, R143, 0x4, R48 ;  /* 0x000000048fb47825 */ /* 0x000fc800078e0230 */
[----:B------:R-:W-:-:S04]  /*2ef40*/  IMAD.WIDE R164, R143, 0x4, R16 ;  /* 0x000000048fa47825 */ /* 0x000fc800078e0210 */
[----:B------:R-:W-:-:S04]  /*2ef50*/  IMAD.WIDE R148, R143, 0x4, R148 ;  /* 0x000000048f947825 */ /* 0x000fc800078e0294 */
[----:B------:R-:W-:-:S04]  /*2ef60*/  IMAD.WIDE R236, R143, 0x4, R236 ;  /* 0x000000048fec7825 */ /* 0x000fc800078e02ec */
[----:B------:R-:W-:-:S04]  /*2ef70*/  IMAD.WIDE R178, R143, 0x4, R44 ;  /* 0x000000048fb27825 */ /* 0x000fc800078e022c */
[----:B------:R-:W-:-:S04]  /*2ef80*/  IMAD.WIDE R162, R143, 0x4, R12 ;  /* 0x000000048fa27825 */ /* 0x000fc800078e020c */
[C---:B------:R-:W-:Y:S01]  /*2ef90*/  IMAD.WIDE R146, R143.reuse, 0x4, R146 ;  /* 0x000000048f927825 */ /* 0x040fe200078e0292 */
[----:B--2---:R4:W-:Y:S04]  /*2efa0*/  LDGSTS.E [R140+0x60280], desc[UR22][R208.64], P3 ;  /* 0x60280000d08c7fae */ /* 0x0049e800099a1016 */
[----:B---3--:R4:W-:Y:S04]  /*2efb0*/  LDGSTS.E [R140+0x60680], desc[UR22][R210.64], P3 ;  /* 0x60680000d28c7fae */ /* 0x0089e800099a1016 */
[----:B------:R4:W-:Y:S04]  /*2efc0*/  LDGSTS.E [R140+0x60a80], desc[UR22][R212.64], P3 ;  /* 0x60a80000d48c7fae */ /* 0x0009e800099a1016 */
        /* <DEDUP_REMOVED lines=18> */
[----:B------:R4:W5:Y:S04]  /*2f0f0*/  LDL.LU.64 R208, [R1+0xc18] ;  /* 0x000c180001d07983 */ /* 0x0009680000300a00 */
        /* <DEDUP_REMOVED lines=23> */
[----:B------:R4:W-:Y:S04]  /*2f270*/  LDGSTS.E [R142+0x60780], desc[UR22][R230.64], P3 ;  /* 0x60780000e68e7fae */ /* 0x0009e800099a1016 */
[----:B------:R4:W-:Y:S04]  /*2f280*/  LDGSTS.E [R142+0x60b80], desc[UR22][R132.64], P3 ;  /* 0x60b80000848e7fae */ /* 0x0009e800099a1016 */
[----:B------:R4:W5:Y:S04]  /*2f290*/  LDL.LU.64 R224, [R1+0xbb8] ;  /* 0x000bb80001e07983 */ /* 0x0009680000300a00 */
[----:B------:R4:W5:Y:S04]  /*2f2a0*/  LDL.LU.64 R230, [R1+0xbb0] ;  /* 0x000bb00001e67983 */ /* 0x0009680000300a00 */
[----:B------:R4:W5:Y:S04]  /*2f2b0*/  LDL.LU.64 R132, [R1+0xba8] ;  /* 0x000ba80001847983 */ /* 0x0009680000300a00 */
[----:B------:R4:W-:Y:S04]  /*2f2c0*/  LDGSTS.E [R142+0x60f80], desc[UR22][R126.64], P3 ;  /* 0x60f800007e8e7fae */ /* 0x0009e800099a1016 */
        /* <DEDUP_REMOVED lines=15> */
[----:B------:R-:W0:Y:S01]  /*2f3c0*/  LDGDEPBAR ;  /* 0x00000000000079af */ /* 0x000e220000000000 */
[----:B------:R-:W-:-:S02]  /*2f3d0*/  VIADD R0, R0, 0xfffffc7e ;  /* 0xfffffc7e00007836 */ /* 0x000fc40000000000 */
[----:B-1----:R-:W-:-:S03]  /*2f3e0*/  VIADD R2, R2, 0xfffffc7f ;  /* 0xfffffc7f02027836 */ /* 0x002fc60000000000 */
[----:B------:R-:W-:Y:S02]  /*2f3f0*/  ISETP.GE.U32.AND P3, PT, R0, 0x7ffffbff, PT ;  /* 0x7ffffbff0000780c */ /* 0x000fe40003f66070 */
[----:B------:R-:W-:Y:S02]  /*2f400*/  SHF.R.S32.HI R0, RZ, 0x1f, R135 ;  /* 0x0000001fff007819 */ /* 0x000fe40000011487 */
[----:B------:R-:W-:Y:S02]  /*2f410*/  ISETP.GE.U32.AND P2, PT, R2, 0x7ffffc00, PT ;  /* 0x7ffffc000200780c */ /* 0x000fe40003f46070 */
[C---:B------:R-:W-:Y:S02]  /*2f420*/  SHF.L.U64.HI R0, R135.reuse, 0x2, R0 ;  /* 0x0000000287007819 */ /* 0x040fe40000010200 */
[----:B------:R-:W-:Y:S01]  /*2f430*/  SHF.L.U32 R2, R135, 0x2, RZ ;  /* 0x0000000287027819 */ /* 0x000fe200000006ff */
[----:B------:R-:W-:-:S04]  /*2f440*/  DEPBAR.LE SB0, 0xc ;  /* 0x000083000000791a */ /* 0x000fc80000000000 */
[----:B------:R-:W-:Y:S06]  /*2f450*/  BAR.SYNC.DEFER_BLOCKING 0x0 ;  /* 0x0000000000007b1d */ /* 0x000fec0000010000 */
[----:B----4-:R-:W-:Y:S05]  /*2f460*/  @!P0 BRA `(.L_x_6) ;  /* 0x0000000000848947 */ /* 0x010fea0003800000 */
[----:B------:R-:W-:Y:S04]  /*2f470*/  LDS.128 R4, [R134+0x80000] ;  /* 0x0800000086047984 */ /* 0x000fe80000000c00 */
        /* <DEDUP_REMOVED lines=30> */
[----:B------:R-:W1:Y:S02]  /*2f660*/  LDS.128 R128, [R134+0x801f0] ;  /* 0x0801f00086807984 */ /* 0x000e640000000c00 */
[----:B-1----:R1:W-:Y:S02]  /*2f670*/  STTM.x128 tmem[UR11+0x80], R4 ;  /* 0x00008004000079ed */ /* 0x0023e400083c000b */
.L_x_6:
[----:B------:R-:W2:Y:S01]  /*2f680*/  LDC R248, c[0x0][0x3a0] ;  /* 0x0000e800fff87b82 */ /* 0x000ea20000000800 */
[----:B-----5:R-:W-:Y:S01]  /*2f690*/  IADD3 R230, P4, PT, R230, R2, RZ ;  /* 0x00000002e6e67210 */ /* 0x020fe20007f9e0ff */
[----:B------:R-:W3:Y:S01]  /*2f6a0*/  FENCE.VIEW.ASYNC.T ;  /* 0x00000000000073c6 */ /* 0x000ee20000000200 */
[----:B------:R-:W-:Y:S01]  /*2f6b0*/  ISETP.NE.U32.AND P0, PT, RZ, UR8, PT ;  /* 0x00000008ff007c0c */ /* 0x000fe2000bf05070 */
[----:B------:R-:W-:-:S04]  /*2f6c0*/  UIADD3 UR12, UPT, UPT, UR10, 0x80, URZ ;  /* 0x000000800a0c7890 */ /* 0x000fc8000fffe0ff */
[----:B---3--:R-:W-:Y:S01]  /*2f6d0*/  BAR.SYNC.DEFER_BLOCKING 0x0 ;  /* 0x0000000000007b1d */ /* 0x008fe20000010000 */
[----:B------:R-:W-:Y:S01]  /*2f6e0*/  IMAD.X R231, R231, 0x1, R0, P4 ;  /* 0x00000001e7e77824 */ /* 0x000fe200020e0600 */
[----:B------:R-:W-:Y:S02]  /*2f6f0*/  IADD3 R224, P5, PT, R224, R2, RZ ;  /* 0x00000002e0e07210 */ /* 0x000fe40007fbe0ff */
[----:B------:R-:W-:-:S04]  /*2f700*/  IADD3 R249, PT, PT, R134, 0x100000, RZ ;  /* 0x0010000086f97810 */ /* 0x000fc80007ffe0ff */
[----:B-1----:R-:W1:Y:S01]  /*2f710*/  LDC R4, c[0x0][0x3a0] ;  /* 0x0000e800ff047b82 */ /* 0x002e620000000800 */
[----:B------:R-:W-:-:S07]  /*2f720*/  IMAD.X R225, R225, 0x1, R0, P5 ;  /* 0x00000001e1e17824 */ /* 0x000fce00028e0600 */
[----:B------:R-:W3:Y:S01]  /*2f730*/  LDC R5, c[0x0][0x3a0] ;  /* 0x0000e800ff057b82 */ /* 0x000ee20000000800 */
[----:B--2---:R-:W-:-:S07]  /*2f740*/  VIADD R248, R248, 0x7f ;  /* 0x0000007ff8f87836 */ /* 0x004fce0000000000 */
[----:B------:R-:W2:Y:S01]  /*2f750*/  LDC R6, c[0x0][0x3a0] ;  /* 0x0000e800ff067b82 */ /* 0x000ea20000000800 */
[----:B------:R-:W-:-:S13]  /*2f760*/  ISETP.LT.OR P4, PT, R248, 0x80, P0 ;  /* 0x00000080f800780c */ /* 0x000fda0000781670 */
[----:B-1----:R-:W-:Y:S05]  /*2f770*/  @P4 BRA `(.L_x_7) ;  /* 0x0000000400384947 */ /* 0x002fea0003800000 */
[----:B------:R-:W-:Y:S01]  /*2f780*/  USHF.R.U32.HI UR70, URZ, 0x4, UR9 ;  /* 0x00000004ff467899 */ /* 0x000fe20008011609 */
[----:B------:R-:W-:Y:S01]  /*2f790*/  UMOV UR20, URZ ;  /* 0x000000ff00147c82 */ /* 0x000fe20008000000 */
[----:B------:R-:W-:Y:S02]  /*2f7a0*/  UIADD3 UR28, UPT, UPT, UR10, 0x88, URZ ;  /* 0x000000880a1c7890 */ /* 0x000fe4000fffe0ff */
[----:B------:R-:W-:Y:S02]  /*2f7b0*/  USGXT.U32 UR70, UR70, 0xe ;  /* 0x0000000e4646789a */ /* 0x000fe40008000000 */
[----:B------:R-:W-:Y:S02]  /*2f7c0*/  UIADD3 UR77, UPT, UPT, UR10, 0x90, URZ ;  /* 0x000000900a4d7890 */ /* 0x000fe4000fffe0ff */
[----:B------:R-:W-:Y:S02]  /*2f7d0*/  UIADD3 UR60, UP1, UPT, UR70, 0x2, URZ ;  /* 0x00000002463c7890 */ /* 0x000fe4000ff3e0ff */
[----:B------:R-:W-:-:S02]  /*2f7e0*/  UIADD3 UR13, UPT, UPT, UR10, 0x98, URZ ;  /* 0x000000980a0d7890 */ /* 0x000fc4000fffe0ff */
[----:B------:R-:W-:Y:S02]  /*2f7f0*/  UIADD3.X UR61, UPT, UPT, UR20, 0x40004040, URZ, UP1, !UPT ;  /* 0x40004040143d7890 */ /* 0x000fe40008ffe4ff */
[----:B------:R-:W-:Y:S02]  /*2f800*/  UIADD3 UR6, UPT, UPT, UR10, 0xa0, URZ ;  /* 0x000000a00a067890 */ /* 0x000fe4000fffe0ff */
[----:B------:R-:W-:Y:S02]  /*2f810*/  UIADD3.64 UR66, UPT, UPT, UR60, 0x2, URZ ;  /* 0x000000023c427897 */ /* 0x000fe4000fffe0ff */
[----:B------:R-:W-:Y:S02]  /*2f820*/  UIADD3.64 UR58, UPT, UPT, UR60, 0x4, URZ ;  /* 0x000000043c3a7897 */ /* 0x000fe4000fffe0ff */
[----:B------:R-:W-:Y:S02]  /*2f830*/  UIADD3.64 UR56, UPT, UPT, UR60, 0x3fe, URZ ;  /* 0x000003fe3c387897 */ /* 0x000fe4000fffe0ff */
[----:B------:R-:W-:-:S02]  /*2f840*/  UIADD3 UR5, UPT, UPT, UR10, 0xa8, URZ ;  /* 0x000000a80a057890 */ /* 0x000fc4000fffe0ff */
[----:B------:R-:W-:Y:S02]  /*2f850*/  UIADD3.64 UR54, UPT, UPT, UR60, 0x400, URZ ;  /* 0x000004003c367897 */ /* 0x000fe4000fffe0ff */
[----:B------:R-:W-:Y:S02]  /*2f860*/  UIADD3 UR7, UPT, UPT, UR10, 0xb0, URZ ;  /* 0x000000b00a077890 */ /* 0x000fe4000fffe0ff */
[----:B------:R-:W-:Y:S01]  /*2f870*/  UIADD3.64 UR52, UPT, UPT, UR60, 0x402, URZ ;  /* 0x000004023c347897 */ /* 0x000fe2000fffe0ff */
[----:B------:R-:W-:Y:S01]  /*2f880*/  UMOV UR72, 0x0 ;  /* 0x0000000000487882 */ /* 0x000fe20000000000 */
[----:B------:R-:W-:Y:S01]  /*2f890*/  UMOV UR73, 0x8200910 ;  /* 0x0820091000497882 */ /* 0x000fe20000000000 */
[----:B------:R-:W-:Y:S02]  /*2f8a0*/  UIADD3 UR8, UPT, UPT, UR10, 0xb8, URZ ;  /* 0x000000b80a087890 */ /* 0x000fe4000fffe0ff */
[----:B------:R-:W-:Y:S01]  /*2f8b0*/  UIADD3.64 UR50, UPT, UPT, UR60, 0x404, URZ ;  /* 0x000004043c327897 */ /* 0x000fe2000fffe0ff */
[----:B------:R-:W-:Y:S01]  /*2f8c0*/  UMOV UR71, 0x40004040 ;  /* 0x4000404000477882 */ /* 0x000fe20000000000 */
[----:B------:R-:W-:Y:S01]  /*2f8d0*/  UMOV UR68, 0x0 ;  /* 0x0000000000447882 */ /* 0x000fe20000000000 */
[----:B------:R-:W-:Y:S01]  /*2f8e0*/  UMOV UR69, 0x8200910 ;  /* 0x0820091000457882 */ /* 0x000fe20000000000 */
[----:B------:R-:W-:-:S02]  /*2f8f0*/  UIADD3 UR14, UPT, UPT, UR10, 0xc0, URZ ;  /* 0x000000c00a0e7890 */ /* 0x000fc4000fffe0ff */
[----:B------:R1:W-:Y:S01]  /*2f900*/  UTCHMMA tmem[UR12], gdesc[UR70], tmem[UR10], tmem[UR72], idesc[UR73], !UPT ;  /* 0x00ff48460c0079ea */ /* 0x0003e2000f80000a */
[----:B------:R-:W-:Y:S02]  /*2f910*/  UIADD3.64 UR48, UPT, UPT, UR60, 0x7fe, URZ ;  /* 0x000007fe3c307897 */ /* 0x000fe4000fffe0ff */
[----:B------:R4:W-:Y:S01]  /*2f920*/  UTCHMMA tmem[UR28], gdesc[UR60], tmem[UR10], tmem[UR68], idesc[UR69], UPT ;  /* 0x00ff443c1c0079ea */ /* 0x0009e2000b80000a */
[----:B------:R-:W-:Y:S01]  /*2f930*/  UMOV UR64, 0x0 ;  /* 0x0000000000407882 */ /* 0x000fe20000000000 */
[----:B------:R-:W-:Y:S01]  /*2f940*/  UMOV UR65, 0x8200910 ;  /* 0x0820091000417882 */ /* 0x000fe20000000000 */
[----:B------:R-:W-:Y:S02]  /*2f950*/  UIADD3 UR15, UPT, UPT, UR10, 0xc8, URZ ;  /* 0x000000c80a0f7890 */ /* 0x000fe4000fffe0ff */
[----:B------:R3:W-:Y:S01]  /*2f960*/  UTCHMMA tmem[UR77], gdesc[UR66], tmem[UR10], tmem[UR64], idesc[UR65], UPT ;  /* 0x00ff40424d0079ea */ /* 0x0007e2000b80000a */
[----:B------:R-:W-:Y:S02]  /*2f970*/  UIADD3.64 UR44, UPT, UPT, UR60, 0x800, URZ ;  /* 0x000008003c2c7897 */ /* 0x000fe4000fffe0ff */
[----:B------:R-:W-:-:S02]  /*2f980*/  UIADD3 UR16, UPT, UPT, UR10, 0xd0, URZ ;  /* 0x000000d00a107890 */ /* 0x000fc4000fffe0ff */
[----:B------:R-:W-:Y:S01]  /*2f990*/  UIADD3.64 UR40, UPT, UPT, UR60, 0x802, URZ ;  /* 0x000008023c287897 */ /* 0x000fe2000fffe0ff */
[----:B-1----:R-:W-:Y:S01]  /*2f9a0*/  UMOV UR70, 0x0 ;  /* 0x0000000000467882 */ /* 0x002fe20000000000 */
[----:B------:R-:W-:Y:S01]  /*2f9b0*/  UMOV UR71, 0x8200910 ;  /* 0x0820091000477882 */ /* 0x000fe20000000000 */
[----:B------:R-:W-:Y:S02]  /*2f9c0*/  UIADD3 UR17, UPT, UPT, UR10, 0xd8, URZ ;  /* 0x000000d80a117890 */ /* 0x000fe4000fffe0ff */
[----:B------:R3:W-:Y:S01]  /*2f9d0*/  UTCHMMA tmem[UR13], gdesc[UR58], tmem[UR10], tmem[UR70], idesc[UR71], UPT ;  /* 0x00ff463a0d0079ea */ /* 0x0007e2000b80000a */
[----:B------:R-:W-:Y:S01]  /*2f9e0*/  UMOV UR24, UR4 ;  /* 0x0000000400187c82 */ /* 0x000fe20008000000 */
[----:B------:R-:W-:Y:S01]  /*2f9f0*/  UMOV UR25, URZ ;  /* 0x000000ff00197c82 */ /* 0x000fe20008000000 */
[----:B------:R-:W-:Y:S01]  /*2fa00*/  UIADD3.64 UR36, UPT, UPT, UR60, 0x804, URZ ;  /* 0x000008043c247897 */ /* 0x000fe2000fffe0ff */
[----:B------:R3:W-:Y:S01]  /*2fa10*/  UTCHMMA tmem[UR6], gdesc[UR56], tmem[UR10], tmem[UR72], idesc[UR73], UPT ;  /* 0x00ff4838060079ea */ /* 0x0007e2000b80000a */
[----:B------:R-:W-:-:S02]  /*2fa20*/  UIADD3 UR18, UPT, UPT, UR10, 0xe0, URZ ;  /* 0x000000e00a127890 */ /* 0x000fc4000fffe0ff */
[----:B------:R3:W-:Y:S01]  /*2fa30*/  UTCHMMA tmem[UR5], gdesc[UR54], tmem[UR10], tmem[UR64], idesc[UR65], UPT ;  /* 0x00ff4036050079ea */ /* 0x0007e2000b80000a */
[----:B------:R-:W-:Y:S01]  /*2fa40*/  UIADD3.64 UR32, UPT, UPT, UR60, 0xbfe, URZ ;  /* 0x00000bfe3c207897 */ /* 0x000fe2000fffe0ff */
[----:B------:R3:W-:Y:S01]  /*2fa50*/  UTCHMMA tmem[UR7], gdesc[UR52], tmem[UR10], tmem[UR68], idesc[UR69], UPT ;  /* 0x00ff4434070079ea */ /* 0x0007e2000b80000a */
[----:B------:R-:W-:Y:S02]  /*2fa60*/  UIADD3 UR19, UPT, UPT, UR10, 0xe8, URZ ;  /* 0x000000e80a137890 */ /* 0x000fe4000fffe0ff */
[----:B------:R3:W-:Y:S01]  /*2fa70*/  UTCHMMA tmem[UR8], gdesc[UR50], tmem[UR10], tmem[UR70], idesc[UR71], UPT ;  /* 0x00ff4632080079ea */ /* 0x0007e2000b80000a */
[----:B------:R-:W-:Y:S01]  /*2fa80*/  UMOV UR76, UR24 ;  /* 0x00000018004c7c82 */ /* 0x000fe20008000000 */
[----:B----4-:R-:W-:Y:S01]  /*2fa90*/  UIADD3.64 UR28, UPT, UPT, UR60, 0xc00, URZ ;  /* 0x00000c003c1c7897 */ /* 0x010fe2000fffe0ff */
[----:B------:R3:W-:Y:S01]  /*2faa0*/  UTCHMMA tmem[UR14], gdesc[UR48], tmem[UR10], tmem[UR72], idesc[UR73], UPT ;  /* 0x00ff48300e0079ea */ /* 0x0007e2000b80000a */
[----:B------:R-:W-:Y:S02]  /*2fab0*/  UIADD3 UR74, UPT, UPT, UR10, 0xf0, URZ ;  /* 0x000000f00a4a7890 */ /* 0x000fe4000fffe0ff */
[----:B------:R-:W-:-:S02]  /*2fac0*/  UIADD3.64 UR24, UPT, UPT, UR60, 0xc02, URZ ;  /* 0x00000c023c187897 */ /* 0x000fc4000fffe0ff */
[----:B------:R-:W-:Y:S02]  /*2fad0*/  UIADD3 UR75, UPT, UPT, UR10, 0xf8, URZ ;  /* 0x000000f80a4b7890 */ /* 0x000fe4000fffe0ff */
[----:B------:R-:W-:Y:S01]  /*2fae0*/  UIADD3.64 UR62, UPT, UPT, UR60, 0xc04, URZ ;  /* 0x00000c043c3e7897 */ /* 0x000fe2000fffe0ff */
[----:B------:R-:W-:Y:S01]  /*2faf0*/  UMOV UR46, 0x0 ;  /* 0x00000000002e7882 */ /* 0x000fe20000000000 */
[----:B------:R-:W-:Y:S01]  /*2fb00*/  UMOV UR47, 0x8200910 ;  /* 0x08200910002f7882 */ /* 0x000fe20000000000 */
[----:B------:R-:W-:Y:S01]  /*2fb10*/  UMOV UR42, 0x0 ;  /* 0x00000000002a7882 */ /* 0x000fe20000000000 */
[----:B------:R-:W-:Y:S01]  /*2fb20*/  UMOV UR43, 0x8200910 ;  /* 0x08200910002b7882 */ /* 0x000fe20000000000 */
[----:B------:R-:W-:Y:S01]  /*2fb30*/  UMOV UR38, 0x0 ;  /* 0x0000000000267882 */ /* 0x000fe20000000000 */
[----:B------:R-:W-:Y:S01]  /*2fb40*/  UMOV UR39, 0x8200910 ;  /* 0x0820091000277882 */ /* 0x000fe20000000000 */
[----:B------:R3:W-:Y:S01]  /*2fb50*/  UTCHMMA tmem[UR15], gdesc[UR44], tmem[UR10], tmem[UR46], idesc[UR47], UPT ;  /* 0x00ff2e2c0f0079ea */ /* 0x0007e2000b80000a */
        /* <DEDUP_REMOVED lines=12> */
[----:B------:R3:W-:Y:S01]  /*2fc20*/  UTCHMMA tmem[UR74], gdesc[UR24], tmem[UR10], tmem[UR26], idesc[UR27], UPT ;  /* 0x00ff1a184a0079ea */ /* 0x0007e2000b80000a */
[----:B------:R3:W-:Y:S01]  /*2fc30*/  UTCHMMA tmem[UR75], gdesc[UR62], tmem[UR10], tmem[UR20], idesc[UR21], UPT ;  /* 0x00ff143e4b0079ea */ /* 0x0007e2000b80000a */
[----:B------:R3:W-:Y:S01]  /*2fc40*/  UTCBAR [UR76], URZ ;  /* 0x000000ff4c0073e9 */ /* 0x0007e200080000ff */
[----:B------:R-:W-:Y:S01]  /*2fc50*/  NOP ;  /* 0x0000000000007918 */ /* 0x000fe20000000000 */
.L_x_7:
[----:B------:R-:W4:Y:S01]  /*2fc60*/  LDL.LU.64 R14, [R1] ;  /* 0x00000000010e7983 */ /* 0x000f220000300a00 */
[----:B------:R-:W-:Y:S01]  /*2fc70*/  BAR.SYNC.DEFER_BLOCKING 0x0 ;  /* 0x0000000000007b1d */ /* 0x000fe20000010000 */
[----:B------:R-:W-:Y:S01]  /*2fc80*/  IADD3 R220, P5, PT, R220, R2, RZ ;  /* 0x00000002dcdc7210 */ /* 0x000fe20007fbe0ff */
[----:B------:R-:W-:Y:S02]  /*2fc90*/  VIADD R4, R4, 0xfffffc7d ;  /* 0xfffffc7d04047836 */ /* 0x000fe40000000000 */
[----:B---3--:R-:W-:-:S04]  /*2fca0*/  VIADD R5, R5, 0xfffffc7c ;  /* 0xfffffc7c05057836 */ /* 0x008fc80000000000 */
[----:B------:R-:W1:Y:S01]  /*2fcb0*/  LDC R46, c[0x0][0x3a0] ;  /* 0x0000e800ff2e7b82 */ /* 0x000e620000000800 */
[----:B------:R-:W3:Y:S04]  /*2fcc0*/  LDL.LU.64 R12, [R1+0x10] ;  /* 0x00001000010c7983 */ /* 0x000ee80000300a00 */
[----:B------:R-:W5:Y:S03]  /*2fcd0*/  LDL.LU.64 R10, [R1+0x18] ;  /* 0x00001800010a7983 */ /* 0x000f660000300a00 */
[----:B------:R-:W2:Y:S01]  /*2fce0*/  LDC R47, c[0x0][0x3a0] ;  /* 0x0000e800ff2f7b82 */ /* 0x000ea20000000800 */
[----:B------:R-:W3:Y:S01]  /*2fcf0*/  LDL.LU.64 R8, [R1+0x20] ;  /* 0x0000200001087983 */ /* 0x000ee20000300a00 */
[----:B------:R-:W-:-:S02]  /*2fd00*/  IADD3.X R221, PT, PT, R221, R0, RZ, P5, !PT ;  /* 0x00000000dddd7210 */ /* 0x000fc40002ffe4ff */
[-C--:B------:R-:W-:Y:S01]  /*2fd10*/  IADD3 R214, P5, PT, R214, R2.reuse, RZ ;  /* 0x00000002d6d67210 */ /* 0x080fe20007fbe0ff */
[----:B------:R-:W3:Y:S01]  /*2fd20*/  LDL.LU.64 R18, [R1+0x28] ;  /* 0x0000280001127983 */ /* 0x000ee20000300a00 */
[----:B------:R-:W-:Y:S01]  /*2fd30*/  ISETP.GE.U32.AND P4, PT, R4, 0x7ffffbfe, PT ;  /* 0x7ffffbfe0400780c */ /* 0x000fe20003f86070 */
[----:B--2---:R-:W-:Y:S02]  /*2fd40*/  VIADD R4, R6, 0xfffffc7b ;  /* 0xfffffc7b06047836 */ /* 0x004fe40000000000 */
[--C-:B------:R-:W-:Y:S01]  /*2fd50*/  IMAD.X R215, R215, 0x1, R0.reuse, P5 ;  /* 0x00000001d7d77824 */ /* 0x100fe200028e0600 */
[-C--:B------:R-:W-:Y:S01]  /*2fd60*/  IADD3 R130, P5, PT, R234, R2.reuse, RZ ;  /* 0x00000002ea827210 */ /* 0x080fe20007fbe0ff */
[----:B------:R-:W2:Y:S01]  /*2fd70*/  LDL.LU.64 R16, [R1+0x30] ;  /* 0x0000300001107983 */ /* 0x000ea20000300a00 */
[----:B------:R-:W1:Y:S03]  /*2fd80*/  LDC R6, c[0x0][0x3a0] ;  /* 0x0000e800ff067b82 */ /* 0x000e660000000800 */
[----:B------:R-:W-:Y:S01]  /*2fd90*/  IMAD.X R131, R235, 0x1, R0, P5 ;  /* 0x00000001eb837824 */ /* 0x000fe200028e0600 */
[----:B------:R-:W-:Y:S01]  /*2fda0*/  IADD3 R128, P5, PT, R232, R2, RZ ;  /* 0x00000002e8807210 */ /* 0x000fe20007fbe0ff */
[----:B------:R-:W-:Y:S01]  /*2fdb0*/  @!PT LDS RZ, [RZ] ;  /* 0x00000000fffff984 */ /* 0x000fe20000000800 */
[----:B------:R-:W-:Y:S01]  /*2fdc0*/  @!PT LDS RZ, [RZ] ;  /* 0x00000000fffff984 */ /* 0x000fe20000000800 */
[----:B------:R-:W-:Y:S01]  /*2fdd0*/  @!PT LDS RZ, [RZ] ;  /* 0x00000000fffff984 */ /* 0x000fe20000000800 */
[----:B------:R-:W-:Y:S01]  /*2fde0*/  LDGSTS.E [R249+-0x80000], desc[UR22][R230.64], !P2 ;  /* 0x80000000e6f97fae */ /* 0x000fe2000d1a1016 */
[----:B------:R-:W-:-:S02]  /*2fdf0*/  ISETP.GE.U32.AND P2, PT, R4, 0x7ffffbfc, PT ;  /* 0x7ffffbfc0400780c */ /* 0x000fc40003f46070 */
[----:B------:R-:W1:Y:S01]  /*2fe00*/  LDC R4, c[0x0][0x3a0] ;  /* 0x0000e800ff047b82 */ /* 0x000e620000000800 */
[----:B------:R-:W-:Y:S01]  /*2fe10*/  IMAD.X R129, R233, 0x1, R0, P5 ;  /* 0x00000001e9817824 */ /* 0x000fe200028e0600 */
[----:B------:R-:W-:Y:S01]  /*2fe20*/  IADD3 R126, P5, PT, R228, R2, RZ ;  /* 0x00000002e47e7210 */ /* 0x000fe20007fbe0ff */
[----:B------:R-:W-:Y:S01]  /*2fe30*/  LDGSTS.E [R249+-0x7fffc], desc[UR22][R224.64], !P3 ;  /* 0x80004000e0f97fae */ /* 0x000fe2000d9a1016 */
[----:B------:R-:W-:-:S03]  /*2fe40*/  ISETP.GE.U32.AND P3, PT, R5, 0x7ffffbfd, PT ;  /* 0x7ffffbfd0500780c */ /* 0x000fc60003f66070 */
[----:B------:R-:W-:Y:S01]  /*2fe50*/  IMAD.X R127, R229, 0x1, R0, P5 ;  /* 0x00000001e57f7824 */ /* 0x000fe200028e0600 */
[----:B------:R-:W-:Y:S01]  /*2fe60*/  IADD3 R124, P5, PT, R226, R2, RZ ;  /* 0x00000002e27c7210 */ /* 0x000fe20007fbe0ff */
[----:B------:R-:W1:Y:S01]  /*2fe70*/  LDC R5, c[0x0][0x3a0] ;  /* 0x0000e800ff057b82 */ /* 0x000e620000000800 */
[----:B------:R-:W-:Y:S02]  /*2fe80*/  LDGSTS.E [R249+-0x7fff8], desc[UR22][R220.64], !P4 ;  /* 0x80008000dcf97fae */ /* 0x000fe4000e1a1016 */
[----:B------:R-:W-:Y:S02]  /*2fe90*/  IADD3.X R125, PT, PT, R227, R0, RZ, P5, !PT ;  /* 0x00000000e37d7210 */ /* 0x000fe40002ffe4ff */
[----:B------:R-:W-:-:S03]  /*2fea0*/  IADD3 R122, P5, PT, R222, R2, RZ ;  /* 0x00000002de7a7210 */ /* 0x000fc60007fbe0ff */
[----:B------:R-:W-:Y:S01]  /*2feb0*/  LDGSTS.E [R249+-0x7fff4], desc[UR22][R214.64], !P3 ;  /* 0x8000c000d6f97fae */ /* 0x000fe2000d9a1016 */
[----:B------:R-:W-:Y:S02]  /*2fec0*/  IADD3.X R123, PT, PT, R223, R0, RZ, P5, !PT ;  /* 0x00000000df7b7210 */ /* 0x000fe40002ffe4ff */
[----:B------:R-:W-:Y:S01]  /*2fed0*/  IADD3 R120, P5, PT, R218, R2, RZ ;  /* 0x00000002da787210 */ /* 0x000fe20007fbe0ff */
[----:B------:R-:W-:Y:S01]  /*2fee0*/  LDGSTS.E [R249+-0x7fff0], desc[UR22][R130.64], !P2 ;  /* 0x8001000082f97fae */ /* 0x000fe2000d1a1016 */
[----:B-1----:R-:W-:-:S03]  /*2fef0*/  VIADD R4, R4, 0xfffffc7a ;  /* 0xfffffc7a04047836 */ /* 0x002fc60000000000 */
[--C-:B------:R-:W-:Y:S01]  /*2ff00*/  IMAD.X R121, R219, 0x1, R0.reuse, P5 ;  /* 0x00000001db797824 */ /* 0x100fe200028e0600 */
[-C--:B------:R-:W-:Y:S02]  /*2ff10*/  IADD3 R118, P5, PT, R216, R2.reuse, RZ ;  /* 0x00000002d8767210 */ /* 0x080fe40007fbe0ff */
[----:B------:R-:W-:Y:S01]  /*2ff20*/  ISETP.GE.U32.AND P4, PT, R4, 0x7ffffbfb, PT ;  /* 0x7ffffbfb0400780c */ /* 0x000fe20003f86070 */
[----:B------:R-:W-:Y:S02]  /*2ff30*/  VIADD R4, R6, 0xfffffc78 ;  /* 0xfffffc7806047836 */ /* 0x000fe40000000000 */
[--C-:B------:R-:W-:Y:S01]  /*2ff40*/  IMAD.X R119, R217, 0x1, R0.reuse, P5 ;  /* 0x00000001d9777824 */ /* 0x100fe200028e0600 */
[-C--:B------:R-:W-:Y:S01]  /*2ff50*/  IADD3 R116, P5, PT, R212, R2.reuse, RZ ;  /* 0x00000002d4747210 */ /* 0x080fe20007fbe0ff */
[----:B------:R-:W1:Y:S01]  /*2ff60*/  LDC R6, c[0x0][0x3a0] ;  /* 0x0000e800ff067b82 */ /* 0x000e620000000800 */
[----:B------:R-:W-:Y:S02]  /*2ff70*/  ISETP.GE.U32.AND P2, PT, R4, 0x7ffffbf9, PT ;  /* 0x7ffffbf90400780c */ /* 0x000fe40003f46070 */
[----:B------:R-:W-:Y:S01]  /*2ff80*/  IADD3 R5, PT, PT, R5, -0x387, RZ ;  /* 0xfffffc7905057810 */ /* 0x000fe20007ffe0ff */
[----:B------:R-:W-:Y:S01]  /*2ff90*/  IMAD.X R117, R213, 0x1, R0, P5 ;  /* 0x00000001d5757824 */ /* 0x000fe200028e0600 */
[----:B------:R-:W-:-:S02]  /*2ffa0*/  IADD3 R114, P5, PT, R210, R2, RZ ;  /* 0x00000002d2727210 */ /* 0x000fc40007fbe0ff */
[----:B------:R-:W-:Y:S01]  /*2ffb0*/  ISETP.GE.U32.AND P3, PT, R5, 0x7ffffbfa, PT ;  /* 0x7ffffbfa0500780c */ /* 0x000fe20003f66070 */
[----:B------:R-:W1:Y:S01]  /*2ffc0*/  LDC R4, c[0x0][0x3a0] ;  /* 0x0000e800ff047b82 */ /* 0x000e620000000800 */
[----:B------:R-:W-:Y:S01]  /*2ffd0*/  LDGSTS.E [R249+-0x7ffec], desc[UR22][R128.64], !P4 ;  /* 0x8001400080f97fae */ /* 0x000fe2000e1a1016 */
[----:B------:R-:W-:Y:S01]  /*2ffe0*/  IMAD.X R115, R211, 0x1, R0, P5 ;  /* 0x00000001d3737824 */ /* 0x000fe200028e0600 */
[----:B------:R-:W-:-:S04]  /*2fff0*/  IADD3 R112, P5, PT, R208, R2, RZ ;  /* 0x00000002d0707210 */ /* 0x000fc80007fbe0ff */
[----:B------:R-:W-:Y:S01]  /*30000*/  IADD3.X R113, PT, PT, R209, R0, RZ, P5, !PT ;  /* 0x00000000d1717210 */ /* 0x000fe20002ffe4ff */
[----:B------:R-:W1:Y:S01]  /*30010*/  LDC R5, c[0x0][0x3a0] ;  /* 0x0000e800ff057b82 */ /* 0x000e620000000800 */
[----:B------:R-:W-:-:S03]  /*30020*/  IADD3 R110, P5, PT, R206, R2, RZ ;  /* 0x00000002ce6e7210 */ /* 0x000fc60007fbe0ff */
[----:B------:R-:W-:Y:S01]  /*30030*/  LDGSTS.E [R249+-0x7ffe8], desc[UR22][R126.64], !P3 ;  /* 0x800180007ef97fae */ /* 0x000fe2000d9a1016 */
[----:B------:R-:W-:Y:S02]  /*30040*/  IADD3.X R111, PT, PT, R207, R0, RZ, P5, !PT ;  /* 0x00000000cf6f7210 */ /* 0x000fe40002ffe4ff */
[-C--:B------:R-:W-:Y:S01]  /*30050*/  IADD3 R108, P5, PT, R204, R2.reuse, RZ ;  /* 0x00000002cc6c7210 */ /* 0x080fe20007fbe0ff */
[----:B------:R-:W-:Y:S04]  /*30060*/  LDGSTS.E [R249+-0x7ffe4], desc[UR22][R124.64], !P2 ;  /* 0x8001c0007cf97fae */ /* 0x000fe8000d1a1016 */
[----:B------:R-:W-:Y:S01]  /*30070*/  IMAD.X R109, R205, 0x1, R0, P5 ;  /* 0x00000001cd6d7824 */ /* 0x000fe200028e0600 */
[----:B------:R-:W-:Y:S01]  /*30080*/  IADD3 R106, P5, PT, R202, R2, RZ ;  /* 0x00000002ca6a7210 */ /* 0x000fe20007fbe0ff */
[----:B-1----:R-:W-:-:S04]  /*30090*/  VIADD R4, R4, 0xfffffc77 ;  /* 0xfffffc7704047836 */ /* 0x002fc80000000000 */
[--C-:B------:R-:W-:Y:S01]  /*300a0*/  IMAD.X R107, R203, 0x1, R0.reuse, P5 ;  /* 0x00000001cb6b7824 */ /* 0x100fe200028e0600 */
[-C--:B------:R-:W-:Y:S02]  /*300b0*/  IADD3 R102, P5, PT, R200, R2.reuse, RZ ;  /* 0x00000002c8667210 */ /* 0x080fe40007fbe0ff */
[----:B------:R-:W-:Y:S01]  /*300c0*/  ISETP.GE.U32.AND P4, PT, R4, 0x7ffffbf8, PT ;  /* 0x7ffffbf80400780c */ /* 0x000fe20003f86070 */
[----:B------:R-:W-:Y:S02]  /*300d0*/  VIADD R4, R6, 0xfffffc75 ;  /* 0xfffffc7506047836 */ /* 0x000fe40000000000 */
[----:B------:R-:W-:Y:S01]  /*300e0*/  IMAD.X R103, R201, 0x1, R0, P5 ;  /* 0x00000001c9677824 */ /* 0x000fe200028e0600 */
[----:B------:R-:W-:Y:S01]  /*300f0*/  IADD3 R98, P5, PT, R198, R2, RZ ;  /* 0x00000002c6627210 */ /* 0x000fe20007fbe0ff */
[----:B------:R-:W1:Y:S01]  /*30100*/  LDC R6, c[0x0][0x3a0] ;  /* 0x0000e800ff067b82 */ /* 0x000e620000000800 */
[----:B------:R-:W-:Y:S01]  /*30110*/  ISETP.GE.U32.AND P2, PT, R4, 0x7ffffbf6, PT ;  /* 0x7ffffbf60400780c */ /* 0x000fe20003f46070 */
[----:B------:R-:W-:-:S02]  /*30120*/  VIADD R5, R5, 0xfffffc76 ;  /* 0xfffffc7605057836 */ /* 0x000fc40000000000 */
[----:B------:R-:W-:Y:S01]  /*30130*/  IMAD.X R99, R199, 0x1, R0, P5 ;  /* 0x00000001c7637824 */ /* 0x000fe200028e0600 */
[----:B------:R-:W-:Y:S02]  /*30140*/  IADD3 R94, P5, PT, R196, R2, RZ ;  /* 0x00000002c45e7210 */ /* 0x000fe40007fbe0ff */
[----:B------:R-:W-:Y:S01]  /*30150*/  ISETP.GE.U32.AND P3, PT, R5, 0x7ffffbf7, PT ;  /* 0x7ffffbf70500780c */ /* 0x000fe20003f66070 */
[----:B------:R-:W1:Y:S01]  /*30160*/  LDC R4, c[0x0][0x3a0] ;  /* 0x0000e800ff047b82 */ /* 0x000e620000000800 */
[----:B------:R-:W-:Y:S01]  /*30170*/  IADD3.X R95, PT, PT, R197, R0, RZ, P5, !PT ;  /* 0x00000000c55f7210 */ /* 0x000fe20002ffe4ff */
[----:B------:R-:W-:Y:S01]  /*30180*/  LDGSTS.E [R249+-0x7ffe0], desc[UR22][R122.64], !P4 ;  /* 0x800200007af97fae */ /* 0x000fe2000e1a1016 */
[----:B------:R-:W-:-:S04]  /*30190*/  IADD3 R90, P5, PT, R194, R2, RZ ;  /* 0x00000002c25a7210 */ /* 0x000fc80007fbe0ff */
[----:B------:R-:W-:Y:S01]  /*301a0*/  IADD3.X R91, PT, PT, R195, R0, RZ, P5, !PT ;  /* 0x00000000c35b7210 */ /* 0x000fe20002ffe4ff */
[----:B------:R-:W1:Y:S01]  /*301b0*/  LDC R5, c[0x0][0x3a0] ;  /* 0x0000e800ff057b82 */ /* 0x000e620000000800 */
[----:B------:R-:W-:-:S03]  /*301c0*/  IADD3 R86, P5, PT, R250, R2, RZ ;  /* 0x00000002fa567210 */ /* 0x000fc60007fbe0ff */
[----:B------:R-:W-:Y:S02]  /*301d0*/  LDGSTS.E [R249+-0x7ffdc], desc[UR22][R120.64], !P3 ;  /* 0x8002400078f97fae */ /* 0x000fe4000d9a1016 */
[----:B------:R-:W-:Y:S02]  /*301e0*/  IMAD.X R87, R251, 0x1, R0, P5 ;  /* 0x00000001fb577824 */ /* 0x000fe400028e0600 */
[----:B------:R-:W-:Y:S01]  /*301f0*/  LDGSTS.E [R249+-0x7ffd8], desc[UR22][R118.64], !P2 ;  /* 0x8002800076f97fae */ /* 0x000fe2000d1a1016 */
[----:B------:R-:W-:Y:S01]  /*30200*/  VIADD R46, R46, 0xfffffc4a ;  /* 0xfffffc4a2e2e7836 */ /* 0x000fe20000000000 */
[----:B------:R-:W-:Y:S01]  /*30210*/  IADD3 R47, PT, PT, R47, -0x3b7, RZ ;  /* 0xfffffc492f2f7810 */ /* 0x000fe20007ffe0ff */
[----:B------:R-:W2:Y:S01]  /*30220*/  LDC R194, c[0x0][0x3a0] ;  /* 0x0000e800ffc27b82 */ /* 0x000ea20000000800 */
[----:B-1----:R-:W-:-:S05]  /*30230*/  VIADD R4, R4, 0xfffffc74 ;  /* 0xfffffc7404047836 */ /* 0x002fca0000000000 */
[----:B------:R-:W-:Y:S01]  /*30240*/  ISETP.GE.U32.AND P4, PT, R4, 0x7ffffbf5, PT ;  /* 0x7ffffbf50400780c */ /* 0x000fe20003f86070 */
[----:B------:R-:W-:Y:S02]  /*30250*/  VIADD R4, R6, 0xfffffc72 ;  /* 0xfffffc7206047836 */ /* 0x000fe40000000000 */
[----:B------:R-:W1:Y:S01]  /*30260*/  LDC R6, c[0x0][0x3a0] ;  /* 0x0000e800ff067b82 */ /* 0x000e620000000800 */
[----:B------:R-:W-:Y:S02]  /*30270*/  IADD3 R5, PT, PT, R5, -0x38d, RZ ;  /* 0xfffffc7305057810 */ /* 0x000fe40007ffe0ff */
[----:B------:R-:W-:Y:S02]  /*30280*/  ISETP.GE.U32.AND P2, PT, R4, 0x7ffffbf3, PT ;  /* 0x7ffffbf30400780c */ /* 0x000fe40003f46070 */
[----:B------:R-:W-:-:S03]  /*30290*/  ISETP.GE.U32.AND P3, PT, R5, 0x7ffffbf4, PT ;  /* 0x7ffffbf40500780c */ /* 0x000fc60003f66070 */
[----:B------:R-:W1:Y:S02]  /*302a0*/  LDC R4, c[0x0][0x3a0] ;  /* 0x0000e800ff047b82 */ /* 0x000e640000000800 */
[----:B------:R-:W-:Y:S06]  /*302b0*/  LDGSTS.E [R249+-0x7ffd4], desc[UR22][R116.64], !P4 ;  /* 0x8002c00074f97fae */ /* 0x000fec000e1a1016 */
[----:B------:R-:W1:Y:S02]  /*302c0*/  LDC R5, c[0x0][0x3a0] ;  /* 0x0000e800ff057b82 */ /* 0x000e640000000800 */
[----:B------:R-:W-:Y:S04]  /*302d0*/  LDGSTS.E [R249+-0x7ffd0], desc[UR22][R114.64], !P3 ;  /* 0x8003000072f97fae */ /* 0x000fe8000d9a1016 */
[----:B------:R-:W-:Y:S01]  /*302e0*/  LDGSTS.E [R249+-0x7ffcc], desc[UR22][R112.64], !P2 ;  /* 0x8003400070f97fae */ /* 0x000fe2000d1a1016 */
[----:B-1----:R-:W-:-:S05]  /*302f0*/  VIADD R4, R4, 0xfffffc71 ;  /* 0xfffffc7104047836 */ /* 0x002fca0000000000 */
[----:B------:R-:W-:Y:S01]  /*30300*/  ISETP.GE.U32.AND P4, PT, R4, 0x7ffffbf2, PT ;  /* 0x7ffffbf20400780c */ /* 0x000fe20003f86070 */
[----:B------:R-:W-:Y:S02]  /*30310*/  VIADD R4, R6, 0xfffffc6f ;  /* 0xfffffc6f06047836 */ /* 0x000fe40000000000 */
[----:B------:R-:W1:Y:S01]  /*30320*/  LDC R6, c[0x0][0x3a0] ;  /* 0x0000e800ff067b82 */ /* 0x000e620000000800 */
[----:B------:R-:W-:Y:S02]  /*30330*/  VIADD R5, R5, 0xfffffc70 ;  /* 0xfffffc7005057836 */ /* 0x000fe40000000000 */
[----:B------:R-:W-:-:S03]  /*30340*/  ISETP.GE.U32.AND P2, PT, R4, 0x7ffffbf0, PT ;  /* 0x7ffffbf00400780c */ /* 0x000fc60003f46070 */
[----:B------:R-:W-:Y:S02]  /*30350*/  ISETP.GE.U32.AND P3, PT, R5, 0x7ffffbf1, PT ;  /* 0x7ffffbf10500780c */ /* 0x000fe40003f66070 */
[----:B------:R-:W1:Y:S02]  /*30360*/  LDC R4, c[0x0][0x3a0] ;  /* 0x0000e800ff047b82 */ /* 0x000e640000000800 */
[----:B------:R-:W-:Y:S06]  /*30370*/  LDGSTS.E [R249+-0x7ffc8], desc[UR22][R110.64], !P4 ;  /* 0x800380006ef97fae */ /* 0x000fec000e1a1016 */
[----:B------:R-:W2:Y:S03]  /*30380*/  LDC R5, c[0x0][0x3a0] ;  /* 0x0000e800ff057b82 */ /* 0x000ea60000000800 */
[----:B------:R-:W-:Y:S04]  /*30390*/  LDGSTS.E [R249+-0x7ffc4], desc[UR22][R108.64], !P3 ;  /* 0x8003c0006cf97fae */ /* 0x000fe8000d9a1016 */
[----:B------:R-:W-:Y:S01]  /*303a0*/  LDGSTS.E [R249+-0x7ffc0], desc[UR22][R106.64], !P2 ;  /* 0x800400006af97fae */ /* 0x000fe2000d1a1016 */
[----:B-1----:R-:W-:-:S05]  /*303b0*/  VIADD R4, R4, 0xfffffc6e ;  /* 0xfffffc6e04047836 */ /* 0x002fca0000000000 */
[----:B------:R-:W-:Y:S01]  /*303c0*/  ISETP.GE.U32.AND P4, PT, R4, 0x7ffffbef, PT ;  /* 0x7ffffbef0400780c */ /* 0x000fe20003f86070 */
[----:B------:R-:W-:Y:S02]  /*303d0*/  VIADD R4, R6, 0xfffffc6c ;  /* 0xfffffc6c06047836 */ /* 0x000fe40000000000 */
[----:B------:R-:W1:Y:S01]  /*303e0*/  LDC R6, c[0x0][0x3a0] ;  /* 0x0000e800ff067b82 */ /* 0x000e620000000800 */
[----:B--2---:R-:W-:Y:S02]  /*303f0*/  IADD3 R5, PT, PT, R5, -0x393, RZ ;  /* 0xfffffc6d05057810 */ /* 0x004fe40007ffe0ff */
[----:B------:R-:W-:Y:S02]  /*30400*/  ISETP.GE.U32.AND P2, PT, R4, 0x7ffffbed, PT ;  /* 0x7ffffbed0400780c */ /* 0x000fe40003f46070 */
[----:B------:R-:W-:-:S03]  /*30410*/  ISETP.GE.U32.AND P3, PT, R5, 0x7ffffbee, PT ;  /* 0x7ffffbee0500780c */ /* 0x000fc60003f66070 */
[----:B------:R-:W2:Y:S02]  /*30420*/  LDC R4, c[0x0][0x3a0] ;  /* 0x0000e800ff047b82 */ /* 0x000ea40000000800 */
[----:B------:R-:W-:Y:S06]  /*30430*/  LDGSTS.E [R249+-0x7ffbc], desc[UR22][R102.64], !P4 ;  /* 0x8004400066f97fae */ /* 0x000fec000e1a1016 */
[----:B------:R-:W3:Y:S02]  /*30440*/  LDC R5, c[0x0][0x3a0] ;  /* 0x0000e800ff057b82 */ /* 0x000ee40000000800 */
[----:B------:R-:W-:Y:S04]  /*30450*/  LDGSTS.E [R249+-0x7ffb8], desc[UR22][R98.64], !P3 ;  /* 0x8004800062f97fae */ /* 0x000fe8000d9a1016 */
[----:B------:R-:W-:Y:S01]  /*30460*/  LDGSTS.E [R249+-0x7ffb4], desc[UR22][R94.64], !P2 ;  /* 0x8004c0005ef97fae */ /* 0x000fe2000d1a1016 */
[----:B--2---:R-:W-:-:S05]  /*30470*/  VIADD R4, R4, 0xfffffc6b ;  /* 0xfffffc6b04047836 */ /* 0x004fca0000000000 */
[----:B------:R-:W-:Y:S01]  /*30480*/  ISETP.GE.U32.AND P4, PT, R4, 0x7ffffbec, PT ;  /* 0x7ffffbec0400780c */ /* 0x000fe20003f86070 */
[----:B-1----:R-:W-:Y:S02]  /*30490*/  VIADD R4, R6, 0xfffffc69 ;  /* 0xfffffc6906047836 */ /* 0x002fe40000000000 */
[----:B------:R-:W1:Y:S01]  /*304a0*/  LDC R6, c[0x0][0x3a0] ;  /* 0x0000e800ff067b82 */ /* 0x000e620000000800 */
[----:B---3--:R-:W-:Y:S02]  /*304b0*/  VIADD R5, R5, 0xfffffc6a ;  /* 0xfffffc6a05057836 */ /* 0x008fe40000000000 */
[----:B------:R-:W-:-:S03]  /*304c0*/  ISETP.GE.U32.AND P2, PT, R4, 0x7ffffbea, PT ;  /* 0x7ffffbea0400780c */ /* 0x000fc60003f46070 */
[----:B------:R-:W-:Y:S02]  /*304d0*/  ISETP.GE.U32.AND P3, PT, R5, 0x7ffffbeb, PT ;  /* 0x7ffffbeb0500780c */ /* 0x000fe40003f66070 */
[----:B------:R-:W2:Y:S02]  /*304e0*/  LDC R4, c[0x0][0x3a0] ;  /* 0x0000e800ff047b82 */ /* 0x000ea40000000800 */
[----:B------:R-:W-:Y:S06]  /*304f0*/  LDGSTS.E [R249+-0x7ffb0], desc[UR22][R90.64], !P4 ;  /* 0x800500005af97fae */ /* 0x000fec000e1a1016 */
[----:B------:R-:W3:Y:S03]  /*30500*/  LDC R5, c[0x0][0x3a0] ;  /* 0x0000e800ff057b82 */ /* 0x000ee60000000800 */
[----:B------:R-:W-:Y:S01]  /*30510*/  LDGSTS.E [R249+-0x7ffac], desc[UR22][R86.64], !P3 ;  /* 0x8005400056f97fae */ /* 0x000fe2000d9a1016 */
[----:B----4-:R-:W-:-:S05]  /*30520*/  IADD3 R82, P5, PT, R14, R2, RZ ;  /* 0x000000020e527210 */ /* 0x010fca0007fbe0ff */
[----:B------:R-:W-:Y:S02]  /*30530*/  IMAD.X R83, R15, 0x1, R0, P5 ;  /* 0x000000010f537824 */ /* 0x000fe400028e0600 */
[----:B------:R-:W4:Y:S01]  /*30540*/  LDL.LU.64 R14, [R1+0x38] ;  /* 0x00003800010e7983 */ /* 0x000f220000300a00 */
[----:B--2---:R-:W-:-:S03]  /*30550*/  VIADD R4, R4, 0xfffffc68 ;  /* 0xfffffc6804047836 */ /* 0x004fc60000000000 */
[----:B------:R-:W-:Y:S01]  /*30560*/  LDGSTS.E [R249+-0x7ffa8], desc[UR22][R82.64], !P2 ;  /* 0x8005800052f97fae */ /* 0x000fe2000d1a1016 */
[----:B------:R-:W-:-:S05]  /*30570*/  IADD3 R78, P5, PT, R12, R2, RZ ;  /* 0x000000020c4e7210 */ /* 0x000fca0007fbe0ff */
[--C-:B------:R-:W-:Y:S01]  /*30580*/  IMAD.X R79, R13, 0x1, R0.reuse, P5 ;  /* 0x000000010d4f7824 */ /* 0x100fe200028e0600 */
[-C--:B-----5:R-:W-:Y:S01]  /*30590*/  IADD3 R74, P5, PT, R10, R2.reuse, RZ ;  /* 0x000000020a4a7210 */ /* 0x0a0fe20007fbe0ff */
[----:B------:R-:W2:Y:S04]  /*305a0*/  LDL.LU.64 R12, [R1+0x48] ;  /* 0x00004800010c7983 */ /* 0x000ea80000300a00 */
[----:B------:R-:W-:Y:S02]  /*305b0*/  IMAD.X R75, R11, 0x1, R0, P5 ;  /* 0x000000010b4b7824 */ /* 0x000fe400028e0600 */
[----:B------:R-:W5:Y:S01]  /*305c0*/  LDL.LU.64 R10, [R1+0x50] ;  /* 0x00005000010a7983 */ /* 0x000f620000300a00 */
[----:B------:R-:W-:-:S04]  /*305d0*/  IADD3 R70, P5, PT, R8, R2, RZ ;  /* 0x0000000208467210 */ /* 0x000fc80007fbe0ff */
[----:B------:R-:W-:Y:S02]  /*305e0*/  IADD3.X R71, PT, PT, R9, R0, RZ, P5, !PT ;  /* 0x0000000009477210 */ /* 0x000fe40002ffe4ff */
[----:B------:R-:W3:Y:S01]  /*305f0*/  LDL.LU.64 R8, [R1+0x58] ;  /* 0x0000580001087983 */ /* 0x000ee20000300a00 */
[----:B------:R-:W-:-:S04]  /*30600*/  IADD3 R66, P5, PT, R18, R2, RZ ;  /* 0x0000000212427210 */ /* 0x000fc80007fbe0ff */
[----:B------:R-:W-:Y:S02]  /*30610*/  IADD3.X R67, PT, PT, R19, R0, RZ, P5, !PT ;  /* 0x0000000013437210 */ /* 0x000fe40002ffe4ff */
[-C--:B------:R-:W-:Y:S01]  /*30620*/  IADD3 R62, P5, PT, R16, R2.reuse, RZ ;  /* 0x00000002103e7210 */ /* 0x080fe20007fbe0ff */
[----:B------:R-:W3:Y:S04]  /*30630*/  LDL.LU.64 R18, [R1+0x60] ;  /* 0x0000600001127983 */ /* 0x000ee80000300a00 */
[----:B------:R-:W-:Y:S02]  /*30640*/  IMAD.X R63, R17, 0x1, R0, P5 ;  /* 0x00000001113f7824 */ /* 0x000fe400028e0600 */
[----:B------:R-:W3:Y:S01]  /*30650*/  LDL.LU.64 R16, [R1+0x68] ;  /* 0x0000680001107983 */ /* 0x000ee20000300a00 */
[----:B----4-:R-:W-:-:S05]  /*30660*/  IADD3 R58, P5, PT, R14, R2, RZ ;  /* 0x000000020e3a7210 */ /* 0x010fca0007fbe0ff */
[----:B------:R-:W-:Y:S02]  /*30670*/  IMAD.X R59, R15, 0x1, R0, P5 ;  /* 0x000000010f3b7824 */ /* 0x000fe400028e0600 */
[----:B------:R-:W4:Y:S01]  /*30680*/  LDL.LU.64 R14, [R1+0x70] ;  /* 0x00007000010e7983 */ /* 0x000f220000300a00 */
[----:B--2---:R-:W-:-:S05]  /*30690*/  IADD3 R56, P5, PT, R12, R2, RZ ;  /* 0x000000020c387210 */ /* 0x004fca0007fbe0ff */
[--C-:B------:R-:W-:Y:S01]  /*306a0*/  IMAD.X R57, R13, 0x1, R0.reuse, P5 ;  /* 0x000000010d397824 */ /* 0x100fe200028e0600 */
[-C--:B-----5:R-:W-:Y:S01]  /*306b0*/  IADD3 R52, P5, PT, R10, R2.reuse, RZ ;  /* 0x000000020a347210 */ /* 0x0a0fe20007fbe0ff */
[----:B------:R-:W2:Y:S04]  /*306c0*/  LDL.LU.64 R12, [R1+0x78] ;  /* 0x00007800010c7983 */ /* 0x000ea80000300a00 */
[----:B------:R-:W-:Y:S02]  /*306d0*/  IMAD.X R53, R11, 0x1, R0, P5 ;  /* 0x000000010b357824 */ /* 0x000fe400028e0600 */
[----:B------:R-:W5:Y:S01]  /*306e0*/  LDL.LU.64 R10, [R1+0x80] ;  /* 0x00008000010a7983 */ /* 0x000f620000300a00 */
[----:B---3--:R-:W-:-:S04]  /*306f0*/  IADD3 R48, P5, PT, R8, R2, RZ ;  /* 0x0000000208307210 */ /* 0x008fc80007fbe0ff */
        /* <DEDUP_REMOVED lines=22> */
[----:B------:R-:W-:Y:S01]  /*30860*/  IADD3 R30, P5, PT, R16, R2, RZ ;  /* 0x00000002101e7210 */ /* 0x000fe20007fbe0ff */
[----:B------:R-:W3:Y:S04]  /*30870*/  LDL.LU.64 R18, [R1+0xc0] ;  /* 0x0000c00001127983 */ /* 0x000ee80000300a00 */
[----:B------:R-:W-:Y:S02]  /*30880*/  IMAD.X R31, R17, 0x1, R0, P5 ;  /* 0x00000001111f7824 */ /* 0x000fe400028e0600 */
[----:B------:R-:W3:Y:S01]  /*30890*/  LDL.LU.64 R16, [R1+0xc8] ;  /* 0x0000c80001107983 */ /* 0x000ee20000300a00 */
[----:B------:R-:W-:Y:S01]  /*308a0*/  ISETP.GE.U32.AND P4, PT, R4, 0x7ffffbe9, PT ;  /* 0x7ffffbe90400780c */ /* 0x000fe20003f86070 */
[----:B-1----:R-:W-:-:S02]  /*308b0*/  VIADD R4, R6, 0xfffffc66 ;  /* 0xfffffc6606047836 */ /* 0x002fc40000000000 */
[----:B------:R-:W1:Y:S03]  /*308c0*/  LDC R6, c[0x0][0x3a0] ;  /* 0x0000e800ff067b82 */ /* 0x000e660000000800 */
[----:B------:R-:W-:-:S05]  /*308d0*/  ISETP.GE.U32.AND P2, PT, R4, 0x7ffffbe7, PT ;  /* 0x7ffffbe70400780c */ /* 0x000fca0003f46070 */
[----:B------:R-:W1:Y:S01]  /*308e0*/  LDC R4, c[0x0][0x3a0] ;  /* 0x0000e800ff047b82 */ /* 0x000e620000000800 */
[----:B------:R-:W-:Y:S01]  /*308f0*/  IADD3 R5, PT, PT, R5, -0x399, RZ ;  /* 0xfffffc6705057810 */ /* 0x000fe20007ffe0ff */
[----:B------:R-:W-:Y:S03]  /*30900*/  LDGSTS.E [R249+-0x7ffa4], desc[UR22][R78.64], !P4 ;  /* 0x8005c0004ef97fae */ /* 0x000fe6000e1a1016 */
[----:B------:R-:W-:-:S03]  /*30910*/  ISETP.GE.U32.AND P3, PT, R5, 0x7ffffbe8, PT ;  /* 0x7ffffbe80500780c */ /* 0x000fc60003f66070 */
[----:B------:R-:W1:Y:S10]  /*30920*/  LDC R5, c[0x0][0x3a0] ;  /* 0x0000e800ff057b82 */ /* 0x000e740000000800 */
[----:B------:R-:W-:Y:S04]  /*30930*/  LDGSTS.E [R249+-0x7ffa0], desc[UR22][R74.64], !P3 ;  /* 0x800600004af97fae */ /* 0x000fe8000d9a1016 */
[----:B------:R-:W-:Y:S01]  /*30940*/  LDGSTS.E [R249+-0x7ff9c], desc[UR22][R70.64], !P2 ;  /* 0x8006400046f97fae */ /* 0x000fe2000d1a1016 */
[----:B-1----:R-:W-:-:S05]  /*30950*/  VIADD R4, R4, 0xfffffc65 ;  /* 0xfffffc6504047836 */ /* 0x002fca0000000000 */
[----:B------:R-:W-:Y:S01]  /*30960*/  ISETP.GE.U32.AND P4, PT, R4, 0x7ffffbe6, PT ;  /* 0x7ffffbe60400780c */ /* 0x000fe20003f86070 */
[----:B------:R-:W-:Y:S02]  /*30970*/  VIADD R4, R6, 0xfffffc63 ;  /* 0xfffffc6306047836 */ /* 0x000fe40000000000 */
[----:B------:R-:W1:Y:S03]  /*30980*/  LDC R6, c[0x0][0x3a0] ;  /* 0x0000e800ff067b82 */ /* 0x000e660000000800 */
[----:B------:R-:W-:-:S05]  /*30990*/  ISETP.GE.U32.AND P2, PT, R4, 0x7ffffbe4, PT ;  /* 0x7ffffbe40400780c */ /* 0x000fca0003f46070 */
[----:B------:R-:W1:Y:S01]  /*309a0*/  LDC R4, c[0x0][0x3a0] ;  /* 0x0000e800ff047b82 */ /* 0x000e620000000800 */
[----:B------:R-:W-:Y:S01]  /*309b0*/  VIADD R5, R5, 0xfffffc64 ;  /* 0xfffffc6405057836 */ /* 0x000fe20000000000 */
[----:B------:R-:W-:Y:S04]  /*309c0*/  LDGSTS.E [R249+-0x7ff98], desc[UR22][R66.64], !P4 ;  /* 0x8006800042f97fae */ /* 0x000fe8000e1a1016 */
[----:B------:R-:W-:Y:S02]  /*309d0*/  ISETP.GE.U32.AND P3, PT, R5, 0x7ffffbe5, PT ;  /* 0x7ffffbe50500780c */ /* 0x000fe40003f66070 */
[----:B------:R-:W1:Y:S11]  /*309e0*/  LDC R5, c[0x0][0x3a0] ;  /* 0x0000e800ff057b82 */ /* 0x000e760000000800 */
        /* <DEDUP_REMOVED lines=8> */
[----:B------:R-:W-:Y:S01]  /*30a70*/  IADD3 R5, PT, PT, R5, -0x39f, RZ ;  /* 0xfffffc6105057810 */ /* 0x000fe20007ffe0ff */
[----:B------:R-:W-:Y:S03]  /*30a80*/  LDGSTS.E [R249+-0x7ff8c], desc[UR22][R56.64], !P4 ;  /* 0x8007400038f97fae */ /* 0x000fe6000e1a1016 */
[----:B------:R-:W-:-:S03]  /*30a90*/  ISETP.GE.U32.AND P3, PT, R5, 0x7ffffbe2, PT ;  /* 0x7ffffbe20500780c */ /* 0x000fc60003f66070 */
[----:B------:R-:W4:Y:S10]  /*30aa0*/  LDC R5, c[0x0][0x3a0] ;  /* 0x0000e800ff057b82 */ /* 0x000f340000000800 */
[----:B------:R-:W-:Y:S04]  /*30ab0*/  LDGSTS.E [R249+-0x7ff88], desc[UR22][R52.64], !P3 ;  /* 0x8007800034f97fae */ /* 0x000fe8000d9a1016 */
[----:B------:R-:W-:Y:S01]  /*30ac0*/  LDGSTS.E [R249+-0x7ff84], desc[UR22][R48.64], !P2 ;  /* 0x8007c00030f97fae */ /* 0x000fe2000d1a1016 */
[----:B-1----:R-:W-:-:S05]  /*30ad0*/  VIADD R4, R4, 0xfffffc5f ;  /* 0xfffffc5f04047836 */ /* 0x002fca0000000000 */
[----:B------:R-:W-:Y:S01]  /*30ae0*/  ISETP.GE.U32.AND P4, PT, R4, 0x7ffffbe0, PT ;  /* 0x7ffffbe00400780c */ /* 0x000fe20003f86070 */
[----:B------:R-:W-:Y:S02]  /*30af0*/  VIADD R4, R6, 0xfffffc5d ;  /* 0xfffffc5d06047836 */ /* 0x000fe40000000000 */
[----:B------:R-:W1:Y:S01]  /*30b00*/  LDC R6, c[0x0][0x3a0] ;  /* 0x0000e800ff067b82 */ /* 0x000e620000000800 */
[----:B----4-:R-:W-:Y:S01]  /*30b10*/  IADD3 R28, P5, PT, R14, R2, RZ ;  /* 0x000000020e1c7210 */ /* 0x010fe20007fbe0ff */
[----:B------:R-:W-:-:S08]  /*30b20*/  VIADD R5, R5, 0xfffffc5e ;  /* 0xfffffc5e05057836 */ /* 0x000fd00000000000 */
[----:B------:R-:W-:Y:S01]  /*30b30*/  LDGSTS.E [R249+-0x7ff80], desc[UR22][R44.64], !P4 ;  /* 0x800800002cf97fae */ /* 0x000fe2000e1a1016 */
[----:B------:R-:W-:-:S03]  /*30b40*/  IMAD.X R29, R15, 0x1, R0, P5 ;  /* 0x000000010f1d7824 */ /* 0x000fc600028e0600 */
        /* <DEDUP_REMOVED lines=9> */
[----:B------:R-:W3:Y:S04]  /*30be0*/  LDL.LU.64 R8, [R1+0xe8] ;  /* 0x0000e80001087983 */ /* 0x000ee80000300a00 */
[----:B------:R-:W2:Y:S04]  /*30bf0*/  LDL.LU.64 R50, [R1+0xf0] ;  /* 0x0000f00001327983 */ /* 0x000ea80000300a00 */
[----:B------:R-:W2:Y:S01]  /*30c00*/  LDL.LU.64 R68, [R1+0xf8] ;  /* 0x0000f80001447983 */ /* 0x000ea20000300a00 */
[----:B------:R-:W-:-:S02]  /*30c10*/  ISETP.GE.U32.AND P2, PT, R4, 0x7ffffbde, PT ;  /* 0x7ffffbde0400780c */ /* 0x000fc40003f46070 */
[----:B------:R-:W1:Y:S01]  /*30c20*/  LDC R4, c[0x0][0x3a0] ;  /* 0x0000e800ff047b82 */ /* 0x000e620000000800 */
[----:B------:R-:W-:Y:S01]  /*30c30*/  ISETP.GE.U32.AND P3, PT, R5, 0x7ffffbdf, PT ;  /* 0x7ffffbdf0500780c */ /* 0x000fe20003f66070 */
[----:B------:R-:W2:Y:S01]  /*30c40*/  LDL.LU.64 R60, [R1+0x100] ;  /* 0x00010000013c7983 */ /* 0x000ea20000300a00 */
[----:B------:R-:W-:-:S03]  /*30c50*/  IADD3 R20, P5, PT, R18, R2, RZ ;  /* 0x0000000212147210 */ /* 0x000fc60007fbe0ff */
[----:B------:R-:W2:Y:S02]  /*30c60*/  LDL.LU.64 R64, [R1+0x108] ;  /* 0x0001080001407983 */ /* 0x000ea40000300a00 */
[----:B------:R-:W1:Y:S06]  /*30c70*/  LDC R5, c[0x0][0x3a0] ;  /* 0x0000e800ff057b82 */ /* 0x000e6c0000000800 */
[----:B------:R-:W-:Y:S04]  /*30c80*/  LDGSTS.E [R249+-0x7ff7c], desc[UR22][R42.64], !P3 ;  /* 0x800840002af97fae */ /* 0x000fe8000d9a1016 */
[----:B------:R-:W-:Y:S01]  /*30c90*/  LDGSTS.E [R249+-0x7ff78], desc[UR22][R40.64], !P2 ;  /* 0x8008800028f97fae */ /* 0x000fe2000d1a1016 */
[----:B-1----:R-:W-:Y:S01]  /*30ca0*/  VIADD R4, R4, 0xfffffc5c ;  /* 0xfffffc5c04047836 */ /* 0x002fe20000000000 */
[----:B------:R-:W-:-:S02]  /*30cb0*/  IADD3.X R21, PT, PT, R19, R0, RZ, P5, !PT ;  /* 0x0000000013157210 */ /* 0x000fc40002ffe4ff */
[----:B------:R-:W3:Y:S02]  /*30cc0*/  LDL.LU.64 R54, [R1+0x110] ;  /* 0x0001100001367983 */ /* 0x000ee40000300a00 */
[----:B------:R-:W-:Y:S01]  /*30cd0*/  ISETP.GE.U32.AND P4, PT, R4, 0x7ffffbdd, PT ;  /* 0x7ffffbdd0400780c */ /* 0x000fe20003f86070 */
[----:B------:R-:W-:Y:S01]  /*30ce0*/  VIADD R4, R6, 0xfffffc5a ;  /* 0xfffffc5a06047836 */ /* 0x000fe20000000000 */
[----:B------:R-:W-:Y:S01]  /*30cf0*/  IADD3 R5, PT, PT, R5, -0x3a5, RZ ;  /* 0xfffffc5b05057810 */ /* 0x000fe20007ffe0ff */
[----:B------:R-:W1:Y:S01]  /*30d00*/  LDC R6, c[0x0][0x3a0] ;  /* 0x0000e800ff067b82 */ /* 0x000e620000000800 */
[----:B------:R-:W-:Y:S01]  /*30d10*/  IADD3 R18, P5, PT, R16, R2, RZ ;  /* 0x0000000210127210 */ /* 0x000fe20007fbe0ff */
[----:B------:R-:W3:Y:S01]  /*30d20*/  LDL.LU.64 R72, [R1+0x118] ;  /* 0x0001180001487983 */ /* 0x000ee20000300a00 */
[----:B------:R-:W-:Y:S02]  /*30d30*/  ISETP.GE.U32.AND P2, PT, R4, 0x7ffffbdb, PT ;  /* 0x7ffffbdb0400780c */ /* 0x000fe40003f46070 */
[----:B------:R-:W-:-:S05]  /*30d40*/  ISETP.GE.U32.AND P3, PT, R5, 0x7ffffbdc, PT ;  /* 0x7ffffbdc0500780c */ /* 0x000fca0003f66070 */
[----:B------:R-:W-:Y:S01]  /*30d50*/  LDGSTS.E [R249+-0x7ff74], desc[UR22][R38.64], !P4 ;  /* 0x8008c00026f97fae */ /* 0x000fe2000e1a1016 */
[----:B------:R-:W1:Y:S01]  /*30d60*/  LDC R4, c[0x0][0x3a0] ;  /* 0x0000e800ff047b82 */ /* 0x000e620000000800 */
[----:B------:R-:W-:Y:S02]  /*30d70*/  IMAD.X R19, R17, 0x1, R0, P5 ;  /* 0x0000000111137824 */ /* 0x000fe400028e0600 */
[----:B------:R-:W3:Y:S05]  /*30d80*/  LDL.LU.64 R76, [R1+0x120] ;  /* 0x00012000014c7983 */ /* 0x000eea0000300a00 */
[----:B------:R-:W1:Y:S01]  /*30d90*/  LDC R5, c[0x0][0x3a0] ;  /* 0x0000e800ff057b82 */ /* 0x000e620000000800 */
        /* <DEDUP_REMOVED lines=32> */
[----:B----4-:R-:W-:Y:S01]  /*30fa0*/  VIADD R5, R5, 0xfffffc52 ;  /* 0xfffffc5205057836 */ /* 0x010fe20000000000 */
[----:B------:R-:W-:Y:S04]  /*30fb0*/  LDGSTS.E [R249+-0x7ff50], desc[UR22][R20.64], !P4 ;  /* 0x800b000014f97fae */ /* 0x000fe8000e1a1016 */
[----:B------:R-:W-:Y:S02]  /*30fc0*/  ISETP.GE.U32.AND P3, PT, R5, 0x7ffffbd3, PT ;  /* 0x7ffffbd30500780c */ /* 0x000fe40003f66070 */
[----:B------:R-:W4:Y:S11]  /*30fd0*/  LDC R5, c[0x0][0x3a0] ;  /* 0x0000e800ff057b82 */ /* 0x000f360000000800 */
[----:B------:R-:W-:Y:S01]  /*30fe0*/  LDGSTS.E [R249+-0x7ff4c], desc[UR22][R18.64], !P3 ;  /* 0x800b400012f97fae */ /* 0x000fe2000d9a1016 */
[----:B-1----:R-:W-:-:S05]  /*30ff0*/  VIADD R4, R4, 0xfffffc50 ;  /* 0xfffffc5004047836 */ /* 0x002fca0000000000 */
[----:B------:R-:W-:Y:S01]  /*31000*/  ISETP.GE.U32.AND P4, PT, R4, 0x7ffffbd1, PT ;  /* 0x7ffffbd10400780c */ /* 0x000fe20003f86070 */
[----:B------:R-:W-:Y:S02]  /*31010*/  VIADD R4, R6, 0xfffffc4e ;  /* 0xfffffc4e06047836 */ /* 0x000fe40000000000 */
[----:B------:R-:W1:Y:S01]  /*31020*/  LDC R6, c[0x0][0x3a0] ;  /* 0x0000e800ff067b82 */ /* 0x000e620000000800 */
[----:B------:R-:W-:-:S05]  /*31030*/  IADD3 R16, P5, PT, R14, R2, RZ ;  /* 0x000000020e107210 */ /* 0x000fca0007fbe0ff */
[----:B------:R-:W-:-:S05]  /*31040*/  IMAD.X R17, R15, 0x1, R0, P5 ;  /* 0x000000010f117824 */ /* 0x000fca00028e0600 */
[----:B------:R-:W-:Y:S01]  /*31050*/  LDGSTS.E [R249+-0x7ff48], desc[UR22][R16.64], !P2 ;  /* 0x800b800010f97fae */ /* 0x000fe2000d1a1016 */
[----:B------:R-:W-:Y:S02]  /*31060*/  ISETP.GE.U32.AND P2, PT, R4, 0x7ffffbcf, PT ;  /* 0x7ffffbcf0400780c */ /* 0x000fe40003f46070 */
[----:B------:R-:W1:Y:S01]  /*31070*/  LDC R4, c[0x0][0x3a0] ;  /* 0x0000e800ff047b82 */ /* 0x000e620000000800 */
[----:B--2---:R-:W-:-:S05]  /*31080*/  IADD3 R14, P5, PT, R12, R2, RZ ;  /* 0x000000020c0e7210 */ /* 0x004fca0007fbe0ff */
[----:B------:R-:W-:Y:S01]  /*31090*/  IMAD.X R15, R13, 0x1, R0, P5 ;  /* 0x000000010d0f7824 */ /* 0x000fe200028e0600 */
[----:B-----5:R-:W-:-:S04]  /*310a0*/  IADD3 R12, P5, PT, R10, R2, RZ ;  /* 0x000000020a0c7210 */ /* 0x020fc80007fbe0ff */
[----:B------:R-:W-:Y:S01]  /*310b0*/  LDGSTS.E [R249+-0x7ff44], desc[UR22][R14.64], !P4 ;  /* 0x800bc0000ef97fae */ /* 0x000fe2000e1a1016 */
[----:B------:R-:W-:Y:S01]  /*310c0*/  IMAD.X R13, R11, 0x1, R0, P5 ;  /* 0x000000010b0d7824 */ /* 0x000fe200028e0600 */
[----:B---3--:R-:W-:-:S04]  /*310d0*/  IADD3 R10, P5, PT, R8, R2, RZ ;  /* 0x00000002080a7210 */ /* 0x008fc80007fbe0ff */
[----:B------:R-:W-:Y:S02]  /*310e0*/  IADD3.X R11, PT, PT, R9, R0, RZ, P5, !PT ;  /* 0x00000000090b7210 */ /* 0x000fe40002ffe4ff */
[----:B------:R-:W-:Y:S02]  /*310f0*/  IADD3 R8, P5, PT, R50, R2, RZ ;  /* 0x0000000232087210 */ /* 0x000fe40007fbe0ff */
[----:B----4-:R-:W-:Y:S01]  /*31100*/  IADD3 R5, PT, PT, R5, -0x3b1, RZ ;  /* 0xfffffc4f05057810 */ /* 0x010fe20007ffe0ff */
[----:B------:R-:W2:Y:S01]  /*31110*/  LDC R50, c[0x0][0x3a0] ;  /* 0x0000e800ff327b82 */ /* 0x000ea20000000800 */
[----:B-1----:R-:W-:Y:S01]  /*31120*/  VIADD R4, R4, 0xfffffc4d ;  /* 0xfffffc4d04047836 */ /* 0x002fe20000000000 */
[----:B------:R-:W-:-:S04]  /*31130*/  IADD3.X R9, PT, PT, R51, R0, RZ, P5, !PT ;  /* 0x0000000033097210 */ /* 0x000fc80002ffe4ff */
[----:B------:R-:W-:Y:S01]  /*31140*/  ISETP.GE.U32.AND P4, PT, R4, 0x7ffffbce, PT ;  /* 0x7ffffbce0400780c */ /* 0x000fe20003f86070 */
[----:B------:R-:W-:Y:S01]  /*31150*/  VIADD R4, R6, 0xfffffc4b ;  /* 0xfffffc4b06047836 */ /* 0x000fe20000000000 */
[----:B------:R-:W-:-:S05]  /*31160*/  IADD3 R6, P5, PT, R68, R2, RZ ;  /* 0x0000000244067210 */ /* 0x000fca0007fbe0ff */
[----:B------:R-:W-:Y:S02]  /*31170*/  IMAD.X R7, R69, 0x1, R0, P5 ;  /* 0x0000000145077824 */ /* 0x000fe400028e0600 */
[----:B------:R-:W3:Y:S04]  /*31180*/  LDL.LU.64 R68, [R1+0x128] ;  /* 0x0001280001447983 */ /* 0x000ee80000300a00 */
[----:B------:R-:W4:Y:S04]  /*31190*/  LDL.LU.64 R84, [R1+0x130] ;  /* 0x0001300001547983 */ /* 0x000f280000300a00 */
[----:B------:R-:W5:Y:S04]  /*311a0*/  LDL.LU.64 R88, [R1+0x138] ;  /* 0x0001380001587983 */ /* 0x000f680000300a00 */
[----:B------:R-:W5:Y:S04]  /*311b0*/  LDL.LU.64 R80, [R1+0x140] ;  /* 0x0001400001507983 */ /* 0x000f680000300a00 */
[----:B------:R-:W5:Y:S04]  /*311c0*/  LDL.LU.64 R96, [R1+0x150] ;  /* 0x0001500001607983 */ /* 0x000f680000300a00 */
[----:B------:R-:W5:Y:S04]  /*311d0*/  LDL.LU.64 R100, [R1+0x158] ;  /* 0x0001580001647983 */ /* 0x000f680000300a00 */
[----:B------:R-:W5:Y:S04]  /*311e0*/  LDL.LU.64 R92, [R1+0x160] ;  /* 0x00016000015c7983 */ /* 0x000f680000300a00 */
[----:B------:R-:W5:Y:S04]  /*311f0*/  LDL.LU.64 R134, [R1+0x168] ;  /* 0x0001680001867983 */ /* 0x000f680000300a00 */
[----:B------:R-:W5:Y:S04]  /*31200*/  LDL.LU.64 R232, [R1+0x170] ;  /* 0x0001700001e87983 */ /* 0x000f680000300a00 */
[----:B------:R-:W5:Y:S04]  /*31210*/  LDL.LU.64 R104, [R1+0x178] ;  /* 0x0001780001687983 */ /* 0x000f680000300a00 */
[----:B------:R-:W5:Y:S01]  /*31220*/  LDL.LU.64 R234, [R1+0x180] ;  /* 0x0001800001ea7983 */ /* 0x000f620000300a00 */
[----:B------:R-:W-:-:S02]  /*31230*/  ISETP.GE.U32.AND P3, PT, R5, 0x7ffffbd0, PT ;  /* 0x7ffffbd00500780c */ /* 0x000fc40003f66070 */
[----:B------:R-:W1:Y:S01]  /*31240*/  LDC R5, c[0x0][0x3a0] ;  /* 0x0000e800ff057b82 */ /* 0x000e620000000800 */
[----:B------:R-:W5:Y:S04]  /*31250*/  LDL.LU.64 R218, [R1+0x190] ;  /* 0x0001900001da7983 */ /* 0x000f680000300a00 */
[----:B------:R-:W5:Y:S04]  /*31260*/  LDL.LU.64 R222, [R1+0x198] ;  /* 0x0001980001de7983 */ /* 0x000f680000300a00 */
[----:B------:R-:W5:Y:S04]  /*31270*/  LDL.LU.64 R228, [R1+0x1a0] ;  /* 0x0001a00001e47983 */ /* 0x000f680000300a00 */
[----:B------:R-:W-:Y:S04]  /*31280*/  LDGSTS.E [R249+-0x7ff40], desc[UR22][R12.64], !P3 ;  /* 0x800c00000cf97fae */ /* 0x000fe8000d9a1016 */
[----:B------:R-:W-:Y:S01]  /*31290*/  LDGSTS.E [R249+-0x7ff3c], desc[UR22][R10.64], !P2 ;  /* 0x800c40000af97fae */ /* 0x000fe2000d1a1016 */
[----:B------:R-:W-:Y:S01]  /*312a0*/  ISETP.GE.U32.AND P2, PT, R4, 0x7ffffbcc, PT ;  /* 0x7ffffbcc0400780c */ /* 0x000fe20003f46070 */
[----:B-1----:R-:W-:Y:S01]  /*312b0*/  VIADD R5, R5, 0xfffffc4c ;  /* 0xfffffc4c05057836 */ /* 0x002fe20000000000 */
[----:B------:R-:W-:Y:S01]  /*312c0*/  IADD3 R4, P5, PT, R60, R2, RZ ;  /* 0x000000023c047210 */ /* 0x000fe20007fbe0ff */
[----:B------:R-:W-:Y:S03]  /*312d0*/  LDGSTS.E [R249+-0x7ff38], desc[UR22][R8.64], !P4 ;  /* 0x800c800008f97fae */ /* 0x000fe6000e1a1016 */
[----:B------:R-:W-:Y:S01]  /*312e0*/  ISETP.GE.U32.AND P3, PT, R5, 0x7ffffbcd, PT ;  /* 0x7ffffbcd0500780c */ /* 0x000fe20003f66070 */
[----:B------:R-:W-:Y:S01]  /*312f0*/  IMAD.X R5, R61, 0x1, R0, P5 ;  /* 0x000000013d057824 */ /* 0x000fe200028e0600 */
[----:B------:R-:W-:Y:S01]  /*31300*/  ISETP.GE.U32.AND P4, PT, R46, 0x7ffffbcb, PT ;  /* 0x7ffffbcb2e00780c */ /* 0x000fe20003f86070 */
[----:B--2---:R-:W-:Y:S01]  /*31310*/  VIADD R46, R50, 0xfffffc48 ;  /* 0xfffffc48322e7836 */ /* 0x004fe20000000000 */
[----:B------:R-:W1:Y:S01]  /*31320*/  LDC R60, c[0x0][0x3a0] ;  /* 0x0000e800ff3c7b82 */ /* 0x000e620000000800 */
[----:B------:R-:W2:Y:S07]  /*31330*/  LDL.LU.64 R226, [R1+0x1a8] ;  /* 0x0001a80001e27983 */ /* 0x000eae0000300a00 */
[----:B------:R-:W1:Y:S01]  /*31340*/  LDC R61, c[0x0][0x3a0] ;  /* 0x0000e800ff3d7b82 */ /* 0x000e620000000800 */
[----:B------:R-:W-:Y:S04]  /*31350*/  LDGSTS.E [R249+-0x7ff34], desc[UR22][R6.64], !P3 ;  /* 0x800cc00006f97fae */ /* 0x000fe8000d9a1016 */
[----:B------:R-:W-:Y:S01]  /*31360*/  LDGSTS.E [R249+-0x7ff30], desc[UR22][R4.64], !P2 ;  /* 0x800d000004f97fae */ /* 0x000fe2000d1a1016 */
[----:B------:R-:W-:-:S02]  /*31370*/  ISETP.GE.U32.AND P2, PT, R46, 0x7ffffbc9, PT ;  /* 0x7ffffbc92e00780c */ /* 0x000fc40003f46070 */
[-C--:B------:R-:W-:Y:S02]  /*31380*/  IADD3 R46, P5, PT, R64, R2.reuse, RZ ;  /* 0x00000002402e7210 */ /* 0x080fe40007fbe0ff */
[----:B------:R-:W1:Y:S01]  /*31390*/  LDC R64, c[0x0][0x3a0] ;  /* 0x0000e800ff407b82 */ /* 0x000e620000000800 */
[----:B------:R-:W-:Y:S02]  /*313a0*/  ISETP.GE.U32.AND P3, PT, R47, 0x7ffffbca, PT ;  /* 0x7ffffbca2f00780c */ /* 0x000fe40003f66070 */
[----:B------:R-:W-:Y:S01]  /*313b0*/  IMAD.X R47, R65, 0x1, R0, P5 ;  /* 0x00000001412f7824 */ /* 0x000fe200028e0600 */
[----:B------:R-:W-:Y:S01]  /*313c0*/  IADD3 R50, P5, PT, R54, R2, RZ ;  /* 0x0000000236327210 */ /* 0x000fe20007fbe0ff */
[----:B-1----:R-:W-:-:S03]  /*313d0*/  VIADD R60, R60, 0xfffffc47 ;  /* 0xfffffc473c3c7836 */ /* 0x002fc60000000000 */
[----:B------:R-:W-:Y:S01]  /*313e0*/  LDGSTS.E [R249+-0x7ff2c], desc[UR22][R46.64], !P4 ;  /* 0x800d40002ef97fae */ /* 0x000fe2000e1a1016 */
[----:B------:R-:W-:Y:S01]  /*313f0*/  IMAD.X R51, R55, 0x1, R0, P5 ;  /* 0x0000000137337824 */ /* 0x000fe200028e0600 */
[----:B------:R-:W-:Y:S02]  /*31400*/  IADD3 R54, P5, PT, R72, R2, RZ ;  /* 0x0000000248367210 */ /* 0x000fe40007fbe0ff */
[----:B------:R-:W-:Y:S01]  /*31410*/  ISETP.GE.U32.AND P4, PT, R60, 0x7ffffbc8, PT ;  /* 0x7ffffbc83c00780c */ /* 0x000fe20003f86070 */
[----:B------:R-:W1:Y:S01]  /*31420*/  LDC R72, c[0x0][0x3a0] ;  /* 0x0000e800ff487b82 */ /* 0x000e620000000800 */
[----:B------:R-:W-:Y:S01]  /*31430*/  IADD3.X R55, PT, PT, R73, R0, RZ, P5, !PT ;  /* 0x0000000049377210 */ /* 0x000fe20002ffe4ff */
[----:B------:R-:W-:Y:S04]  /*31440*/  LDGSTS.E [R249+-0x7ff28], desc[UR22][R50.64], !P3 ;  /* 0x800d800032f97fae */ /* 0x000fe8000d9a1016 */
[----:B------:R-:W-:Y:S01]  /*31450*/  LDGSTS.E [R249+-0x7ff24], desc[UR22][R54.64], !P2 ;  /* 0x800dc00036f97fae */ /* 0x000fe2000d1a1016 */
[----:B------:R-:W-:Y:S01]  /*31460*/  VIADD R61, R61, 0xfffffc46 ;  /* 0xfffffc463d3d7836 */ /* 0x000fe20000000000 */
[----:B------:R-:W1:Y:S01]  /*31470*/  LDC R73, c[0x0][0x3a0] ;  /* 0x0000e800ff497b82 */ /* 0x000e620000000800 */
[----:B------:R-:W-:-:S05]  /*31480*/  VIADD R60, R64, 0xfffffc45 ;  /* 0xfffffc45403c7836 */ /* 0x000fca0000000000 */
[----:B------:R-:W-:Y:S02]  /*31490*/  ISETP.GE.U32.AND P2, PT, R60, 0x7ffffbc6, PT ;  /* 0x7ffffbc63c00780c */ /* 0x000fe40003f46070 */
[----:B------:R-:W-:Y:S02]  /*314a0*/  IADD3 R60, P5, PT, R76, R2, RZ ;  /* 0x000000024c3c7210 */ /* 0x000fe40007fbe0ff */
[----:B------:R-:W1:Y:S01]  /*314b0*/  LDC R76, c[0x0][0x3a0] ;  /* 0x0000e800ff4c7b82 */ /* 0x000e620000000800 */
[----:B------:R-:W-:Y:S02]  /*314c0*/  ISETP.GE.U32.AND P3, PT, R61, 0x7ffffbc7, PT ;  /* 0x7ffffbc73d00780c */ /* 0x000fe40003f66070 */
[----:B------:R-:W-:Y:S01]  /*314d0*/  IADD3.X R61, PT, PT, R77, R0, RZ, P5, !PT ;  /* 0x000000004d3d7210 */ /* 0x000fe20002ffe4ff */
[----:B-1----:R-:W-:-:S04]  /*314e0*/  VIADD R72, R72, 0xfffffc44 ;  /* 0xfffffc4448487836 */ /* 0x002fc80000000000 */
[----:B------:R-:W-:Y:S01]  /*314f0*/  LDGSTS.E [R249+-0x7ff20], desc[UR22][R60.64], !P4 ;  /* 0x800e00003cf97fae */ /* 0x000fe2000e1a1016 */
[----:B------:R-:W-:Y:S01]  /*31500*/  ISETP.GE.U32.AND P4, PT, R72, 0x7ffffbc5, PT ;  /* 0x7ffffbc54800780c */ /* 0x000fe20003f86070 */
[----:B------:R-:W-:Y:S01]  /*31510*/  VIADD R72, R76, 0xfffffc42 ;  /* 0xfffffc424c487836 */ /* 0x000fe20000000000 */
[----:B------:R-:W-:Y:S02]  /*31520*/  IADD3 R73, PT, PT, R73, -0x3bd, RZ ;  /* 0xfffffc4349497810 */ /* 0x000fe40007ffe0ff */
[----:B---3--:R-:W-:-:S05]  /*31530*/  IADD3 R64, P5, PT, R68, R2, RZ ;  /* 0x0000000244407210 */ /* 0x008fca0007fbe0ff */
[--C-:B------:R-:W-:Y:S01]  /*31540*/  IMAD.X R65, R69, 0x1, R0.reuse, P5 ;  /* 0x0000000145417824 */ /* 0x100fe200028e0600 */
[----:B----4-:R-:W-:Y:S02]  /*31550*/  IADD3 R68, P5, PT, R84, R2, RZ ;  /* 0x0000000254447210 */ /* 0x010fe40007fbe0ff */
[----:B------:R-:W1:Y:S02]  /*31560*/  LDC R84, c[0x0][0x3a0] ;  /* 0x0000e800ff547b82 */ /* 0x000e640000000800 */
[----:B------:R-:W-:Y:S01]  /*31570*/  LDGSTS.E [R249+-0x7ff1c], desc[UR22][R64.64], !P3 ;  /* 0x800e400040f97fae */ /* 0x000fe2000d9a1016 */
[----:B------:R-:W-:-:S05]  /*31580*/  IMAD.X R69, R85, 0x1, R0, P5 ;  /* 0x0000000155457824 */ /* 0x000fca00028e0600 */
[----:B------:R-:W-:Y:S01]  /*31590*/  LDGSTS.E [R249+-0x7ff18], desc[UR22][R68.64], !P2 ;  /* 0x800e800044f97fae */ /* 0x000fe2000d1a1016 */
[----:B------:R-:W-:Y:S01]  /*315a0*/  ISETP.GE.U32.AND P2, PT, R72, 0x7ffffbc3, PT ;  /* 0x7ffffbc34800780c */ /* 0x000fe20003f46070 */
[----:B------:R-:W3:Y:S01]  /*315b0*/  LDC R85, c[0x0][0x3a0] ;  /* 0x0000e800ff557b82 */ /* 0x000ee20000000800 */
[----:B-----5:R-:W-:-:S07]  /*315c0*/  IADD3 R72, P5, PT, R88, R2, RZ ;  /* 0x0000000258487210 */ /* 0x020fce0007fbe0ff */
[----:B------:R-:W4:Y:S01]  /*315d0*/  LDC R88, c[0x0][0x3a0] ;  /* 0x0000e800ff587b82 */ /* 0x000f220000000800 */
[----:B------:R-:W-:Y:S01]  /*315e0*/  ISETP.GE.U32.AND P3, PT, R73, 0x7ffffbc4, PT ;  /* 0x7ffffbc44900780c */ /* 0x000fe20003f66070 */
        /* <DEDUP_REMOVED lines=11> */
[----:B---3--:R-:W-:Y:S01]  /*316a0*/  VIADD R85, R85, 0xfffffc40 ;  /* 0xfffffc4055557836 */ /* 0x008fe20000000000 */
[----:B------:R-:W3:Y:S01]  /*316b0*/  LDC R97, c[0x0][0x3a0] ;  /* 0x0000e800ff617b82 */ /* 0x000ee20000000800 */
[----:B----4-:R-:W-:-:S05]  /*316c0*/  VIADD R84, R88, 0xfffffc3f ;  /* 0xfffffc3f58547836 */ /* 0x010fca0000000000 */
[----:B------:R-:W-:Y:S02]  /*316d0*/  ISETP.GE.U32.AND P2, PT, R84, 0x7ffffbc0, PT ;  /* 0x7ffffbc05400780c */ /* 0x000fe40003f46070 */
[----:B------:R-:W-:Y:S02]  /*316e0*/  IADD3 R84, P5, PT, R100, R2, RZ ;  /* 0x0000000264547210 */ /* 0x000fe40007fbe0ff */
[----:B------:R-:W4:Y:S01]  /*316f0*/  LDC R100, c[0x0][0x3a0] ;  /* 0x0000e800ff647b82 */ /* 0x000f220000000800 */
[----:B------:R-:W-:Y:S02]  /*31700*/  ISETP.GE.U32.AND P3, PT, R85, 0x7ffffbc1, PT ;  /* 0x7ffffbc15500780c */ /* 0x000fe40003f66070 */
[----:B------:R-:W-:Y:S02]  /*31710*/  IADD3.X R85, PT, PT, R101, R0, RZ, P5, !PT ;  /* 0x0000000065557210 */ /* 0x000fe40002ffe4ff */
[----:B------:R-:W-:Y:S01]  /*31720*/  IADD3 R88, P5, PT, R92, R2, RZ ;  /* 0x000000025c587210 */ /* 0x000fe20007fbe0ff */
[----:B-1----:R-:W-:-:S02]  /*31730*/  VIADD R96, R96, 0xfffffc3e ;  /* 0xfffffc3e60607836 */ /* 0x002fc40000000000 */
[----:B------:R-:W-:Y:S02]  /*31740*/  LDGSTS.E [R249+-0x7ff08], desc[UR22][R84.64], !P4 ;  /* 0x800f800054f97fae */ /* 0x000fe4000e1a1016 */
[--C-:B------:R-:W-:Y:S01]  /*31750*/  IMAD.X R89, R93, 0x1, R0.reuse, P5 ;  /* 0x000000015d597824 */ /* 0x100fe200028e0600 */
[----:B------:R-:W-:Y:S02]  /*31760*/  IADD3 R92, P5, PT, R134, R2, RZ ;  /* 0x00000002865c7210 */ /* 0x000fe40007fbe0ff */
[----:B------:R-:W-:Y:S01]  /*31770*/  ISETP.GE.U32.AND P4, PT, R96, 0x7ffffbbf, PT ;  /* 0x7ffffbbf6000780c */ /* 0x000fe20003f86070 */
[----:B------:R-:W1:Y:S01]  /*31780*/  LDC R134, c[0x0][0x3a0] ;  /* 0x0000e800ff867b82 */ /* 0x000e620000000800 */
[----:B------:R-:W-:Y:S01]  /*31790*/  LDGSTS.E [R249+-0x7ff04], desc[UR22][R88.64], !P3 ;  /* 0x800fc00058f97fae */ /* 0x000fe2000d9a1016 */
[----:B------:R-:W-:Y:S01]  /*317a0*/  IMAD.X R93, R135, 0x1, R0, P5 ;  /* 0x00000001875d7824 */ /* 0x000fe200028e0600 */
[----:B---3--:R-:W-:-:S04]  /*317b0*/  IADD3 R97, PT, PT, R97, -0x3c3, RZ ;  /* 0xfffffc3d61617810 */ /* 0x008fc80007ffe0ff */
[----:B------:R-:W-:Y:S01]  /*317c0*/  LDGSTS.E [R249+-0x7ff00], desc[UR22][R92.64], !P2 ;  /* 0x801000005cf97fae */ /* 0x000fe2000d1a1016 */
[----:B----4-:R-:W-:Y:S01]  /*317d0*/  VIADD R96, R100, 0xfffffc3c ;  /* 0xfffffc3c64607836 */ /* 0x010fe20000000000 */
[----:B------:R-:W3:Y:S04]  /*317e0*/  LDC R135, c[0x0][0x3a0] ;  /* 0x0000e800ff877b82 */ /* 0x000ee80000000800 */
[----:B------:R-:W-:Y:S02]  /*317f0*/  ISETP.GE.U32.AND P2, PT, R96, 0x7ffffbbd, PT ;  /* 0x7ffffbbd6000780c */ /* 0x000fe40003f46070 */
[----:B------:R-:W-:Y:S02]  /*31800*/  IADD3 R96, P5, PT, R232, R2, RZ ;  /* 0x00000002e8607210 */ /* 0x000fe40007fbe0ff */
[----:B------:R-:W-:-:S03]  /*31810*/  ISETP.GE.U32.AND P3, PT, R97, 0x7ffffbbe, PT ;  /* 0x7ffffbbe6100780c */ /* 0x000fc60003f66070 */
[--C-:B------:R-:W-:Y:S01]  /*31820*/  IMAD.X R97, R233, 0x1, R0.reuse, P5 ;  /* 0x00000001e9617824 */ /* 0x100fe200028e0600 */
[-C--:B------:R-:W-:Y:S01]  /*31830*/  IADD3 R100, P5, PT, R104, R2.reuse, RZ ;  /* 0x0000000268647210 */ /* 0x080fe20007fbe0ff */
[----:B------:R-:W4:Y:S04]  /*31840*/  LDL.LU.64 R232, [R1+0x1b0] ;  /* 0x0001b00001e87983 */ /* 0x000f280000300a00 */
[----:B------:R-:W-:Y:S01]  /*31850*/  IMAD.X R101, R105, 0x1, R0, P5 ;  /* 0x0000000169657824 */ /* 0x000fe200028e0600 */
[----:B------:R-:W-:Y:S01]  /*31860*/  IADD3 R104, P5, PT, R234, R2, RZ ;  /* 0x00000002ea687210 */ /* 0x000fe20007fbe0ff */
[----:B-1----:R-:W-:Y:S01]  /*31870*/  VIADD R134, R134, 0xfffffc3b ;  /* 0xfffffc3b86867836 */ /* 0x002fe20000000000 */
[----:B------:R-:W-:Y:S02]  /*31880*/  LDGSTS.E [R249+-0x7fefc], desc[UR22][R96.64], !P4 ;  /* 0x8010400060f97fae */ /* 0x000fe4000e1a1016 */
[----:B------:R-:W-:-:S02]  /*31890*/  IADD3.X R105, PT, PT, R235, R0, RZ, P5, !PT ;  /* 0x00000000eb697210 */ /* 0x000fc40002ffe4ff */
[----:B------:R-:W5:Y:S01]  /*318a0*/  LDL.LU.64 R234, [R1+0x1c0] ;  /* 0x0001c00001ea7983 */ /* 0x000f620000300a00 */
[----:B------:R-:W-:Y:S01]  /*318b0*/  IADD3 R200, P5, PT, R218, R2, RZ ;  /* 0x00000002dac87210 */ /* 0x000fe20007fbe0ff */
[----:B---3--:R-:W-:Y:S01]  /*318c0*/  VIADD R135, R135, 0xfffffc3a ;  /* 0xfffffc3a87877836 */ /* 0x008fe20000000000 */
[----:B------:R-:W-:Y:S01]  /*318d0*/  ISETP.GE.U32.AND P4, PT, R134, 0x7ffffbbc, PT ;  /* 0x7ffffbbc8600780c */ /* 0x000fe20003f86070 */
[----:B------:R-:W-:Y:S01]  /*318e0*/  LDGSTS.E [R249+-0x7fef8], desc[UR22][R100.64], !P3 ;  /* 0x8010800064f97fae */ /* 0x000fe2000d9a1016 */
[----:B------:R-:W-:Y:S02]  /*318f0*/  IADD3.X R201, PT, PT, R219, R0, RZ, P5, !PT ;  /* 0x00000000dbc97210 */ /* 0x000fe40002ffe4ff */
[-C--:B------:R-:W-:Y:S01]  /*31900*/  IADD3 R198, P5, PT, R222, R2.reuse, RZ ;  /* 0x00000002dec67210 */ /* 0x080fe20007fbe0ff */
[----:B------:R-:W-:Y:S01]  /*31910*/  VIADD R134, R194, 0xfffffc39 ;  /* 0xfffffc39c2867836 */ /* 0x000fe20000000000 */
[----:B------:R-:W-:Y:S01]  /*31920*/  ISETP.GE.U32.AND P3, PT, R135, 0x7ffffbbb, PT ;  /* 0x7ffffbbb8700780c */ /* 0x000fe20003f66070 */
[----:B------:R2:W-:Y:S01]  /*31930*/  STL.64 [R1+0x58], R200 ;  /* 0x000058c801007387 */ /* 0x0005e20000100a00 */
[----:B------:R-:W1:Y:S01]  /*31940*/  LDC R194, c[0x0][0x3a0] ;  /* 0x0000e800ffc27b82 */ /* 0x000e620000000800 */
[--C-:B------:R-:W-:Y:S01]  /*31950*/  IMAD.X R199, R223, 0x1, R0.reuse, P5 ;  /* 0x00000001dfc77824 */ /* 0x100fe200028e0600 */
[----:B------:R-:W-:Y:S01]  /*31960*/  IADD3 R196, P5, PT, R228, R2, RZ ;  /* 0x00000002e4c47210 */ /* 0x000fe20007fbe0ff */
[----:B------:R-:W-:Y:S04]  /*31970*/  LDGSTS.E [R249+-0x7fef4], desc[UR22][R104.64], !P2 ;  /* 0x8010c00068f97fae */ /* 0x000fe8000d1a1016 */
[----:B------:R-:W-:Y:S01]  /*31980*/  IMAD.X R197, R229, 0x1, R0, P5 ;  /* 0x00000001e5c57824 */ /* 0x000fe200028e0600 */
[----:B------:R4:W-:Y:S01]  /*31990*/  STL.64 [R1+0x60], R198 ;  /* 0x000060c601007387 */ /* 0x0009e20000100a00 */
[----:B------:R-:W3:Y:S03]  /*319a0*/  LDC R135, c[0x0][0x3a0] ;  /* 0x0000e800ff877b82 */ /* 0x000ee60000000800 */
[----:B------:R5:W-:Y:S04]  /*319b0*/  STL.64 [R1+0x68], R196 ;  /* 0x000068c401007387 */ /* 0x000be80000100a00 */
[----:B------:R-:W3:Y:S04]  /*319c0*/  LDL.LU.64 R218, [R1+0x1c8] ;  /* 0x0001c80001da7983 */ /* 0x000ee80000300a00 */
[----:B------:R-:W3:Y:S01]  /*319d0*/  LDL.LU.64 R222, [R1+0x1d0] ;  /* 0x0001d00001de7983 */ /* 0x000ee20000300a00 */
[----:B------:R-:W-:-:S02]  /*319e0*/  ISETP.GE.U32.AND P2, PT, R134, 0x7ffffbba, PT ;  /* 0x7ffffbba8600780c */ /* 0x000fc40003f46070 */
[----:B------:R-:W1:Y:S01]  /*319f0*/  LDC R134, c[0x0][0x3a0] ;  /* 0x0000e800ff867b82 */ /* 0x000e620000000800 */
[----:B------:R2:W-:Y:S04]  /*31a00*/  LDGSTS.E [R249+-0x7fef0], desc[UR22][R200.64], !P4 ;  /* 0x80110000c8f97fae */ /* 0x0005e8000e1a1016 */
[----:B------:R-:W3:Y:S04]  /*31a10*/  LDL.LU.64 R228, [R1+0x1d8] ;  /* 0x0001d80001e47983 */ /* 0x000ee80000300a00 */
[----:B------:R4:W-:Y:S01]  /*31a20*/  LDGSTS.E [R249+-0x7feec], desc[UR22][R198.64], !P3 ;  /* 0x80114000c6f97fae */ /* 0x0009e2000d9a1016 */
[----:B--2---:R-:W-:-:S03]  /*31a30*/  IADD3 R200, P5, PT, R226, R2, RZ ;  /* 0x00000002e2c87210 */ /* 0x004fc60007fbe0ff */
[----:B------:R5:W-:Y:S02]  /*31a40*/  LDGSTS.E [R249+-0x7fee8], desc[UR22][R196.64], !P2 ;  /* 0x80118000c4f97fae */ /* 0x000be4000d1a1016 */
[----:B------:R-:W-:-:S05]  /*31a50*/  IMAD.X R201, R227, 0x1, R0, P5 ;  /* 0x00000001e3c97824 */ /* 0x000fca00028e0600 */
[----:B------:R2:W-:Y:S01]  /*31a60*/  STL.64 [R1+0x70], R200 ;  /* 0x000070c801007387 */ /* 0x0005e20000100a00 */
[----:B----4-:R-:W-:-:S05]  /*31a70*/  IADD3 R198, P5, PT, R232, R2, RZ ;  /* 0x00000002e8c67210 */ /* 0x010fca0007fbe0ff */
[----:B------:R-:W-:Y:S01]  /*31a80*/  IMAD.X R199, R233, 0x1, R0, P5 ;  /* 0x00000001e9c77824 */ /* 0x000fe200028e0600 */
[----:B-----5:R-:W-:-:S04]  /*31a90*/  IADD3 R196, P5, PT, R234, R2, RZ ;  /* 0x00000002eac47210 */ /* 0x020fc80007fbe0ff */
[----:B------:R-:W-:Y:S01]  /*31aa0*/  IADD3.X R197, PT, PT, R235, R0, RZ, P5, !PT ;  /* 0x00000000ebc57210 */ /* 0x000fe20002ffe4ff */
[----:B------:R4:W-:Y:S04]  /*31ab0*/  STL.64 [R1+0x78], R198 ;  /* 0x000078c601007387 */ /* 0x0009e80000100a00 */
[----:B------:R5:W-:Y:S04]  /*31ac0*/  STL.64 [R1+0x80], R196 ;  /* 0x000080c401007387 */ /* 0x000be80000100a00 */
[----:B------:R-:W5:Y:S04]  /*31ad0*/  LDL.LU.64 R226, [R1+0x1e0] ;  /* 0x0001e00001e27983 */ /* 0x000f680000300a00 */
[----:B------:R-:W5:Y:S04]  /*31ae0*/  LDL.LU.64 R232, [R1+0x1f0] ;  /* 0x0001f00001e87983 */ /* 0x000f680000300a00 */
[----:B------:R-:W5:Y:S01]  /*31af0*/  LDL.LU.64 R234, [R1+0x1f8] ;  /* 0x0001f80001ea7983 */ /* 0x000f620000300a00 */
[----:B-1----:R-:W-:Y:S01]  /*31b00*/  VIADD R134, R134, 0xfffffc38 ;  /* 0xfffffc3886867836 */ /* 0x002fe20000000000 */
[----:B---3--:R-:W-:-:S04]  /*31b10*/  IADD3 R135, PT, PT, R135, -0x3c9, RZ ;  /* 0xfffffc3787877810 */ /* 0x008fc80007ffe0ff */
[----:B------:R-:W-:Y:S01]  /*31b20*/  ISETP.GE.U32.AND P4, PT, R134, 0x7ffffbb9, PT ;  /* 0x7ffffbb98600780c */ /* 0x000fe20003f86070 */
[----:B------:R-:W-:Y:S01]  /*31b30*/  VIADD R134, R194, 0xfffffc36 ;  /* 0xfffffc36c2867836 */ /* 0x000fe20000000000 */
[----:B------:R-:W-:Y:S01]  /*31b40*/  ISETP.GE.U32.AND P3, PT, R135, 0x7ffffbb8, PT ;  /* 0x7ffffbb88700780c */ /* 0x000fe20003f66070 */
[----:B------:R-:W1:Y:S03]  /*31b50*/  LDC R194, c[0x0][0x3a0] ;  /* 0x0000e800ffc27b82 */ /* 0x000e660000000800 */
[----:B------:R-:W-:-:S05]  /*31b60*/  ISETP.GE.U32.AND P2, PT, R134, 0x7ffffbb7, PT ;  /* 0x7ffffbb78600780c */ /* 0x000fca0003f46070 */
[----:B------:R-:W3:Y:S02]  /*31b70*/  LDC R134, c[0x0][0x3a0] ;  /* 0x0000e800ff867b82 */ /* 0x000ee40000000800 */
[----:B------:R2:W-:Y:S04]  /*31b80*/  LDGSTS.E [R249+-0x7fee4], desc[UR22][R200.64], !P4 ;  /* 0x8011c000c8f97fae */ /* 0x0005e8000e1a1016 */
[----:B------:R4:W-:Y:S02]  /*31b90*/  LDGSTS.E [R249+-0x7fee0], desc[UR22][R198.64], !P3 ;  /* 0x80120000c6f97fae */ /* 0x0009e4000d9a1016 */
[----:B------:R-:W1:Y:S02]  /*31ba0*/  LDC R135, c[0x0][0x3a0] ;  /* 0x0000e800ff877b82 */ /* 0x000e640000000800 */
[----:B------:R5:W-:Y:S01]  /*31bb0*/  LDGSTS.E [R249+-0x7fedc], desc[UR22][R196.64], !P2 ;  /* 0x80124000c4f97fae */ /* 0x000be2000d1a1016 */
[----:B--2---:R-:W-:-:S04]  /*31bc0*/  IADD3 R200, P5, PT, R218, R2, RZ ;  /* 0x00000002dac87210 */ /* 0x004fc80007fbe0ff */
[----:B------:R-:W-:Y:S02]  /*31bd0*/  IADD3.X R201, PT, PT, R219, R0, RZ, P5, !PT ;  /* 0x00000000dbc97210 */ /* 0x000fe40002ffe4ff */
[----:B----4-:R-:W-:-:S05]  /*31be0*/  IADD3 R198, P5, PT, R222, R2, RZ ;  /* 0x00000002dec67210 */ /* 0x010fca0007fbe0ff */
[--C-:B------:R-:W-:Y:S01]  /*31bf0*/  IMAD.X R199, R223, 0x1, R0.reuse, P5 ;  /* 0x00000001dfc77824 */ /* 0x100fe200028e0600 */
[----:B-----5:R-:W-:Y:S01]  /*31c00*/  IADD3 R196, P5, PT, R228, R2, RZ ;  /* 0x00000002e4c47210 */ /* 0x020fe20007fbe0ff */
[----:B---3--:R-:W-:Y:S01]  /*31c10*/  VIADD R134, R134, 0xfffffc35 ;  /* 0xfffffc3586867836 */ /* 0x008fe20000000000 */
[----:B------:R2:W-:Y:S03]  /*31c20*/  STL.64 [R1+0x88], R200 ;  /* 0x000088c801007387 */ /* 0x0005e60000100a00 */
[----:B------:R-:W-:Y:S01]  /*31c30*/  IMAD.X R197, R229, 0x1, R0, P5 ;  /* 0x00000001e5c57824 */ /* 0x000fe200028e0600 */
[----:B------:R-:W-:Y:S01]  /*31c40*/  ISETP.GE.U32.AND P4, PT, R134, 0x7ffffbb6, PT ;  /* 0x7ffffbb68600780c */ /* 0x000fe20003f86070 */
[----:B------:R3:W-:Y:S01]  /*31c50*/  STL.64 [R1+0x90], R198 ;  /* 0x000090c601007387 */ /* 0x0007e20000100a00 */
[----:B-1----:R-:W-:-:S03]  /*31c60*/  VIADD R135, R135, 0xfffffc34 ;  /* 0xfffffc3487877836 */ /* 0x002fc60000000000 */
[----:B------:R1:W-:Y:S04]  /*31c70*/  STL.64 [R1+0x98], R196 ;  /* 0x000098c401007387 */ /* 0x0003e80000100a00 */
[----:B------:R-:W4:Y:S01]  /*31c80*/  LDL.LU.64 R218, [R1+0x208] ;  /* 0x0002080001da7983 */ /* 0x000f220000300a00 */
[----:B------:R-:W-:Y:S01]  /*31c90*/  ISETP.GE.U32.AND P3, PT, R135, 0x7ffffbb5, PT ;  /* 0x7ffffbb58700780c */ /* 0x000fe20003f66070 */
[----:B------:R-:W-:Y:S01]  /*31ca0*/  VIADD R134, R194, 0xfffffc33 ;  /* 0xfffffc33c2867836 */ /* 0x000fe20000000000 */
[----:B------:R-:W5:Y:S01]  /*31cb0*/  LDC R135, c[0x0][0x3a0] ;  /* 0x0000e800ff877b82 */ /* 0x000f620000000800 */
[----:B------:R-:W4:Y:S03]  /*31cc0*/  LDL.LU.64 R222, [R1+0x210] ;  /* 0x0002100001de7983 */ /* 0x000f260000300a00 */
[----:B------:R-:W-:Y:S01]  /*31cd0*/  ISETP.GE.U32.AND P2, PT, R134, 0x7ffffbb4, PT ;  /* 0x7ffffbb48600780c */ /* 0x000fe20003f46070 */
[----:B------:R2:W-:Y:S03]  /*31ce0*/  LDGSTS.E [R249+-0x7fed8], desc[UR22][R200.64], !P4 ;  /* 0x80128000c8f97fae */ /* 0x0005e6000e1a1016 */
[----:B------:R-:W1:Y:S01]  /*31cf0*/  LDC R134, c[0x0][0x3a0] ;  /* 0x0000e800ff867b82 */ /* 0x000e620000000800 */
[----:B------:R-:W4:Y:S04]  /*31d00*/  LDL.LU.64 R228, [R1+0x228] ;  /* 0x0002280001e47983 */ /* 0x000f280000300a00 */
[----:B------:R3:W-:Y:S03]  /*31d10*/  LDGSTS.E [R249+-0x7fed4], desc[UR22][R198.64], !P3 ;  /* 0x8012c000c6f97fae */ /* 0x0007e6000d9a1016 */
[----:B------:R-:W1:Y:S01]  /*31d20*/  LDC R194, c[0x0][0x3a0] ;  /* 0x0000e800ffc27b82 */ /* 0x000e620000000800 */
[----:B------:R1:W-:Y:S01]  /*31d30*/  LDGSTS.E [R249+-0x7fed0], desc[UR22][R196.64], !P2 ;  /* 0x80130000c4f97fae */ /* 0x0003e2000d1a1016 */
[----:B--2---:R-:W-:-:S05]  /*31d40*/  IADD3 R200, P5, PT, R226, R2, RZ ;  /* 0x00000002e2c87210 */ /* 0x004fca0007fbe0ff */
[----:B------:R-:W-:Y:S01]  /*31d50*/  IMAD.X R201, R227, 0x1, R0, P5 ;  /* 0x00000001e3c97824 */ /* 0x000fe200028e0600 */
[----:B---3--:R-:W-:-:S05]  /*31d60*/  IADD3 R198, P5, PT, R232, R2, RZ ;  /* 0x00000002e8c67210 */ /* 0x008fca0007fbe0ff */
[----:B------:R-:W-:Y:S01]  /*31d70*/  IMAD.X R199, R233, 0x1, R0, P5 ;  /* 0x00000001e9c77824 */ /* 0x000fe200028e0600 */
[----:B-1----:R-:W-:Y:S01]  /*31d80*/  IADD3 R196, P5, PT, R234, R2, RZ ;  /* 0x00000002eac47210 */ /* 0x002fe20007fbe0ff */
[----:B------:R4:W-:Y:S03]  /*31d90*/  STL.64 [R1+0xa0], R200 ;  /* 0x0000a0c801007387 */ /* 0x0009e60000100a00 */
[----:B------:R-:W-:Y:S01]  /*31da0*/  IADD3.X R197, PT, PT, R235, R0, RZ, P5, !PT ;  /* 0x00000000ebc57210 */ /* 0x000fe20002ffe4ff */
[----:B------:R1:W-:Y:S04]  /*31db0*/  STL.64 [R1+0xa8], R198 ;  /* 0x0000a8c601007387 */ /* 0x0003e80000100a00 */
[----:B------:R2:W-:Y:S04]  /*31dc0*/  STL.64 [R1+0xb0], R196 ;  /* 0x0000b0c401007387 */ /* 0x0005e80000100a00 */
[----:B------:R-:W3:Y:S04]  /*31dd0*/  LDL.LU.64 R226, [R1+0x230] ;  /* 0x0002300001e27983 */ /* 0x000ee80000300a00 */
[----:B------:R-:W3:Y:S04]  /*31de0*/  LDL.LU.64 R232, [R1+0x248] ;  /* 0x0002480001e87983 */ /* 0x000ee80000300a00 */
[----:B------:R-:W3:Y:S01]  /*31df0*/  LDL.LU.64 R234, [R1+0x280] ;  /* 0x0002800001ea7983 */ /* 0x000ee20000300a00 */
[----:B------:R-:W-:Y:S01]  /*31e00*/  VIADD R134, R134, 0xfffffc32 ;  /* 0xfffffc3286867836 */ /* 0x000fe20000000000 */
[----:B-----5:R-:W-:-:S04]  /*31e10*/  IADD3 R135, PT, PT, R135, -0x3cf, RZ ;  /* 0xfffffc3187877810 */ /* 0x020fc80007ffe0ff */
[----:B------:R-:W-:Y:S01]  /*31e20*/  ISETP.GE.U32.AND P4, PT, R134, 0x7ffffbb3, PT ;  /* 0x7ffffbb38600780c */ /* 0x000fe20003f86070 */
[----:B------:R-:W-:Y:S01]  /*31e30*/  VIADD R134, R194, 0xfffffc30 ;  /* 0xfffffc30c2867836 */ /* 0x000fe20000000000 */
[----:B------:R-:W-:Y:S01]  /*31e40*/  ISETP.GE.U32.AND P3, PT, R135, 0x7ffffbb2, PT ;  /* 0x7ffffbb28700780c */ /* 0x000fe20003f66070 */
[----:B------:R-:W5:Y:S03]  /*31e50*/  LDC R194, c[0x0][0x3a0] ;  /* 0x0000e800ffc27b82 */ /* 0x000f660000000800 */
[----:B------:R-:W-:-:S05]  /*31e60*/  ISETP.GE.U32.AND P2, PT, R134, 0x7ffffbb1, PT ;  /* 0x7ffffbb18600780c */ /* 0x000fca0003f46070 */
[----:B------:R-:W2:Y:S02]  /*31e70*/  LDC R134, c[0x0][0x3a0] ;  /* 0x0000e800ff867b82 */ /* 0x000ea40000000800 */
[----:B------:R4:W-:Y:S04]  /*31e80*/  LDGSTS.E [R249+-0x7fecc], desc[UR22][R200.64], !P4 ;  /* 0x80134000c8f97fae */ /* 0x0009e8000e1a1016 */
[----:B------:R1:W-:Y:S02]  /*31e90*/  LDGSTS.E [R249+-0x7fec8], desc[UR22][R198.64], !P3 ;  /* 0x80138000c6f97fae */ /* 0x0003e4000d9a1016 */
[----:B------:R-:W5:Y:S02]  /*31ea0*/  LDC R135, c[0x0][0x3a0] ;  /* 0x0000e800ff877b82 */ /* 0x000f640000000800 */
[----:B------:R2:W-:Y:S01]  /*31eb0*/  LDGSTS.E [R249+-0x7fec4], desc[UR22][R196.64], !P2 ;  /* 0x8013c000c4f97fae */ /* 0x0005e2000d1a1016 */
[----:B----4-:R-:W-:-:S04]  /*31ec0*/  IADD3 R200, P5, PT, R218, R2, RZ ;  /* 0x00000002dac87210 */ /* 0x010fc80007fbe0ff */
[----:B------:R-:W-:Y:S02]  /*31ed0*/  IADD3.X R201, PT, PT, R219, R0, RZ, P5, !PT ;  /* 0x00000000dbc97210 */ /* 0x000fe40002ffe4ff */
[----:B-1----:R-:W-:-:S05]  /*31ee0*/  IADD3 R198, P5, PT, R222, R2, RZ ;  /* 0x00000002dec67210 */ /* 0x002fca0007fbe0ff */
[--C-:B------:R-:W-:Y:S01]  /*31ef0*/  IMAD.X R199, R223, 0x1, R0.reuse, P5 ;  /* 0x00000001dfc77824 */ /* 0x100fe200028e0600 */
[----:B--2---:R-:W-:Y:S01]  /*31f00*/  IADD3 R196, P5, PT, R228, R2, RZ ;  /* 0x00000002e4c47210 */ /* 0x004fe20007fbe0ff */
[----:B------:R-:W-:Y:S01]  /*31f10*/  VIADD R134, R134, 0xfffffc2f ;  /* 0xfffffc2f86867836 */ /* 0x000fe20000000000 */
[----:B------:R3:W-:Y:S03]  /*31f20*/  STL.64 [R1+0xb8], R200 ;  /* 0x0000b8c801007387 */ /* 0x0007e60000100a00 */
[----:B------:R-:W-:Y:S01]  /*31f30*/  IMAD.X R197, R229, 0x1, R0, P5 ;  /* 0x00000001e5c57824 */ /* 0x000fe200028e0600 */
[----:B------:R-:W-:Y:S01]  /*31f40*/  ISETP.GE.U32.AND P4, PT, R134, 0x7ffffbb0, PT ;  /* 0x7ffffbb08600780c */ /* 0x000fe20003f86070 */
[----:B------:R1:W-:Y:S01]  /*31f50*/  STL.64 [R1+0xc0], R198 ;  /* 0x0000c0c601007387 */ /* 0x0003e20000100a00 */
[----:B-----5:R-:W-:-:S03]  /*31f60*/  VIADD R135, R135, 0xfffffc2e ;  /* 0xfffffc2e87877836 */ /* 0x020fc60000000000 */
        /* <DEDUP_REMOVED lines=13> */
[----:B---3--:R-:W-:-:S05]  /*32040*/  IADD3 R200, P5, PT, R226, R2, RZ ;  /* 0x00000002e2c87210 */ /* 0x008fca0007fbe0ff */
[----:B------:R-:W-:Y:S01]  /*32050*/  IMAD.X R201, R227, 0x1, R0, P5 ;  /* 0x00000001e3c97824 */ /* 0x000fe200028e0600 */
[----:B-1----:R-:W-:-:S05]  /*32060*/  IADD3 R198, P5, PT, R232, R2, RZ ;  /* 0x00000002e8c67210 */ /* 0x002fca0007fbe0ff */
[----:B------:R-:W-:Y:S01]  /*32070*/  IMAD.X R199, R233, 0x1, R0, P5 ;  /* 0x00000001e9c77824 */ /* 0x000fe200028e0600 */
[----:B--2---:R-:W-:Y:S01]  /*32080*/  IADD3 R196, P5, PT, R234, R2, RZ ;  /* 0x00000002eac47210 */ /* 0x004fe20007fbe0ff */
        /* <DEDUP_REMOVED lines=62> */
[----:B------:R-:W1:Y:S02]  /*32470*/  LDC R134, c[0x0][0x3a0] ;  /* 0x0000e800ff867b82 */ /* 0x000e640000000800 */
        /* <DEDUP_REMOVED lines=50> */
[----:B------:R-:W2:Y:S02]  /*327a0*/  LDC R135, c[0x0][0x3a0] ;  /* 0x0000e800ff877b82 */ /* 0x000ea40000000800 */
        /* <DEDUP_REMOVED lines=11> */
[----:B------:R-:W-:-:S03]  /*32860*/  VIADD R135, R135, 0xfffffc1c ;  /* 0xfffffc1c87877836 */ /* 0x000fc60000000000 */
[----:B------:R2:W-:Y:S04]  /*32870*/  STL.64 [R1+0x160], R196 ;  /* 0x000160c401007387 */ /* 0x0005e80000100a00 */
[----:B------:R-:W4:Y:S01]  /*32880*/  LDL.LU.64 R218, [R1+0x500] ;  /* 0x0005000001da7983 */ /* 0x000f220000300a00 */
[----:B------:R-:W-:Y:S01]  /*32890*/  ISETP.GE.U32.AND P3, PT, R135, 0x7ffffb9d, PT ;  /* 0x7ffffb9d8700780c */ /* 0x000fe20003f66070 */
[----:B-----5:R-:W-:Y:S01]  /*328a0*/  VIADD R134, R194, 0xfffffc1b ;  /* 0xfffffc1bc2867836 */ /* 0x020fe20000000000 */
        /* <DEDUP_REMOVED lines=127> */
[----:B------:R-:W1:Y:S02]  /*330a0*/  LDC R135, c[0x0][0x3a0] ;  /* 0x0000e800ff877b82 */ /* 0x000e640000000800 */
        /* <DEDUP_REMOVED lines=32> */
[----:B------:R-:W2:Y:S04]  /*332b0*/  LDL.LU.64 R232, [R1+0x458] ;  /* 0x0004580001e87983 */ /* 0x000ea80000300a00 */
[----:B------:R1:W-:Y:S04]  /*332c0*/  STL.64 [R1+0x228], R198 ;  /* 0x000228c601007387 */ /* 0x0003e80000100a00 */
[----:B------:R3:W-:Y:S04]  /*332d0*/  STL.64 [R1+0x230], R196 ;  /* 0x000230c401007387 */ /* 0x0007e80000100a00 */
[----:B------:R-:W2:Y:S04]  /*332e0*/  LDL.LU.64 R234, [R1+0x450] ;  /* 0x0004500001ea7983 */ /* 0x000ea80000300a00 */
[----:B------:R-:W2:Y:S01]  /*332f0*/  LDL.LU.64 R226, [R1+0x448] ;  /* 0x0004480001e27983 */ /* 0x000ea20000300a00 */
[----:B------:R-:W-:-:S05]  /*33300*/  VIADD R134, R134, 0xfffffc08 ;  /* 0xfffffc0886867836 */ /* 0x000fca0000000000 */
[----:B------:R-:W-:Y:S01]  /*33310*/  ISETP.GE.U32.AND P4, PT, R134, 0x7ffffb89, PT ;  /* 0x7ffffb898600780c */ /* 0x000fe20003f86070 */
[----:B------:R-:W-:Y:S02]  /*33320*/  VIADD R134, R194, 0xfffffc06 ;  /* 0xfffffc06c2867836 */ /* 0x000fe40000000000 */
[----:B------:R-:W1:Y:S03]  /*33330*/  LDC R194, c[0x0][0x3a0] ;  /* 0x0000e800ffc27b82 */ /* 0x000e660000000800 */
[----:B------:R-:W-:-:S05]  /*33340*/  ISETP.GE.U32.AND P2, PT, R134, 0x7ffffb87, PT ;  /* 0x7ffffb878600780c */ /* 0x000fca0003f46070 */
[----:B------:R-:W1:Y:S01]  /*33350*/  LDC R134, c[0x0][0x3a0] ;  /* 0x0000e800ff867b82 */ /* 0x000e620000000800 */
[----:B-----5:R-:W-:Y:S01]  /*33360*/  IADD3 R135, PT, PT, R135, -0x3f9, RZ ;  /* 0xfffffc0787877810 */ /* 0x020fe20007ffe0ff */
[----:B------:R4:W-:Y:S03]  /*33370*/  LDGSTS.E [R249+-0x7fe24], desc[UR22][R200.64], !P4 ;  /* 0x801dc000c8f97fae */ /* 0x0009e6000e1a1016 */
[----:B------:R-:W-:-:S03]  /*33380*/  ISETP.GE.U32.AND P3, PT, R135, 0x7ffffb88, PT ;  /* 0x7ffffb888700780c */ /* 0x000fc60003f66070 */
[----:B------:R-:W5:Y:S10]  /*33390*/  LDC R135, c[0x0][0x3a0] ;  /* 0x0000e800ff877b82 */ /* 0x000f740000000800 */
[----:B------:R1:W-:Y:S04]  /*333a0*/  LDGSTS.E [R249+-0x7fe20], desc[UR22][R198.64], !P3 ;  /* 0x801e0000c6f97fae */ /* 0x0003e8000d9a1016 */
[----:B------:R3:W-:Y:S01]  /*333b0*/  LDGSTS.E [R249+-0x7fe1c], desc[UR22][R196.64], !P2 ;  /* 0x801e4000c4f97fae */ /* 0x0007e2000d1a1016 */
[----:B-1----:R-:W-:-:S05]  /*333c0*/  VIADD R134, R134, 0xfffffc05 ;  /* 0xfffffc0586867836 */ /* 0x002fca0000000000 */
[----:B------:R-:W-:Y:S01]  /*333d0*/  ISETP.GE.U32.AND P4, PT, R134, 0x7ffffb86, PT ;  /* 0x7ffffb868600780c */ /* 0x000fe20003f86070 */
[----:B------:R-:W-:Y:S01]  /*333e0*/  VIADD R134, R194, 0xfffffc03 ;  /* 0xfffffc03c2867836 */ /* 0x000fe20000000000 */
[----:B----4-:R-:W-:Y:S01]  /*333f0*/  IADD3 R200, P5, PT, R218, R2, RZ ;  /* 0x00000002dac87210 */ /* 0x010fe20007fbe0ff */
[----:B-----5:R-:W-:Y:S01]  /*33400*/  VIADD R135, R135, 0xfffffc04 ;  /* 0xfffffc0487877836 */ /* 0x020fe20000000000 */
[----:B------:R-:W1:Y:S02]  /*33410*/  LDC R194, c[0x0][0x3a0] ;  /* 0x0000e800ffc27b82 */ /* 0x000e640000000800 */
[----:B------:R-:W-:Y:S02]  /*33420*/  ISETP.GE.U32.AND P2, PT, R134, 0x7ffffb84, PT ;  /* 0x7ffffb848600780c */ /* 0x000fe40003f46070 */
[----:B------:R-:W-:Y:S02]  /*33430*/  IADD3.X R201, PT, PT, R219, R0, RZ, P5, !PT ;  /* 0x00000000dbc97210 */ /* 0x000fe40002ffe4ff */
[----:B------:R-:W-:-:S02]  /*33440*/  IADD3 R198, P5, PT, R222, R2, RZ ;  /* 0x00000002dec67210 */ /* 0x000fc40007fbe0ff */
[----:B------:R-:W4:Y:S01]  /*33450*/  LDC R134, c[0x0][0x3a0] ;  /* 0x0000e800ff867b82 */ /* 0x000f220000000800 */
[----:B------:R-:W-:Y:S01]  /*33460*/  ISETP.GE.U32.AND P3, PT, R135, 0x7ffffb85, PT ;  /* 0x7ffffb858700780c */ /* 0x000fe20003f66070 */
[----:B------:R-:W-:Y:S01]  /*33470*/  LDGSTS.E [R249+-0x7fe18], desc[UR22][R200.64], !P4 ;  /* 0x801e8000c8f97fae */ /* 0x000fe2000e1a1016 */
[----:B------:R-:W-:Y:S01]  /*33480*/  IMAD.X R199, R223, 0x1, R0, P5 ;  /* 0x00000001dfc77824 */ /* 0x000fe200028e0600 */
[----:B---3--:R-:W-:-:S04]  /*33490*/  IADD3 R196, P5, PT, R228, R2, RZ ;  /* 0x00000002e4c47210 */ /* 0x008fc80007fbe0ff */
[----:B------:R-:W3:Y:S01]  /*334a0*/  LDC R135, c[0x0][0x3a0] ;  /* 0x0000e800ff877b82 */ /* 0x000ee20000000800 */
[----:B------:R-:W-:Y:S01]  /*334b0*/  IMAD.X R197, R229, 0x1, R0, P5 ;  /* 0x00000001e5c57824 */ /* 0x000fe200028e0600 */
[----:B------:R-:W-:Y:S04]  /*334c0*/  STL.64 [R1+0x240], R200 ;  /* 0x000240c801007387 */ /* 0x000fe80000100a00 */
[----:B------:R2:W-:Y:S04]  /*334d0*/  STL.64 [R1+0x248], R198 ;  /* 0x000248c601007387 */ /* 0x0005e80000100a00 */
[----:B------:R5:W-:Y:S04]  /*334e0*/  STL.64 [R1+0x280], R196 ;  /* 0x000280c401007387 */ /* 0x000be80000100a00 */
[----:B------:R-:W2:Y:S01]  /*334f0*/  LDL.LU.64 R222, [R1+0x530] ;  /* 0x0005300001de7983 */ /* 0x000ea20000300a00 */
[----:B----4-:R-:W-:-:S03]  /*33500*/  IADD3 R134, PT, PT, R134, -0x3ff, RZ ;  /* 0xfffffc0186867810 */ /* 0x010fc60007ffe0ff */
[----:B------:R2:W-:Y:S04]  /*33510*/  LDGSTS.E [R249+-0x7fe14], desc[UR22][R198.64], !P3 ;  /* 0x801ec000c6f97fae */ /* 0x0005e8000d9a1016 */
[----:B------:R-:W4:Y:S04]  /*33520*/  LDL.LU.64 R228, [R1+0x440] ;  /* 0x0004400001e47983 */ /* 0x000f280000300a00 */
[----:B------:R5:W-:Y:S01]  /*33530*/  LDGSTS.E [R249+-0x7fe10], desc[UR22][R196.64], !P2 ;  /* 0x801f0000c4f97fae */ /* 0x000be2000d1a1016 */
[----:B------:R-:W-:Y:S01]  /*33540*/  ISETP.GE.U32.AND P2, PT, R134, 0x7ffffb82, PT ;  /* 0x7ffffb828600780c */ /* 0x000fe20003f46070 */
[----:B-1----:R-:W-:-:S02]  /*33550*/  VIADD R134, R194, 0xfffffc00 ;  /* 0xfffffc00c2867836 */ /* 0x002fc40000000000 */
[----:B------:R-:W4:Y:S01]  /*33560*/  LDL.LU.64 R208, [R1+0x400] ;  /* 0x0004000001d07983 */ /* 0x000f220000300a00 */
[----:B---3--:R-:W-:-:S05]  /*33570*/  VIADD R135, R135, 0xfffffc02 ;  /* 0xfffffc0287877836 */ /* 0x008fca0000000000 */
[----:B------:R-:W-:Y:S02]  /*33580*/  ISETP.GE.U32.AND P3, PT, R135, 0x7ffffb83, PT ;  /* 0x7ffffb838700780c */ /* 0x000fe40003f66070 */
[----:B--2---:R-:W-:-:S05]  /*33590*/  IADD3 R198, P4, PT, R232, R2, RZ ;  /* 0x00000002e8c67210 */ /* 0x004fca0007f9e0ff */
[--C-:B------:R-:W-:Y:S01]  /*335a0*/  IMAD.X R199, R233, 0x1, R0.reuse, P4 ;  /* 0x00000001e9c77824 */ /* 0x100fe200020e0600 */
[----:B------:R-:W-:Y:S02]  /*335b0*/  ISETP.GE.U32.AND P4, PT, R134, 0x7ffffb81, PT ;  /* 0x7ffffb818600780c */ /* 0x000fe40003f86070 */
[-C--:B-----5:R-:W-:Y:S02]  /*335c0*/  IADD3 R196, P5, PT, R234, R2.reuse, RZ ;  /* 0x00000002eac47210 */ /* 0x0a0fe40007fbe0ff */
[----:B------:R-:W-:Y:S03]  /*335d0*/  STL.64 [R1+0x288], R198 ;  /* 0x000288c601007387 */ /* 0x000fe60000100a00 */
[----:B------:R-:W-:Y:S01]  /*335e0*/  IMAD.X R197, R235, 0x1, R0, P5 ;  /* 0x00000001ebc57824 */ /* 0x000fe200028e0600 */
[----:B------:R-:W2:Y:S01]  /*335f0*/  LDL.LU.64 R232, [R1+0x3f8] ;  /* 0x0003f80001e87983 */ /* 0x000ea20000300a00 */
[----:B------:R-:W-:Y:S01]  /*33600*/  IADD3 R134, P5, PT, R226, R2, RZ ;  /* 0x00000002e2867210 */ /* 0x000fe20007fbe0ff */
[----:B------:R-:W1:Y:S02]  /*33610*/  LDC R235, c[0x0][0x3a0] ;  /* 0x0000e800ffeb7b82 */ /* 0x000e640000000800 */
[----:B------:R-:W-:Y:S01]  /*33620*/  LDGSTS.E [R249+-0x7fe0c], desc[UR22][R198.64], !P3 ;  /* 0x801f4000c6f97fae */ /* 0x000fe2000d9a1016 */
[----:B------:R-:W-:-:S03]  /*33630*/  IADD3.X R135, PT, PT, R227, R0, RZ, P5, !PT ;  /* 0x00000000e3877210 */ /* 0x000fc60002ffe4ff */
[----:B------:R-:W-:Y:S04]  /*33640*/  STL.64 [R1+0x298], R196 ;  /* 0x000298c401007387 */ /* 0x000fe80000100a00 */
[----:B------:R3:W-:Y:S04]  /*33650*/  STL.64 [R1+0x2c0], R134 ;  /* 0x0002c08601007387 */ /* 0x0007e80000100a00 */
[----:B------:R-:W5:Y:S04]  /*33660*/  LDL.LU.64 R210, [R1+0x3c8] ;  /* 0x0003c80001d27983 */ /* 0x000f680000300a00 */
[----:B------:R-:W5:Y:S04]  /*33670*/  LDL.LU.64 R212, [R1+0x388] ;  /* 0x0003880001d47983 */ /* 0x000f680000300a00 */
[----:B------:R-:W5:Y:S04]  /*33680*/  LDL.LU.64 R216, [R1+0x318] ;  /* 0x0003180001d87983 */ /* 0x000f680000300a00 */
[----:B------:R-:W5:Y:S01]  /*33690*/  LDL.LU.64 R218, [R1+0x2d8] ;  /* 0x0002d80001da7983 */ /* 0x000f620000300a00 */
[----:B-1----:R-:W-:-:S03]  /*336a0*/  VIADD R235, R235, 0xfffffc80 ;  /* 0xfffffc80ebeb7836 */ /* 0x002fc60000000000 */
[----:B------:R-:W5:Y:S02]  /*336b0*/  LDL.LU.64 R226, [R1+0x290] ;  /* 0x0002900001e27983 */ /* 0x000f640000300a00 */
[----:B------:R-:W-:Y:S02]  /*336c0*/  ISETP.GE.AND P3, PT, R132, R235, PT ;  /* 0x000000eb8400720c */ /* 0x000fe40003f66270 */
[----:B------:R-:W5:Y:S04]  /*336d0*/  LDL.LU.64 R234, [R1+0x278] ;  /* 0x0002780001ea7983 */ /* 0x000f680000300a00 */
[----:B------:R-:W-:Y:S01]  /*336e0*/  LDGSTS.E [R249+-0x7fe08], desc[UR22][R196.64], !P2 ;  /* 0x801f8000c4f97fae */ /* 0x000fe2000d1a1016 */
[----:B------:R-:W-:-:S03]  /*336f0*/  ISETP.GT.AND P2, PT, R248, 0x3ff, PT ;  /* 0x000003fff800780c */ /* 0x000fc60003f44270 */
[----:B------:R3:W-:Y:S04]  /*33700*/  LDGSTS.E [R249+-0x7fe04], desc[UR22][R134.64], !P4 ;  /* 0x801fc00086f97fae */ /* 0x0007e8000e1a1016 */
[----:B------:R-:W0:Y:S01]  /*33710*/  LDGDEPBAR ;  /* 0x00000000000079af */ /* 0x000e220000000000 */
[----:B---3--:R-:W-:-:S04]  /*33720*/  SEL R134, RZ, 0x4, P3 ;  /* 0x00000004ff867807 */ /* 0x008fc80001800000 */
[----:B------:R-:W-:Y:S02]  /*33730*/  SEL R134, R134, RZ, P2 ;  /* 0x000000ff86867207 */ /* 0x000fe40001000000 */
[----:B------:R-:W-:Y:S02]  /*33740*/  SHF.R.S32.HI R135, RZ, 0x1f, R143 ;  /* 0x0000001fff877819 */ /* 0x000fe4000001148f */
[----:B------:R-:W-:Y:S01]  /*33750*/  ISETP.NE.U32.AND P2, PT, R134, RZ, PT ;  /* 0x000000ff8600720c */ /* 0x000fe20003f45070 */
[C---:B------:R-:W-:Y:S01]  /*33760*/  IMAD.SHL.U32 R134, R143.reuse, 0x4, RZ ;  /* 0x000000048f867824 */ /* 0x040fe200078e00ff */
[----:B------:R-:W-:-:S04]  /*33770*/  SHF.L.U64.HI R135, R143, 0x2, R135 ;  /* 0x000000028f877819 */ /* 0x000fc80000010287 */
[----:B------:R-:W-:-:S05]  /*33780*/  IADD3 R194, P3, PT, R222, R134, RZ ;  /* 0x00000086dec27210 */ /* 0x000fca0007f7e0ff */
[----:B------:R-:W-:Y:S01]  /*33790*/  IMAD.X R195, R223, 0x1, R135, P3 ;  /* 0x00000001dfc37824 */ /* 0x000fe200018e0687 */
[----:B----4-:R-:W-:-:S04]  /*337a0*/  IADD3 R198, P3, PT, R228, R134, RZ ;  /* 0x00000086e4c67210 */ /* 0x010fc80007f7e0ff */
[----:B------:R2:W-:Y:S01]  /*337b0*/  STL.64 [R1+0x2b8], R194 ;  /* 0x0002b8c201007387 */ /* 0x0005e20000100a00 */
[----:B------:R-:W-:-:S03]  /*337c0*/  IADD3.X R199, PT, PT, R229, R135, RZ, P3, !PT ;  /* 0x00000087e5c77210 */ /* 0x000fc60001ffe4ff */
[----:B------:R-:W3:Y:S01]  /*337d0*/  LDL.LU.64 R222, [R1+0x260] ;  /* 0x0002600001de7983 */ /* 0x000ee20000300a00 */
[----:B------:R-:W-:-:S03]  /*337e0*/  IADD3 R196, P3, PT, R208, R134, RZ ;  /* 0x00000086d0c47210 */ /* 0x000fc60007f7e0ff */
[----:B------:R2:W-:Y:S02]  /*337f0*/  LDGSTS.E [R252+0x70000], desc[UR22][R194.64], P2 ;  /* 0x70000000c2fc7fae */ /* 0x0005e400091a1016 */
[----:B------:R-:W-:Y:S02]  /*33800*/  IMAD.X R197, R209, 0x1, R135, P3 ;  /* 0x00000001d1c57824 */ /* 0x000fe400018e0687 */
[----:B------:R-:W4:Y:S04]  /*33810*/  LDL.LU.64 R228, [R1+0x238] ;  /* 0x0002380001e47983 */ /* 0x000f280000300a00 */
[----:B------:R5:W-:Y:S04]  /*33820*/  STL.64 [R1+0x308], R198 ;  /* 0x000308c601007387 */ /* 0x000be80000100a00 */
[----:B------:R5:W-:Y:S04]  /*33830*/  LDGSTS.E [R252+0x70400], desc[UR22][R198.64], P2 ;  /* 0x70400000c6fc7fae */ /* 0x000be800091a1016 */
[----:B------:R1:W-:Y:S01]  /*33840*/  LDGSTS.E [R252+0x70800], desc[UR22][R196.64], P2 ;  /* 0x70800000c4fc7fae */ /* 0x0003e200091a1016 */
[----:B--2---:R-:W-:-:S05]  /*33850*/  IADD3 R194, P3, PT, R232, R134, RZ ;  /* 0x00000086e8c27210 */ /* 0x004fca0007f7e0ff */
[----:B------:R-:W-:Y:S02]  /*33860*/  IMAD.X R195, R233, 0x1, R135, P3 ;  /* 0x00000001e9c37824 */ /* 0x000fe400018e0687 */
[----:B------:R-:W2:Y:S04]  /*33870*/  LDL.LU.64 R232, [R1+0x8] ;  /* 0x0000080001e87983 */ /* 0x000ea80000300a00 */
[----:B------:R1:W-:Y:S01]  /*33880*/  STL.64 [R1+0x350], R196 ;  /* 0x000350c401007387 */ /* 0x0003e20000100a00 */
[----:B-----5:R-:W-:-:S03]  /*33890*/  IADD3 R198, P3, PT, R210, R134, RZ ;  /* 0x00000086d2c67210 */ /* 0x020fc60007f7e0ff */
[----:B------:R5:W-:Y:S02]  /*338a0*/  LDGSTS.E [R252+0x70c00], desc[UR22][R194.64], P2 ;  /* 0x70c00000c2fc7fae */ /* 0x000be400091a1016 */
[----:B------:R-:W-:Y:S01]  /*338b0*/  IMAD.X R199, R211, 0x1, R135, P3 ;  /* 0x00000001d3c77824 */ /* 0x000fe200018e0687 */
[-C--:B-1----:R-:W-:Y:S01]  /*338c0*/  IADD3 R196, P3, PT, R212, R134.reuse, RZ ;  /* 0x00000086d4c47210 */ /* 0x082fe20007f7e0ff */
[----:B------:R5:W-:Y:S03]  /*338d0*/  STL.64 [R1+0x3b8], R194 ;  /* 0x0003b8c201007387 */ /* 0x000be60000100a00 */
[----:B------:R-:W-:Y:S01]  /*338e0*/  IADD3.X R197, PT, PT, R213, R135, RZ, P3, !PT ;  /* 0x00000087d5c57210 */ /* 0x000fe20001ffe4ff */
[----:B------:R1:W-:Y:S04]  /*338f0*/  STL.64 [R1+0x400], R198 ;  /* 0x000400c601007387 */ /* 0x0003e80000100a00 */
[----:B------:R1:W-:Y:S01]  /*33900*/  LDGSTS.E [R252+0x71000], desc[UR22][R198.64], P2 ;  /* 0x71000000c6fc7fae */ /* 0x0003e200091a1016 */
[----:B-----5:R-:W-:-:S03]  /*33910*/  IADD3 R194, P3, PT, R216, R134, RZ ;  /* 0x00000086d8c27210 */ /* 0x020fc60007f7e0ff */
[----:B------:R5:W-:Y:S02]  /*33920*/  STL.64 [R1+0x448], R196 ;  /* 0x000448c401007387 */ /* 0x000be40000100a00 */
[----:B------:R-:W-:Y:S02]  /*33930*/  IMAD.X R195, R217, 0x1, R135, P3 ;  /* 0x00000001d9c37824 */ /* 0x000fe400018e0687 */
[----:B------:R5:W-:Y:S01]  /*33940*/  LDGSTS.E [R252+0x71400], desc[UR22][R196.64], P2 ;  /* 0x71400000c4fc7fae */ /* 0x000be200091a1016 */
[----:B-1----:R-:W-:-:S03]  /*33950*/  IADD3 R198, P3, PT, R218, R134, RZ ;  /* 0x00000086dac67210 */ /* 0x002fc60007f7e0ff */
[----:B------:R1:W-:Y:S02]  /*33960*/  STL.64 [R1+0x488], R194 ;  /* 0x000488c201007387 */ /* 0x0003e40000100a00 */
[----:B------:R-:W-:Y:S02]  /*33970*/  IMAD.X R199, R219, 0x1, R135, P3 ;  /* 0x00000001dbc77824 */ /* 0x000fe400018e0687 */
[----:B------:R1:W-:Y:S01]  /*33980*/  LDGSTS.E [R252+0x71800], desc[UR22][R194.64], P2 ;  /* 0x71800000c2fc7fae */ /* 0x0003e200091a1016 */
[----:B-----5:R-:W-:-:S03]  /*33990*/  IADD3 R196, P3, PT, R226, R134, RZ ;  /* 0x00000086e2c47210 */ /* 0x020fc60007f7e0ff */
[----:B------:R3:W-:Y:S02]  /*339a0*/  STL.64 [R1+0x4c8], R198 ;  /* 0x0004c8c601007387 */ /* 0x0007e40000100a00 */
[----:B------:R-:W-:Y:S02]  /*339b0*/  IMAD.X R197, R227, 0x1, R135, P3 ;  /* 0x00000001e3c57824 */ /* 0x000fe400018e0687 */
[----:B------:R3:W-:Y:S01]  /*339c0*/  LDGSTS.E [R252+0x71c00], desc[UR22][R198.64], P2 ;  /* 0x71c00000c6fc7fae */ /* 0x0007e200091a1016 */
[----:B-1----:R-:W-:-:S03]  /*339d0*/  IADD3 R194, P3, PT, R234, R134, RZ ;  /* 0x00000086eac27210 */ /* 0x002fc60007f7e0ff */
[----:B------:R-:W5:Y:S01]  /*339e0*/  LDL.LU.64 R226, [R1+0x568] ;  /* 0x0005680001e27983 */ /* 0x000f620000300a00 */
[----:B------:R-:W-:-:S03]  /*339f0*/  IADD3.X R195, PT, PT, R235, R135, RZ, P3, !PT ;  /* 0x00000087ebc37210 */ /* 0x000fc60001ffe4ff */
[----:B------:R4:W-:Y:S04]  /*33a00*/  STL.64 [R1+0x508], R196 ;  /* 0x000508c401007387 */ /* 0x0009e80000100a00 */
[----:B------:R2:W-:Y:S04]  /*33a10*/  STL.64 [R1+0x5c0], R194 ;  /* 0x0005c0c201007387 */ /* 0x0005e80000100a00 */
[----:B------:R-:W5:Y:S04]  /*33a20*/  LDL.LU.64 R234, [R1+0x528] ;  /* 0x0005280001ea7983 */ /* 0x000f680000300a00 */
[----:B------:R4:W-:Y:S04]  /*33a30*/  LDGSTS.E [R252+0x72000], desc[UR22][R196.64], P2 ;  /* 0x72000000c4fc7fae */ /* 0x0009e800091a1016 */
[----:B------:R-:W5:Y:S04]  /*33a40*/  LDL.LU.64 R208, [R1+0x438] ;  /* 0x0004380001d07983 */ /* 0x000f680000300a00 */
[----:B------:R2:W-:Y:S01]  /*33a50*/  LDGSTS.E [R252+0x72400], desc[UR22][R194.64], P2 ;  /* 0x72400000c2fc7fae */ /* 0x0005e200091a1016 */
[----:B---3--:R-:W-:-:S05]  /*33a60*/  IADD3 R198, P3, PT, R222, R134, RZ ;  /* 0x00000086dec67210 */ /* 0x008fca0007f7e0ff */
[----:B------:R-:W-:Y:S01]  /*33a70*/  IMAD.X R199, R223, 0x1, R135, P3 ;  /* 0x00000001dfc77824 */ /* 0x000fe200018e0687 */
[----:B----4-:R-:W-:-:S04]  /*33a80*/  IADD3 R196, P3, PT, R228, R134, RZ ;  /* 0x00000086e4c47210 */ /* 0x010fc80007f7e0ff */
[----:B------:R1:W-:Y:S01]  /*33a90*/  STL.64 [R1+0x618], R198 ;  /* 0x000618c601007387 */ /* 0x0003e20000100a00 */
[----:B------:R-:W-:-:S03]  /*33aa0*/  IMAD.X R197, R229, 0x1, R135, P3 ;  /* 0x00000001e5c57824 */ /* 0x000fc600018e0687 */
[----:B------:R-:W3:Y:S04]  /*33ab0*/  LDL.LU.64 R210, [R1+0x410] ;  /* 0x0004100001d27983 */ /* 0x000ee80000300a00 */
[----:B------:R4:W-:Y:S04]  /*33ac0*/  STL.64 [R1+0x658], R196 ;  /* 0x000658c401007387 */ /* 0x0009e80000100a00 */
[----:B------:R-:W3:Y:S04]  /*33ad0*/  LDL.LU.64 R212, [R1+0x3d0] ;  /* 0x0003d00001d47983 */ /* 0x000ee80000300a00 */
[----:B------:R1:W-:Y:S04]  /*33ae0*/  LDGSTS.E [R252+0x72800], desc[UR22][R198.64], P2 ;  /* 0x72800000c6fc7fae */ /* 0x0003e800091a1016 */
[----:B------:R4:W-:Y:S01]  /*33af0*/  LDGSTS.E [R252+0x72c00], desc[UR22][R196.64], P2 ;  /* 0x72c00000c4fc7fae */ /* 0x0009e200091a1016 */
[----:B--2---:R-:W-:-:S05]  /*33b00*/  IADD3 R194, P3, PT, R232, R134, RZ ;  /* 0x00000086e8c27210 */ /* 0x004fca0007f7e0ff */
[----:B------:R-:W-:-:S05]  /*33b10*/  IMAD.X R195, R233, 0x1, R135, P3 ;  /* 0x00000001e9c37824 */ /* 0x000fca00018e0687 */
[----:B------:R2:W-:Y:S04]  /*33b20*/  STL.64 [R1+0x698], R194 ;  /* 0x000698c201007387 */ /* 0x0005e80000100a00 */
[----:B------:R-:W3:Y:S01]  /*33b30*/  LDL.LU.64 R216, [R1+0x3a8] ;  /* 0x0003a80001d87983 */ /* 0x000ee20000300a00 */
[----:B-1----:R-:W-:-:S03]  /*33b40*/  IADD3 R198, P3, PT, R190, R134, RZ ;  /* 0x00000086bec67210 */ /* 0x002fc60007f7e0ff */
[----:B------:R-:W3:Y:S01]  /*33b50*/  LDL.LU.64 R218, [R1+0x348] ;  /* 0x0003480001da7983 */ /* 0x000ee20000300a00 */
[----:B------:R-:W-:Y:S02]  /*33b60*/  IADD3.X R199, PT, PT, R191, R135, RZ, P3, !PT ;  /* 0x00000087bfc77210 */ /* 0x000fe40001ffe4ff */
[----:B----4-:R-:W-:Y:S01]  /*33b70*/  IADD3 R196, P3, PT, R174, R134, RZ ;  /* 0x00000086aec47210 */ /* 0x010fe20007f7e0ff */
[----:B------:R-:W4:Y:S04]  /*33b80*/  LDL.LU.64 R222, [R1+0x310] ;  /* 0x0003100001de7983 */ /* 0x000f280000300a00 */
[----:B------:R2:W-:Y:S01]  /*33b90*/  LDGSTS.E [R252+0x73000], desc[UR22][R194.64], P2 ;  /* 0x73000000c2fc7fae */ /* 0x0005e200091a1016 */
[----:B------:R-:W-:-:S03]  /*33ba0*/  IMAD.X R197, R175, 0x1, R135, P3 ;  /* 0x00000001afc57824 */ /* 0x000fc600018e0687 */
[----:B------:R-:W4:Y:S04]  /*33bb0*/  LDL.LU.64 R228, [R1+0x2d0] ;  /* 0x0002d00001e47983 */ /* 0x000f280000300a00 */
[----:B------:R-:W4:Y:S01]  /*33bc0*/  LDL.LU.64 R232, [R1+0x2a0] ;  /* 0x0002a00001e87983 */ /* 0x000f220000300a00 */
[----:B--2---:R-:W-:-:S03]  /*33bd0*/  IADD3 R194, P3, PT, R158, R134, RZ ;  /* 0x000000869ec27210 */ /* 0x004fc60007f7e0ff */
[----:B------:R-:W-:Y:S02]  /*33be0*/  LDGSTS.E [R252+0x73400], desc[UR22][R198.64], P2 ;  /* 0x73400000c6fc7fae */ /* 0x000fe400091a1016 */
[----:B------:R-:W-:Y:S02]  /*33bf0*/  IMAD.X R195, R159, 0x1, R135, P3 ;  /* 0x000000019fc37824 */ /* 0x000fe400018e0687 */
[----:B------:R-:W-:Y:S04]  /*33c00*/  STL.64 [R1+0x6d0], R198 ;  /* 0x0006d0c601007387 */ /* 0x000fe80000100a00 */
[----:B------:R-:W-:Y:S04]  /*33c10*/  STL.64 [R1+0x6f0], R196 ;  /* 0x0006f0c401007387 */ /* 0x000fe80000100a00 */
[----:B------:R-:W-:Y:S01]  /*33c20*/  LDGSTS.E [R252+0x73800], desc[UR22][R196.64], P2 ;  /* 0x73800000c4fc7fae */ /* 0x000fe200091a1016 */
[----:B-----5:R-:W-:-:S03]  /*33c30*/  IADD3 R158, P3, PT, R226, R134, RZ ;  /* 0x00000086e29e7210 */ /* 0x020fc60007f7e0ff */
[----:B------:R-:W-:Y:S02]  /*33c40*/  STL.64 [R1+0x708], R194 ;  /* 0x000708c201007387 */ /* 0x000fe40000100a00 */
[----:B------:R-:W-:Y:S02]  /*33c50*/  IMAD.X R159, R227, 0x1, R135, P3 ;  /* 0x00000001e39f7824 */ /* 0x000fe400018e0687 */
[----:B------:R-:W-:Y:S04]  /*33c60*/  LDGSTS.E [R252+0x73c00], desc[UR22][R194.64], P2 ;  /* 0x73c00000c2fc7fae */ /* 0x000fe800091a1016 */
[----:B------:R3:W-:Y:S01]  /*33c70*/  STL.64 [R1+0x290], R158 ;  /* 0x0002909e01007387 */ /* 0x0007e20000100a00 */
[----:B------:R-:W-:-:S03]  /*33c80*/  IADD3 R190, P3, PT, R234, R134, RZ ;  /* 0x00000086eabe7210 */ /* 0x000fc60007f7e0ff */
[----:B------:R-:W2:Y:S01]  /*33c90*/  LDL.LU.64 R226, [R1+0x258] ;  /* 0x0002580001e27983 */ /* 0x000ea20000300a00 */
[----:B------:R-:W-:-:S03]  /*33ca0*/  IADD3.X R191, PT, PT, R235, R135, RZ, P3, !PT ;  /* 0x00000087ebbf7210 */ /* 0x000fc60001ffe4ff */
[----:B------:R-:W5:Y:S01]  /*33cb0*/  LDL.LU.64 R234, [R1+0x220] ;  /* 0x0002200001ea7983 */ /* 0x000f620000300a00 */
[----:B------:R-:W-:-:S03]  /*33cc0*/  IADD3 R174, P3, PT, R208, R134, RZ ;  /* 0x00000086d0ae7210 */ /* 0x000fc60007f7e0ff */
[----:B------:R3:W-:Y:S02]  /*33cd0*/  LDGSTS.E [R136+0x70080], desc[UR22][R158.64], P2 ;  /* 0x700800009e887fae */ /* 0x0007e400091a1016 */
[----:B------:R-:W-:Y:S02]  /*33ce0*/  IMAD.X R175, R209, 0x1, R135, P3 ;  /* 0x00000001d1af7824 */ /* 0x000fe400018e0687 */
[----:B------:R1:W-:Y:S04]  /*33cf0*/  STL.64 [R1+0x2f8], R190 ;  /* 0x0002f8be01007387 */ /* 0x0003e80000100a00 */
[----:B------:R1:W-:Y:S01]  /*33d00*/  LDGSTS.E [R136+0x70480], desc[UR22][R190.64], P2 ;  /* 0x70480000be887fae */ /* 0x0003e200091a1016 */
[----:B---3--:R-:W-:-:S03]  /*33d10*/  IADD3 R158, P3, PT, R210, R134, RZ ;  /* 0x00000086d29e7210 */ /* 0x008fc60007f7e0ff */
[----:B------:R3:W-:Y:S02]  /*33d20*/  STL.64 [R1+0x340], R174 ;  /* 0x000340ae01007387 */ /* 0x0007e40000100a00 */
[----:B------:R-:W-:Y:S02]  /*33d30*/  IMAD.X R159, R211, 0x1, R135, P3 ;  /* 0x00000001d39f7824 */ /* 0x000fe400018e0687 */
[----:B------:R3:W-:Y:S01]  /*33d40*/  LDGSTS.E [R136+0x70880], desc[UR22][R174.64], P2 ;  /* 0x70880000ae887fae */ /* 0x0007e200091a1016 */
[----:B-1----:R-:W-:-:S03]  /*33d50*/  IADD3 R190, P3, PT, R212, R134, RZ ;  /* 0x00000086d4be7210 */ /* 0x002fc60007f7e0ff */
[----:B------:R1:W-:Y:S02]  /*33d60*/  STL.64 [R1+0x388], R158 ;  /* 0x0003889e01007387 */ /* 0x0003e40000100a00 */
[----:B------:R-:W-:Y:S02]  /*33d70*/  IMAD.X R191, R213, 0x1, R135, P3 ;  /* 0x00000001d5bf7824 */ /* 0x000fe400018e0687 */
[----:B------:R1:W-:Y:S04]  /*33d80*/  LDGSTS.E [R136+0x70c80], desc[UR22][R158.64], P2 ;  /* 0x70c800009e887fae */ /* 0x0003e800091a1016 */
[----:B------:R4:W-:Y:S04]  /*33d90*/  STL.64 [R1+0x3d0], R190 ;  /* 0x0003d0be01007387 */ /* 0x0009e80000100a00 */
[----:B------:R4:W-:Y:S01]  /*33da0*/  LDGSTS.E [R136+0x71080], desc[UR22][R190.64], P2 ;  /* 0x71080000be887fae */ /* 0x0009e200091a1016 */
[----:B---3--:R-:W-:-:S04]  /*33db0*/  IADD3 R174, P3, PT, R216, R134, RZ ;  /* 0x00000086d8ae7210 */ /* 0x008fc80007f7e0ff */
[----:B------:R-:W-:Y:S02]  /*33dc0*/  IADD3.X R175, PT, PT, R217, R135, RZ, P3, !PT ;  /* 0x00000087d9af7210 */ /* 0x000fe40001ffe4ff */
[----:B-1----:R-:W-:-:S03]  /*33dd0*/  IADD3 R158, P3, PT, R218, R134, RZ ;  /* 0x00000086da9e7210 */ /* 0x002fc60007f7e0ff */
[----:B------:R1:W-:Y:S02]  /*33de0*/  LDGSTS.E [R136+0x71480], desc[UR22][R174.64], P2 ;  /* 0x71480000ae887fae */ /* 0x0003e400091a1016 */
[--C-:B------:R-:W-:Y:S01]  /*33df0*/  IMAD.X R159, R219, 0x1, R135.reuse, P3 ;  /* 0x00000001db9f7824 */ /* 0x100fe200018e0687 */
[-C--:B----4-:R-:W-:Y:S01]  /*33e00*/  IADD3 R190, P3, PT, R222, R134.reuse, RZ ;  /* 0x00000086debe7210 */ /* 0x090fe20007f7e0ff */
[----:B------:R1:W-:Y:S04]  /*33e10*/  STL.64 [R1+0x410], R174 ;  /* 0x000410ae01007387 */ /* 0x0003e80000100a00 */
[----:B------:R-:W-:Y:S01]  /*33e20*/  IMAD.X R191, R223, 0x1, R135, P3 ;  /* 0x00000001dfbf7824 */ /* 0x000fe200018e0687 */
[----:B------:R3:W-:Y:S04]  /*33e30*/  STL.64 [R1+0x450], R158 ;  /* 0x0004509e01007387 */ /* 0x0007e80000100a00 */
[----:B------:R3:W-:Y:S01]  /*33e40*/  LDGSTS.E [R136+0x71880], desc[UR22][R158.64], P2 ;  /* 0x718800009e887fae */ /* 0x0007e200091a1016 */
[----:B-1----:R-:W-:-:S03]  /*33e50*/  IADD3 R174, P3, PT, R228, R134, RZ ;  /* 0x00000086e4ae7210 */ /* 0x002fc60007f7e0ff */
[----:B------:R2:W-:Y:S02]  /*33e60*/  STL.64 [R1+0x490], R190 ;  /* 0x000490be01007387 */ /* 0x0005e40000100a00 */
[----:B------:R-:W-:Y:S02]  /*33e70*/  IMAD.X R175, R229, 0x1, R135, P3 ;  /* 0x00000001e5af7824 */ /* 0x000fe400018e0687 */
[----:B------:R2:W-:Y:S01]  /*33e80*/  LDGSTS.E [R136+0x71c80], desc[UR22][R190.64], P2 ;  /* 0x71c80000be887fae */ /* 0x0005e200091a1016 */
[----:B---3--:R-:W-:-:S03]  /*33e90*/  IADD3 R158, P3, PT, R232, R134, RZ ;  /* 0x00000086e89e7210 */ /* 0x008fc60007f7e0ff */
[----:B------:R-:W3:Y:S01]  /*33ea0*/  LDL.LU.64 R228, [R1+0x590] ;  /* 0x0005900001e47983 */ /* 0x000ee20000300a00 */
[----:B------:R-:W-:-:S03]  /*33eb0*/  IADD3.X R159, PT, PT, R233, R135, RZ, P3, !PT ;  /* 0x00000087e99f7210 */ /* 0x000fc60001ffe4ff */
[----:B------:R5:W-:Y:S04]  /*33ec0*/  STL.64 [R1+0x4d0], R174 ;  /* 0x0004d0ae01007387 */ /* 0x000be80000100a00 */
[----:B------:R1:W-:Y:S04]  /*33ed0*/  STL.64 [R1+0x510], R158 ;  /* 0x0005109e01007387 */ /* 0x0003e80000100a00 */
[----:B------:R-:W4:Y:S04]  /*33ee0*/  LDL.LU.64 R232, [R1+0x570] ;  /* 0x0005700001e87983 */ /* 0x000f280000300a00 */
[----:B------:R5:W-:Y:S04]  /*33ef0*/  LDGSTS.E [R136+0x72080], desc[UR22][R174.64], P2 ;  /* 0x72080000ae887fae */ /* 0x000be800091a1016 */
[----:B------:R-:W4:Y:S01]  /*33f00*/  LDL.LU.64 R208, [R1+0x538] ;  /* 0x0005380001d07983 */ /* 0x000f220000300a00 */
[----:B--2---:R-:W-:-:S03]  /*33f10*/  IADD3 R190, P3, PT, R226, R134, RZ ;  /* 0x00000086e2be7210 */ /* 0x004fc60007f7e0ff */
[----:B------:R1:W-:Y:S02]  /*33f20*/  LDGSTS.E [R136+0x72480], desc[UR22][R158.64], P2 ;  /* 0x724800009e887fae */ /* 0x0003e400091a1016 */
[----:B------:R-:W-:Y:S01]  /*33f30*/  IMAD.X R191, R227, 0x1, R135, P3 ;  /* 0x00000001e3bf7824 */ /* 0x000fe200018e0687 */
[----:B-----5:R-:W-:-:S04]  /*33f40*/  IADD3 R174, P3, PT, R234, R134, RZ ;  /* 0x00000086eaae7210 */ /* 0x020fc80007f7e0ff */
[----:B------:R2:W-:Y:S01]  /*33f50*/  STL.64 [R1+0x5c8], R190 ;  /* 0x0005c8be01007387 */ /* 0x0005e20000100a00 */
[----:B------:R-:W-:-:S03]  /*33f60*/  IMAD.X R175, R235, 0x1, R135, P3 ;  /* 0x00000001ebaf7824 */ /* 0x000fc600018e0687 */
[----:B------:R-:W5:Y:S01]  /*33f70*/  LDL.LU.64 R210, [R1+0x430] ;  /* 0x0004300001d27983 */ /* 0x000f620000300a00 */
[----:B-1----:R-:W-:-:S03]  /*33f80*/  IADD3 R158, P3, PT, R246, R134, RZ ;  /* 0x00000086f69e7210 */ /* 0x002fc60007f7e0ff */
[----:B------:R1:W-:Y:S02]  /*33f90*/  STL.64 [R1+0x640], R174 ;  /* 0x000640ae01007387 */ /* 0x0003e40000100a00 */
[----:B------:R-:W-:Y:S02]  /*33fa0*/  IMAD.X R159, R247, 0x1, R135, P3 ;  /* 0x00000001f79f7824 */ /* 0x000fe400018e0687 */
[----:B------:R-:W5:Y:S04]  /*33fb0*/  LDL.LU.64 R212, [R1+0x418] ;  /* 0x0004180001d47983 */ /* 0x000f680000300a00 */
[----:B------:R1:W-:Y:S04]  /*33fc0*/  STL.64 [R1+0x678], R158 ;  /* 0x0006789e01007387 */ /* 0x0003e80000100a00 */
[----:B------:R-:W5:Y:S04]  /*33fd0*/  LDL.LU.64 R216, [R1+0x3d8] ;  /* 0x0003d80001d87983 */ /* 0x000f680000300a00 */
[----:B------:R-:W5:Y:S04]  /*33fe0*/  LDL.LU.64 R218, [R1+0x378] ;  /* 0x0003780001da7983 */ /* 0x000f680000300a00 */
[----:B------:R-:W5:Y:S04]  /*33ff0*/  LDL.LU.64 R222, [R1+0x330] ;  /* 0x0003300001de7983 */ /* 0x000f680000300a00 */
[----:B------:R-:W5:Y:S04]  /*34000*/  LDL.LU.64 R226, [R1+0x2e8] ;  /* 0x0002e80001e27983 */ /* 0x000f680000300a00 */
[----:B------:R-:W5:Y:S04]  /*34010*/  LDL.LU.64 R234, [R1+0x2b0] ;  /* 0x0002b00001ea7983 */ /* 0x000f680000300a00 */
[----:B------:R2:W-:Y:S04]  /*34020*/  LDGSTS.E [R136+0x72880], desc[UR22][R190.64], P2 ;  /* 0x72880000be887fae */ /* 0x0005e800091a1016 */
[----:B------:R1:W-:Y:S04]  /*34030*/  LDGSTS.E [R136+0x72c80], desc[UR22][R174.64], P2 ;  /* 0x72c80000ae887fae */ /* 0x0003e800091a1016 */
[----:B------:R1:W-:Y:S01]  /*34040*/  LDGSTS.E [R136+0x73080], desc[UR22][R158.64], P2 ;  /* 0x730800009e887fae */ /* 0x0003e200091a1016 */
[----:B--2---:R-:W-:-:S04]  /*34050*/  IADD3 R190, P3, PT, R188, R134, RZ ;  /* 0x00000086bcbe7210 */ /* 0x004fc80007f7e0ff */
[----:B------:R-:W-:Y:S02]  /*34060*/  IADD3.X R191, PT, PT, R189, R135, RZ, P3, !PT ;  /* 0x00000087bdbf7210 */ /* 0x000fe40001ffe4ff */
[----:B-1----:R-:W-:-:S03]  /*34070*/  IADD3 R174, P3, PT, R172, R134, RZ ;  /* 0x00000086acae7210 */ /* 0x002fc60007f7e0ff */
[----:B------:R-:W-:Y:S02]  /*34080*/  LDGSTS.E [R136+0x73480], desc[UR22][R190.64], P2 ;  /* 0x73480000be887fae */ /* 0x000fe400091a1016 */
[--C-:B------:R-:W-:Y:S01]  /*34090*/  IMAD.X R175, R173, 0x1, R135.reuse, P3 ;  /* 0x00000001adaf7824 */ /* 0x100fe200018e0687 */
[-C--:B------:R-:W-:Y:S01]  /*340a0*/  IADD3 R158, P3, PT, R156, R134.reuse, RZ ;  /* 0x000000869c9e7210 */ /* 0x080fe20007f7e0ff */
[----:B------:R-:W-:Y:S04]  /*340b0*/  STL.64 [R1+0x6b0], R190 ;  /* 0x0006b0be01007387 */ /* 0x000fe80000100a00 */
[----:B------:R-:W-:Y:S01]  /*340c0*/  IMAD.X R159, R157, 0x1, R135, P3 ;  /* 0x000000019d9f7824 */ /* 0x000fe200018e0687 */
[----:B------:R-:W-:Y:S04]  /*340d0*/  STL.64 [R1+0x6e0], R174 ;  /* 0x0006e0ae01007387 */ /* 0x000fe80000100a00 */
[----:B------:R1:W-:Y:S04]  /*340e0*/  STL.64 [R1+0x6f8], R158 ;  /* 0x0006f89e01007387 */ /* 0x0003e80000100a00 */
[----:B------:R-:W-:Y:S04]  /*340f0*/  LDGSTS.E [R136+0x73880], desc[UR22][R174.64], P2 ;  /* 0x73880000ae887fae */ /* 0x000fe800091a1016 */
[----:B------:R1:W-:Y:S01]  /*34100*/  LDGSTS.E [R136+0x73c80], desc[UR22][R158.64], P2 ;  /* 0x73c800009e887fae */ /* 0x0003e200091a1016 */
[----:B---3--:R-:W-:-:S05]  /*34110*/  IADD3 R156, P3, PT, R228, R134, RZ ;  /* 0x00000086e49c7210 */ /* 0x008fca0007f7e0ff */
[----:B------:R-:W-:-:S05]  /*34120*/  IMAD.X R157, R229, 0x1, R135, P3 ;  /* 0x00000001e59d7824 */ /* 0x000fca00018e0687 */
[----:B------:R5:W-:Y:S01]  /*34130*/  STL.64 [R1+0x278], R156 ;  /* 0x0002789c01007387 */ /* 0x000be20000100a00 */
[----:B----4-:R-:W-:-:S03]  /*34140*/  IADD3 R172, P3, PT, R232, R134, RZ ;  /* 0x00000086e8ac7210 */ /* 0x010fc60007f7e0ff */
[----:B------:R-:W2:Y:S01]  /*34150*/  LDL.LU.64 R228, [R1+0x250] ;  /* 0x0002500001e47983 */ /* 0x000ea20000300a00 */
[----:B------:R-:W-:-:S03]  /*34160*/  IADD3.X R173, PT, PT, R233, R135, RZ, P3, !PT ;  /* 0x00000087e9ad7210 */ /* 0x000fc60001ffe4ff */
[----:B------:R-:W3:Y:S01]  /*34170*/  LDL.LU.64 R232, [R1+0x200] ;  /* 0x0002000001e87983 */ /* 0x000ee20000300a00 */
[----:B-1----:R-:W-:-:S03]  /*34180*/  IADD3 R158, P3, PT, R208, R134, RZ ;  /* 0x00000086d09e7210 */ /* 0x002fc60007f7e0ff */
[----:B------:R5:W-:Y:S02]  /*34190*/  LDGSTS.E [R137+0x70100], desc[UR22][R156.64], P2 ;  /* 0x701000009c897fae */ /* 0x000be400091a1016 */
[----:B------:R-:W-:Y:S02]  /*341a0*/  IMAD.X R159, R209, 0x1, R135, P3 ;  /* 0x00000001d19f7824 */ /* 0x000fe400018e0687 */
        /* <DEDUP_REMOVED lines=10> */
[----:B----4-:R-:W-:-:S03]  /*34250*/  IADD3 R158, P3, PT, R216, R134, RZ ;  /* 0x00000086d89e7210 */ /* 0x010fc60007f7e0ff */
[----:B------:R4:W-:Y:S01]  /*34260*/  STL.64 [R1+0x398], R172 ;  /* 0x000398ac01007387 */ /* 0x0009e20000100a00 */
[----:B------:R-:W-:-:S03]  /*34270*/  IADD3.X R159, PT, PT, R217, R135, RZ, P3, !PT ;  /* 0x00000087d99f7210 */ /* 0x000fc60001ffe4ff */
[----:B------:R4:W-:Y:S01]  /*34280*/  LDGSTS.E [R137+0x71100], desc[UR22][R172.64], P2 ;  /* 0x71100000ac897fae */ /* 0x0009e200091a1016 */
[----:B-1----:R-:W-:-:S03]  /*34290*/  IADD3 R156, P3, PT, R218, R134, RZ ;  /* 0x00000086da9c7210 */ /* 0x002fc60007f7e0ff */
[----:B------:R1:W-:Y:S02]  /*342a0*/  STL.64 [R1+0x3f8], R158 ;  /* 0x0003f89e01007387 */ /* 0x0003e40000100a00 */
[----:B------:R-:W-:Y:S02]  /*342b0*/  IMAD.X R157, R219, 0x1, R135, P3 ;  /* 0x00000001db9d7824 */ /* 0x000fe400018e0687 */
[----:B------:R1:W-:Y:S01]  /*342c0*/  LDGSTS.E [R137+0x71500], desc[UR22][R158.64], P2 ;  /* 0x715000009e897fae */ /* 0x0003e200091a1016 */
[----:B----4-:R-:W-:-:S03]  /*342d0*/  IADD3 R172, P3, PT, R222, R134, RZ ;  /* 0x00000086deac7210 */ /* 0x010fc60007f7e0ff */
[----:B------:R4:W-:Y:S02]  /*342e0*/  STL.64 [R1+0x438], R156 ;  /* 0x0004389c01007387 */ /* 0x0009e40000100a00 */
[----:B------:R-:W-:Y:S02]  /*342f0*/  IMAD.X R173, R223, 0x1, R135, P3 ;  /* 0x00000001dfad7824 */ /* 0x000fe400018e0687 */
[----:B------:R4:W-:Y:S01]  /*34300*/  LDGSTS.E [R137+0x71900], desc[UR22][R156.64], P2 ;  /* 0x719000009c897fae */ /* 0x0009e200091a1016 */
[----:B-1----:R-:W-:-:S03]  /*34310*/  IADD3 R158, P3, PT, R226, R134, RZ ;  /* 0x00000086e29e7210 */ /* 0x002fc60007f7e0ff */
[----:B------:R2:W-:Y:S02]  /*34320*/  STL.64 [R1+0x478], R172 ;  /* 0x000478ac01007387 */ /* 0x0005e40000100a00 */
[----:B------:R-:W-:Y:S02]  /*34330*/  IMAD.X R159, R227, 0x1, R135, P3 ;  /* 0x00000001e39f7824 */ /* 0x000fe400018e0687 */
[----:B------:R2:W-:Y:S04]  /*34340*/  LDGSTS.E [R137+0x71d00], desc[UR22][R172.64], P2 ;  /* 0x71d00000ac897fae */ /* 0x0005e800091a1016 */
[----:B------:R-:W5:Y:S01]  /*34350*/  LDL.LU.64 R226, [R1+0x5d0] ;  /* 0x0005d00001e27983 */ /* 0x000f620000300a00 */
[----:B----4-:R-:W-:-:S03]  /*34360*/  IADD3 R156, P3, PT, R234, R134, RZ ;  /* 0x00000086ea9c7210 */ /* 0x010fc60007f7e0ff */
[----:B------:R3:W-:Y:S01]  /*34370*/  LDGSTS.E [R137+0x72100], desc[UR22][R158.64], P2 ;  /* 0x721000009e897fae */ /* 0x0007e200091a1016 */
[----:B------:R-:W-:-:S03]  /*34380*/  IADD3.X R157, PT, PT, R235, R135, RZ, P3, !PT ;  /* 0x00000087eb9d7210 */ /* 0x000fc60001ffe4ff */
[----:B------:R3:W-:Y:S04]  /*34390*/  STL.64 [R1+0x4b8], R158 ;  /* 0x0004b89e01007387 */ /* 0x0007e80000100a00 */
[----:B------:R1:W-:Y:S04]  /*343a0*/  STL.64 [R1+0x4f8], R156 ;  /* 0x0004f89c01007387 */ /* 0x0003e80000100a00 */
[----:B------:R-:W4:Y:S04]  /*343b0*/  LDL.LU.64 R234, [R1+0x5a8] ;  /* 0x0005a80001ea7983 */ /* 0x000f280000300a00 */
[----:B------:R-:W4:Y:S04]  /*343c0*/  LDL.LU.64 R208, [R1+0x580] ;  /* 0x0005800001d07983 */ /* 0x000f280000300a00 */
[----:B------:R1:W-:Y:S01]  /*343d0*/  LDGSTS.E [R137+0x72500], desc[UR22][R156.64], P2 ;  /* 0x725000009c897fae */ /* 0x0003e200091a1016 */
[----:B--2---:R-:W-:-:S05]  /*343e0*/  IADD3 R172, P3, PT, R228, R134, RZ ;  /* 0x00000086e4ac7210 */ /* 0x004fca0007f7e0ff */
[----:B------:R-:W-:Y:S01]  /*343f0*/  IMAD.X R173, R229, 0x1, R135, P3 ;  /* 0x00000001e5ad7824 */ /* 0x000fe200018e0687 */
[----:B---3--:R-:W-:-:S04]  /*34400*/  IADD3 R158, P3, PT, R232, R134, RZ ;  /* 0x00000086e89e7210 */ /* 0x008fc80007f7e0ff */
[----:B------:R2:W-:Y:S01]  /*34410*/  STL.64 [R1+0x538], R172 ;  /* 0x000538ac01007387 */ /* 0x0005e20000100a00 */
[--C-:B------:R-:W-:Y:S01]  /*34420*/  IMAD.X R159, R233, 0x1, R135.reuse, P3 ;  /* 0x00000001e99f7824 */ /* 0x100fe200018e0687 */
[-C--:B-1----:R-:W-:Y:S02]  /*34430*/  IADD3 R156, P3, PT, R244, R134.reuse, RZ ;  /* 0x00000086f49c7210 */ /* 0x082fe40007f7e0ff */
[----:B------:R-:W3:Y:S03]  /*34440*/  LDL.LU.64 R210, [R1+0x548] ;  /* 0x0005480001d27983 */ /* 0x000ee60000300a00 */
[----:B------:R-:W-:Y:S01]  /*34450*/  IMAD.X R157, R245, 0x1, R135, P3 ;  /* 0x00000001f59d7824 */ /* 0x000fe200018e0687 */
[----:B------:R1:W-:Y:S04]  /*34460*/  STL.64 [R1+0x590], R158 ;  /* 0x0005909e01007387 */ /* 0x0003e80000100a00 */
[----:B------:R-:W3:Y:S04]  /*34470*/  LDL.LU.64 R212, [R1+0x428] ;  /* 0x0004280001d47983 */ /* 0x000ee80000300a00 */
[----:B------:R1:W-:Y:S04]  /*34480*/  STL.64 [R1+0x638], R156 ;  /* 0x0006389c01007387 */ /* 0x0003e80000100a00 */
[----:B------:R-:W3:Y:S04]  /*34490*/  LDL.LU.64 R216, [R1+0x408] ;  /* 0x0004080001d87983 */ /* 0x000ee80000300a00 */
[----:B------:R2:W-:Y:S04]  /*344a0*/  LDGSTS.E [R137+0x72900], desc[UR22][R172.64], P2 ;  /* 0x72900000ac897fae */ /* 0x0005e800091a1016 */
[----:B------:R-:W3:Y:S04]  /*344b0*/  LDL.LU.64 R218, [R1+0x3c0] ;  /* 0x0003c00001da7983 */ /* 0x000ee80000300a00 */
[----:B------:R1:W-:Y:S01]  /*344c0*/  LDGSTS.E [R137+0x72d00], desc[UR22][R158.64], P2 ;  /* 0x72d000009e897fae */ /* 0x0003e200091a1016 */
[----:B--2---:R-:W-:-:S03]  /*344d0*/  IADD3 R172, P3, PT, R186, R134, RZ ;  /* 0x00000086baac7210 */ /* 0x004fc60007f7e0ff */
[----:B------:R-:W2:Y:S01]  /*344e0*/  LDL.LU.64 R222, [R1+0x360] ;  /* 0x0003600001de7983 */ /* 0x000ea20000300a00 */
[----:B------:R-:W-:-:S03]  /*344f0*/  IADD3.X R173, PT, PT, R187, R135, RZ, P3, !PT ;  /* 0x00000087bbad7210 */ /* 0x000fc60001ffe4ff */
[----:B------:R1:W-:Y:S02]  /*34500*/  LDGSTS.E [R137+0x73100], desc[UR22][R156.64], P2 ;  /* 0x731000009c897fae */ /* 0x0003e400091a1016 */
[-C--:B-1----:R-:W-:Y:S02]  /*34510*/  IADD3 R158, P3, PT, R170, R134.reuse, RZ ;  /* 0x00000086aa9e7210 */ /* 0x082fe40007f7e0ff */
[----:B------:R-:W2:Y:S03]  /*34520*/  LDL.LU.64 R228, [R1+0x300] ;  /* 0x0003000001e47983 */ /* 0x000ea60000300a00 */
[----:B------:R-:W-:Y:S01]  /*34530*/  IMAD.X R159, R171, 0x1, R135, P3 ;  /* 0x00000001ab9f7824 */ /* 0x000fe200018e0687 */
[----:B------:R-:W2:Y:S01]  /*34540*/  LDL.LU.64 R232, [R1+0x2c8] ;  /* 0x0002c80001e87983 */ /* 0x000ea20000300a00 */
[----:B------:R-:W-:-:S03]  /*34550*/  IADD3 R156, P3, PT, R154, R134, RZ ;  /* 0x000000869a9c7210 */ /* 0x000fc60007f7e0ff */
[----:B------:R-:W-:Y:S02]  /*34560*/  LDGSTS.E [R137+0x73500], desc[UR22][R172.64], P2 ;  /* 0x73500000ac897fae */ /* 0x000fe400091a1016 */
[----:B------:R-:W-:Y:S02]  /*34570*/  IMAD.X R157, R155, 0x1, R135, P3 ;  /* 0x000000019b9d7824 */ /* 0x000fe400018e0687 */
[----:B------:R-:W-:Y:S04]  /*34580*/  STL.64 [R1+0x670], R172 ;  /* 0x000670ac01007387 */ /* 0x000fe80000100a00 */
[----:B------:R-:W-:Y:S01]  /*34590*/  LDGSTS.E [R137+0x73900], desc[UR22][R158.64], P2 ;  /* 0x739000009e897fae */ /* 0x000fe200091a1016 */
[----:B-----5:R-:W-:-:S03]  /*345a0*/  IADD3 R154, P3, PT, R226, R134, RZ ;  /* 0x00000086e29a7210 */ /* 0x020fc60007f7e0ff */
[----:B------:R-:W-:Y:S02]  /*345b0*/  STL.64 [R1+0x6a8], R158 ;  /* 0x0006a89e01007387 */ /* 0x000fe40000100a00 */
[----:B------:R-:W-:Y:S02]  /*345c0*/  IMAD.X R155, R227, 0x1, R135, P3 ;  /* 0x00000001e39b7824 */ /* 0x000fe400018e0687 */
[----:B------:R4:W-:Y:S04]  /*345d0*/  STL.64 [R1+0x6d8], R156 ;  /* 0x0006d89c01007387 */ /* 0x0009e80000100a00 */
[----:B------:R1:W-:Y:S04]  /*345e0*/  STL.64 [R1+0x250], R154 ;  /* 0x0002509a01007387 */ /* 0x0003e80000100a00 */
[----:B------:R4:W-:Y:S04]  /*345f0*/  LDGSTS.E [R137+0x73d00], desc[UR22][R156.64], P2 ;  /* 0x73d000009c897fae */ /* 0x0009e800091a1016 */
[----:B------:R-:W5:Y:S04]  /*34600*/  LDL.LU.64 R226, [R1+0x268] ;  /* 0x0002680001e27983 */ /* 0x000f680000300a00 */
[----:B------:R1:W-:Y:S01]  /*34610*/  LDGSTS.E [R138+0x70180], desc[UR22][R154.64], P2 ;  /* 0x701800009a8a7fae */ /* 0x0003e200091a1016 */
[----:B----4-:R-:W-:-:S04]  /*34620*/  IADD3 R156, P3, PT, R234, R134, RZ ;  /* 0x00000086ea9c7210 */ /* 0x010fc80007f7e0ff */
[----:B------:R-:W-:Y:S02]  /*34630*/  IADD3.X R157, PT, PT, R235, R135, RZ, P3, !PT ;  /* 0x00000087eb9d7210 */ /* 0x000fe40001ffe4ff */
[----:B------:R-:W4:Y:S01]  /*34640*/  LDL.LU.64 R234, [R1+0x1e8] ;  /* 0x0001e80001ea7983 */ /* 0x000f220000300a00 */
[----:B-1----:R-:W-:-:S03]  /*34650*/  IADD3 R154, P3, PT, R208, R134, RZ ;  /* 0x00000086d09a7210 */ /* 0x002fc60007f7e0ff */
[----:B------:R1:W-:Y:S02]  /*34660*/  LDGSTS.E [R138+0x70580], desc[UR22][R156.64], P2 ;  /* 0x705800009c8a7fae */ /* 0x0003e400091a1016 */
[----:B------:R-:W-:Y:S02]  /*34670*/  IMAD.X R155, R209, 0x1, R135, P3 ;  /* 0x00000001d19b7824 */ /* 0x000fe400018e0687 */
[----:B------:R1:W-:Y:S04]  /*34680*/  STL.64 [R1+0x2d0], R156 ;  /* 0x0002d09c01007387 */ /* 0x0003e80000100a00 */
[----:B------:R1:W-:Y:S04]  /*34690*/  STL.64 [R1+0x310], R154 ;  /* 0x0003109a01007387 */ /* 0x0003e80000100a00 */
[----:B------:R1:W-:Y:S01]  /*346a0*/  LDGSTS.E [R138+0x70980], desc[UR22][R154.64], P2 ;  /* 0x709800009a8a7fae */ /* 0x0003e200091a1016 */
[----:B---3--:R-:W-:-:S05]  /*346b0*/  IADD3 R136, P3, PT, R210, R134, RZ ;  /* 0x00000086d2887210 */ /* 0x008fca0007f7e0ff */
[----:B------:R-:W-:Y:S01]  /*346c0*/  IMAD.X R137, R211, 0x1, R135, P3 ;  /* 0x00000001d3897824 */ /* 0x000fe200018e0687 */
[----:B-1----:R-:W-:-:S04]  /*346d0*/  IADD3 R156, P3, PT, R212, R134, RZ ;  /* 0x00000086d49c7210 */ /* 0x002fc80007f7e0ff */
[----:B------:R1:W-:Y:S01]  /*346e0*/  LDGSTS.E [R138+0x70d80], desc[UR22][R136.64], P2 ;  /* 0x70d80000888a7fae */ /* 0x0003e200091a1016 */
[----:B------:R-:W-:Y:S01]  /*346f0*/  IMAD.X R157, R213, 0x1, R135, P3 ;  /* 0x00000001d59d7824 */ /* 0x000fe200018e0687 */
[-C--:B------:R-:W-:Y:S02]  /*34700*/  IADD3 R154, P3, PT, R216, R134.reuse, RZ ;  /* 0x00000086d89a7210 */ /* 0x080fe40007f7e0ff */
[----:B------:R1:W-:Y:S02]  /*34710*/  STL.64 [R1+0x348], R136 ;  /* 0x0003488801007387 */ /* 0x0003e40000100a00 */
[----:B------:R-:W-:Y:S02]  /*34720*/  IADD3.X R155, PT, PT, R217, R135, RZ, P3, !PT ;  /* 0x00000087d99b7210 */ /* 0x000fe40001ffe4ff */
[----:B------:R2:W-:Y:S04]  /*34730*/  STL.64 [R1+0x390], R156 ;  /* 0x0003909c01007387 */ /* 0x0005e80000100a00 */
[----:B------:R2:W-:Y:S01]  /*34740*/  LDGSTS.E [R138+0x71180], desc[UR22][R156.64], P2 ;  /* 0x711800009c8a7fae */ /* 0x0005e200091a1016 */
[----:B-1----:R-:W-:-:S03]  /*34750*/  IADD3 R136, P3, PT, R218, R134, RZ ;  /* 0x00000086da887210 */ /* 0x002fc60007f7e0ff */
[----:B------:R1:W-:Y:S02]  /*34760*/  STL.64 [R1+0x3c8], R154 ;  /* 0x0003c89a01007387 */ /* 0x0003e40000100a00 */
[----:B------:R-:W-:Y:S02]  /*34770*/  IMAD.X R137, R219, 0x1, R135, P3 ;  /* 0x00000001db897824 */ /* 0x000fe400018e0687 */
[----:B------:R1:W-:Y:S01]  /*34780*/  LDGSTS.E [R138+0x71580], desc[UR22][R154.64], P2 ;  /* 0x715800009a8a7fae */ /* 0x0003e200091a1016 */
[----:B--2---:R-:W-:-:S03]  /*34790*/  IADD3 R156, P3, PT, R222, R134, RZ ;  /* 0x00000086de9c7210 */ /* 0x004fc60007f7e0ff */
[----:B------:R2:W-:Y:S02]  /*347a0*/  STL.64 [R1+0x408], R136 ;  /* 0x0004088801007387 */ /* 0x0005e40000100a00 */
[----:B------:R-:W-:Y:S02]  /*347b0*/  IMAD.X R157, R223, 0x1, R135, P3 ;  /* 0x00000001df9d7824 */ /* 0x000fe400018e0687 */
[----:B------:R2:W-:Y:S01]  /*347c0*/  LDGSTS.E [R138+0x71980], desc[UR22][R136.64], P2 ;  /* 0x71980000888a7fae */ /* 0x0005e200091a1016 */
[----:B-1----:R-:W-:-:S03]  /*347d0*/  IADD3 R154, P3, PT, R228, R134, RZ ;  /* 0x00000086e49a7210 */ /* 0x002fc60007f7e0ff */
[----:B------:R5:W-:Y:S02]  /*347e0*/  STL.64 [R1+0x440], R156 ;  /* 0x0004409c01007387 */ /* 0x000be40000100a00 */
[----:B------:R-:W-:Y:S02]  /*347f0*/  IMAD.X R155, R229, 0x1, R135, P3 ;  /* 0x00000001e59b7824 */ /* 0x000fe400018e0687 */
[----:B------:R5:W-:Y:S01]  /*34800*/  LDGSTS.E [R138+0x71d80], desc[UR22][R156.64], P2 ;  /* 0x71d800009c8a7fae */ /* 0x000be200091a1016 */
[----:B--2---:R-:W-:-:S03]  /*34810*/  IADD3 R136, P3, PT, R232, R134, RZ ;  /* 0x00000086e8887210 */ /* 0x004fc60007f7e0ff */
[----:B------:R-:W2:Y:S01]  /*34820*/  LDL.LU.64 R228, [R1+0x610] ;  /* 0x0006100001e47983 */ /* 0x000ea20000300a00 */
[----:B------:R-:W-:-:S03]  /*34830*/  IADD3.X R137, PT, PT, R233, R135, RZ, P3, !PT ;  /* 0x00000087e9897210 */ /* 0x000fc60001ffe4ff */
[----:B------:R4:W-:Y:S04]  /*34840*/  STL.64 [R1+0x480], R154 ;  /* 0x0004809a01007387 */ /* 0x0009e80000100a00 */
[----:B------:R1:W-:Y:S04]  /*34850*/  STL.64 [R1+0x4c0], R136 ;  /* 0x0004c08801007387 */ /* 0x0003e80000100a00 */
[----:B------:R-:W3:Y:S04]  /*34860*/  LDL.LU.64 R232, [R1+0x5f0] ;  /* 0x0005f00001e87983 */ /* 0x000ee80000300a00 */
[----:B------:R4:W-:Y:S04]  /*34870*/  LDGSTS.E [R138+0x72180], desc[UR22][R154.64], P2 ;  /* 0x721800009a8a7fae */ /* 0x0009e800091a1016 */
[----:B------:R-:W3:Y:S01]  /*34880*/  LDL.LU.64 R208, [R1+0x5b8] ;  /* 0x0005b80001d07983 */ /* 0x000ee20000300a00 */
[----:B-----5:R-:W-:-:S03]  /*34890*/  IADD3 R156, P3, PT, R226, R134, RZ ;  /* 0x00000086e29c7210 */ /* 0x020fc60007f7e0ff */
[----:B------:R1:W-:Y:S02]  /*348a0*/  LDGSTS.E [R138+0x72580], desc[UR22][R136.64], P2 ;  /* 0x72580000888a7fae */ /* 0x0003e400091a1016 */
[----:B------:R-:W-:-:S05]  /*348b0*/  IMAD.X R157, R227, 0x1, R135, P3 ;  /* 0x00000001e39d7824 */ /* 0x000fca00018e0687 */
[----:B------:R5:W-:Y:S01]  /*348c0*/  STL.64 [R1+0x500], R156 ;  /* 0x0005009c01007387 */ /* 0x000be20000100a00 */
[----:B----4-:R-:W-:-:S03]  /*348d0*/  IADD3 R154, P3, PT, R234, R134, RZ ;  /* 0x00000086ea9a7210 */ /* 0x010fc60007f7e0ff */
[----:B------:R-:W4:Y:S02]  /*348e0*/  LDL.LU.64 R210, [R1+0x588] ;  /* 0x0005880001d27983 */ /* 0x000f240000300a00 */
[--C-:B------:R-:W-:Y:S01]  /*348f0*/  IMAD.X R155, R235, 0x1, R135.reuse, P3 ;  /* 0x00000001eb9b7824 */ /* 0x100fe200018e0687 */
[----:B-1----:R-:W-:Y:S01]  /*34900*/  IADD3 R136, P3, PT, R242, R134, RZ ;  /* 0x00000086f2887210 */ /* 0x002fe20007f7e0ff */
[----:B------:R5:W-:Y:S04]  /*34910*/  LDGSTS.E [R138+0x72980], desc[UR22][R156.64], P2 ;  /* 0x729800009c8a7fae */ /* 0x000be800091a1016 */
[----:B------:R1:W-:Y:S01]  /*34920*/  STL.64 [R1+0x548], R154 ;  /* 0x0005489a01007387 */ /* 0x0003e20000100a00 */
[----:B------:R-:W-:-:S03]  /*34930*/  IMAD.X R137, R243, 0x1, R135, P3 ;  /* 0x00000001f3897824 */ /* 0x000fc600018e0687 */
[----:B------:R-:W4:Y:S04]  /*34940*/  LDL.LU.64 R212, [R1+0x558] ;  /* 0x0005580001d47983 */ /* 0x000f280000300a00 */
[----:B------:R1:W-:Y:S04]  /*34950*/  STL.64 [R1+0x580], R136 ;  /* 0x0005808801007387 */ /* 0x0003e80000100a00 */
[----:B------:R-:W4:Y:S04]  /*34960*/  LDL.LU.64 R216, [R1+0x420] ;  /* 0x0004200001d87983 */ /* 0x000f280000300a00 */
[----:B------:R-:W4:Y:S04]  /*34970*/  LDL.LU.64 R218, [R1+0x3e0] ;  /* 0x0003e00001da7983 */ /* 0x000f280000300a00 */
[----:B------:R-:W4:Y:S04]  /*34980*/  LDL.LU.64 R222, [R1+0x3a0] ;  /* 0x0003a00001de7983 */ /* 0x000f280000300a00 */
[----:B------:R-:W4:Y:S04]  /*34990*/  LDL.LU.64 R226, [R1+0x320] ;  /* 0x0003200001e27983 */ /* 0x000f280000300a00 */
[----:B------:R-:W4:Y:S01]  /*349a0*/  LDL.LU.64 R234, [R1+0x2e0] ;  /* 0x0002e00001ea7983 */ /* 0x000f220000300a00 */
[----:B-----5:R-:W-:-:S03]  /*349b0*/  IADD3 R156, P3, PT, R184, R134, RZ ;  /* 0x00000086b89c7210 */ /* 0x020fc60007f7e0ff */
[----:B------:R1:W-:Y:S01]  /*349c0*/  LDGSTS.E [R138+0x72d80], desc[UR22][R154.64], P2 ;  /* 0x72d800009a8a7fae */ /* 0x0003e200091a1016 */
[----:B------:R-:W-:-:S03]  /*349d0*/  IADD3.X R157, PT, PT, R185, R135, RZ, P3, !PT ;  /* 0x00000087b99d7210 */ /* 0x000fc60001ffe4ff */
[----:B------:R5:W-:Y:S01]  /*349e0*/  LDGSTS.E [R138+0x73180], desc[UR22][R136.64], P2 ;  /* 0x73180000888a7fae */ /* 0x000be200091a1016 */
[----:B-1----:R-:W-:-:S03]  /*349f0*/  IADD3 R154, P3, PT, R168, R134, RZ ;  /* 0x00000086a89a7210 */ /* 0x002fc60007f7e0ff */
[----:B------:R-:W-:Y:S02]  /*34a00*/  STL.64 [R1+0x620], R156 ;  /* 0x0006209c01007387 */ /* 0x000fe40000100a00 */
[--C-:B------:R-:W-:Y:S01]  /*34a10*/  IMAD.X R155, R169, 0x1, R135.reuse, P3 ;  /* 0x00000001a99b7824 */ /* 0x100fe200018e0687 */
[-C--:B-----5:R-:W-:Y:S01]  /*34a20*/  IADD3 R136, P3, PT, R152, R134.reuse, RZ ;  /* 0x0000008698887210 */ /* 0x0a0fe20007f7e0ff */
[----:B------:R-:W-:Y:S04]  /*34a30*/  LDGSTS.E [R138+0x73580], desc[UR22][R156.64], P2 ;  /* 0x735800009c8a7fae */ /* 0x000fe800091a1016 */
[----:B------:R-:W-:Y:S01]  /*34a40*/  IMAD.X R137, R153, 0x1, R135, P3 ;  /* 0x0000000199897824 */ /* 0x000fe200018e0687 */
[----:B------:R-:W-:Y:S04]  /*34a50*/  STL.64 [R1+0x668], R154 ;  /* 0x0006689a01007387 */ /* 0x000fe80000100a00 */
[----:B------:R-:W-:Y:S04]  /*34a60*/  LDGSTS.E [R138+0x73980], desc[UR22][R154.64], P2 ;  /* 0x739800009a8a7fae */ /* 0x000fe800091a1016 */
[----:B------:R2:W-:Y:S04]  /*34a70*/  STL.64 [R1+0x6a0], R136 ;  /* 0x0006a08801007387 */ /* 0x0005e80000100a00 */
[----:B------:R2:W-:Y:S02]  /*34a80*/  LDGSTS.E [R138+0x73d80], desc[UR22][R136.64], P2 ;  /* 0x73d80000888a7fae */ /* 0x0005e400091a1016 */
[----:B--2---:R-:W-:-:S05]  /*34a90*/  IADD3 R136, P3, PT, R228, R134, RZ ;  /* 0x00000086e4887210 */ /* 0x004fca0007f7e0ff */
[----:B------:R-:W-:-:S05]  /*34aa0*/  IMAD.X R137, R229, 0x1, R135, P3 ;  /* 0x00000001e5897824 */ /* 0x000fca00018e0687 */
[----:B------:R4:W-:Y:S01]  /*34ab0*/  STL.64 [R1+0x258], R136 ;  /* 0x0002588801007387 */ /* 0x0009e20000100a00 */
[----:B---3--:R-:W-:-:S03]  /*34ac0*/  IADD3 R154, P3, PT, R232, R134, RZ ;  /* 0x00000086e89a7210 */ /* 0x008fc60007f7e0ff */
[----:B------:R-:W2:Y:S01]  /*34ad0*/  LDL.LU.64 R228, [R1+0x270] ;  /* 0x0002700001e47983 */ /* 0x000ea20000300a00 */
[----:B------:R-:W-:-:S03]  /*34ae0*/  IADD3.X R155, PT, PT, R233, R135, RZ, P3, !PT ;  /* 0x00000087e99b7210 */ /* 0x000fc60001ffe4ff */
[----:B------:R-:W3:Y:S01]  /*34af0*/  LDL.LU.64 R232, [R1+0x1b8] ;  /* 0x0001b80001e87983 */ /* 0x000ee20000300a00 */
[----:B------:R-:W-:-:S03]  /*34b00*/  IADD3 R152, P3, PT, R208, R134, RZ ;  /* 0x00000086d0987210 */ /* 0x000fc60007f7e0ff */
[----:B------:R4:W-:Y:S02]  /*34b10*/  LDGSTS.E [R139+0x70200], desc[UR22][R136.64], P2 ;  /* 0x70200000888b7fae */ /* 0x0009e400091a1016 */
[----:B------:R-:W-:Y:S02]  /*34b20*/  IMAD.X R153, R209, 0x1, R135, P3 ;  /* 0x00000001d1997824 */ /* 0x000fe400018e0687 */
[----:B------:R1:W-:Y:S04]  /*34b30*/  STL.64 [R1+0x2c8], R154 ;  /* 0x0002c89a01007387 */ /* 0x0003e80000100a00 */
        /* <DEDUP_REMOVED lines=26> */
[----:B------:R-:W4:Y:S01]  /*34ce0*/  LDL.LU.64 R226, [R1+0x648] ;  /* 0x0006480001e27983 */ /* 0x000f220000300a00 */
[----:B------:R-:W-:-:S03]  /*34cf0*/  IADD3.X R137, PT, PT, R235, R135, RZ, P3, !PT ;  /* 0x00000087eb897210 */ /* 0x000fc60001ffe4ff */
[----:B------:R3:W-:Y:S04]  /*34d00*/  STL.64 [R1+0x458], R152 ;  /* 0x0004589801007387 */ /* 0x0007e80000100a00 */
[----:B------:R1:W-:Y:S04]  /*34d10*/  STL.64 [R1+0x498], R136 ;  /* 0x0004988801007387 */ /* 0x0003e80000100a00 */
[----:B------:R-:W5:Y:S04]  /*34d20*/  LDL.LU.64 R234, [R1+0x628] ;  /* 0x0006280001ea7983 */ /* 0x000f680000300a00 */
[----:B------:R3:W-:Y:S04]  /*34d30*/  LDGSTS.E [R139+0x72200], desc[UR22][R152.64], P2 ;  /* 0x72200000988b7fae */ /* 0x0007e800091a1016 */
[----:B------:R-:W5:Y:S04]  /*34d40*/  LDL.LU.64 R208, [R1+0x5f8] ;  /* 0x0005f80001d07983 */ /* 0x000f680000300a00 */
        /* <DEDUP_REMOVED lines=24> */
[----:B------:R-:W2:Y:S02]  /*34ed0*/  LDL.LU.64 R232, [R1+0x328] ;  /* 0x0003280001e87983 */ /* 0x000ea40000300a00 */
[----:B------:R-:W-:Y:S02]  /*34ee0*/  IMAD.X R137, R151, 0x1, R135, P3 ;  /* 0x0000000197897824 */ /* 0x000fe400018e0687 */
[----:B------:R-:W-:Y:S04]  /*34ef0*/  STL.64 [R1+0x5d0], R154 ;  /* 0x0005d09a01007387 */ /* 0x000fe80000100a00 */
[----:B------:R-:W-:Y:S04]  /*34f00*/  LDGSTS.E [R139+0x73600], desc[UR22][R154.64], P2 ;  /* 0x736000009a8b7fae */ /* 0x000fe800091a1016 */
[----:B------:R-:W-:Y:S04]  /*34f10*/  STL.64 [R1+0x610], R152 ;  /* 0x0006109801007387 */ /* 0x000fe80000100a00 */
[----:B------:R-:W-:Y:S04]  /*34f20*/  LDGSTS.E [R139+0x73a00], desc[UR22][R152.64], P2 ;  /* 0x73a00000988b7fae */ /* 0x000fe800091a1016 */
[----:B------:R4:W-:Y:S04]  /*34f30*/  STL.64 [R1+0x660], R136 ;  /* 0x0006608801007387 */ /* 0x0009e80000100a00 */
[----:B------:R4:W-:Y:S02]  /*34f40*/  LDGSTS.E [R139+0x73e00], desc[UR22][R136.64], P2 ;  /* 0x73e00000888b7fae */ /* 0x0009e400091a1016 */
[----:B----4-:R-:W-:-:S05]  /*34f50*/  IADD3 R136, P3, PT, R226, R134, RZ ;  /* 0x00000086e2887210 */ /* 0x010fca0007f7e0ff */
[----:B------:R-:W-:Y:S01]  /*34f60*/  IMAD.X R137, R227, 0x1, R135, P3 ;  /* 0x00000001e3897824 */ /* 0x000fe200018e0687 */
[----:B-----5:R-:W-:-:S04]  /*34f70*/  IADD3 R150, P3, PT, R234, R134, RZ ;  /* 0x00000086ea967210 */ /* 0x020fc80007f7e0ff */
[----:B------:R3:W-:Y:S04]  /*34f80*/  STL.64 [R1+0x260], R136 ;  /* 0x0002608801007387 */ /* 0x0007e80000100a00 */
[----:B------:R-:W4:Y:S01]  /*34f90*/  LDL.LU.64 R226, [R1+0x2a8] ;  /* 0x0002a80001e27983 */ /* 0x000f220000300a00 */
[----:B------:R-:W-:-:S03]  /*34fa0*/  IADD3.X R151, PT, PT, R235, R135, RZ, P3, !PT ;  /* 0x00000087eb977210 */ /* 0x000fc60001ffe4ff */
[----:B------:R-:W5:Y:S01]  /*34fb0*/  LDL.LU.64 R234, [R1+0x188] ;  /* 0x0001880001ea7983 */ /* 0x000f620000300a00 */
[----:B------:R-:W-:-:S03]  /*34fc0*/  IADD3 R138, P3, PT, R208, R134, RZ ;  /* 0x00000086d08a7210 */ /* 0x000fc60007f7e0ff */
[----:B------:R3:W-:Y:S02]  /*34fd0*/  LDGSTS.E [R140+0x70280], desc[UR22][R136.64], P2 ;  /* 0x70280000888c7fae */ /* 0x0007e400091a1016 */
[----:B------:R-:W-:Y:S02]  /*34fe0*/  IMAD.X R139, R209, 0x1, R135, P3 ;  /* 0x00000001d18b7824 */ /* 0x000fe400018e0687 */
[----:B------:R1:W-:Y:S04]  /*34ff0*/  STL.64 [R1+0x2a0], R150 ;  /* 0x0002a09601007387 */ /* 0x0003e80000100a00 */
[----:B------:R1:W-:Y:S04]  /*35000*/  LDGSTS.E [R140+0x70680], desc[UR22][R150.64], P2 ;  /* 0x70680000968c7fae */ /* 0x0003e800091a1016 */
[----:B------:R1:W-:Y:S04]  /*35010*/  STL.64 [R1+0x2e0], R138 ;  /* 0x0002e08a01007387 */ /* 0x0003e80000100a00 */
[----:B------:R1:W-:Y:S01]  /*35020*/  LDGSTS.E [R140+0x70a80], desc[UR22][R138.64], P2 ;  /* 0x70a800008a8c7fae */ /* 0x0003e200091a1016 */
[----:B---3--:R-:W-:-:S05]  /*35030*/  IADD3 R136, P3, PT, R210, R134, RZ ;  /* 0x00000086d2887210 */ /* 0x008fca0007f7e0ff */
[----:B------:R-:W-:Y:S01]  /*35040*/  IMAD.X R137, R211, 0x1, R135, P3 ;  /* 0x00000001d3897824 */ /* 0x000fe200018e0687 */
[----:B-1----:R-:W-:-:S04]  /*35050*/  IADD3 R150, P3, PT, R212, R134, RZ ;  /* 0x00000086d4967210 */ /* 0x002fc80007f7e0ff */
[----:B------:R2:W-:Y:S01]  /*35060*/  LDGSTS.E [R140+0x70e80], desc[UR22][R136.64], P2 ;  /* 0x70e80000888c7fae */ /* 0x0005e200091a1016 */
[----:B------:R-:W-:-:S03]  /*35070*/  IMAD.X R151, R213, 0x1, R135, P3 ;  /* 0x00000001d5977824 */ /* 0x000fc600018e0687 */
[----:B------:R2:W-:Y:S01]  /*35080*/  STL.64 [R1+0x320], R136 ;  /* 0x0003208801007387 */ /* 0x0005e20000100a00 */
[----:B------:R-:W-:-:S03]  /*35090*/  IADD3 R138, P3, PT, R216, R134, RZ ;  /* 0x00000086d88a7210 */ /* 0x000fc60007f7e0ff */
[----:B------:R1:W-:Y:S01]  /*350a0*/  LDGSTS.E [R140+0x71280], desc[UR22][R150.64], P2 ;  /* 0x71280000968c7fae */ /* 0x0003e200091a1016 */
[----:B------:R-:W-:Y:S02]  /*350b0*/  IADD3.X R139, PT, PT, R217, R135, RZ, P3, !PT ;  /* 0x00000087d98b7210 */ /* 0x000fe40001ffe4ff */
[-C--:B--2---:R-:W-:Y:S01]  /*350c0*/  IADD3 R136, P3, PT, R218, R134.reuse, RZ ;  /* 0x00000086da887210 */ /* 0x084fe20007f7e0ff */
        /* <DEDUP_REMOVED lines=13> */
[----:B------:R-:W2:Y:S01]  /*351a0*/  LDL.LU.64 R228, [R1+0x6c0] ;  /* 0x0006c00001e47983 */ /* 0x000ea20000300a00 */
[----:B------:R-:W-:-:S03]  /*351b0*/  IADD3.X R137, PT, PT, R233, R135, RZ, P3, !PT ;  /* 0x00000087e9897210 */ /* 0x000fc60001ffe4ff */
[----:B------:R5:W-:Y:S04]  /*351c0*/  STL.64 [R1+0x460], R138 ;  /* 0x0004608a01007387 */ /* 0x000be80000100a00 */
[----:B------:R1:W-:Y:S04]  /*351d0*/  STL.64 [R1+0x4a0], R136 ;  /* 0x0004a08801007387 */ /* 0x0003e80000100a00 */
[----:B------:R-:W3:Y:S04]  /*351e0*/  LDL.LU.64 R232, [R1+0x690] ;  /* 0x0006900001e87983 */ /* 0x000ee80000300a00 */
[----:B------:R5:W-:Y:S04]  /*351f0*/  LDGSTS.E [R140+0x72280], desc[UR22][R138.64], P2 ;  /* 0x722800008a8c7fae */ /* 0x000be800091a1016 */
[----:B------:R-:W3:Y:S04]  /*35200*/  LDL.LU.64 R208, [R1+0x680] ;  /* 0x0006800001d07983 */ /* 0x000ee80000300a00 */
[----:B------:R1:W-:Y:S01]  /*35210*/  LDGSTS.E [R140+0x72680], desc[UR22][R136.64], P2 ;  /* 0x72680000888c7fae */ /* 0x0003e200091a1016 */
[----:B----4-:R-:W-:-:S05]  /*35220*/  IADD3 R150, P3, PT, R226, R134, RZ ;  /* 0x00000086e2967210 */ /* 0x010fca0007f7e0ff */
[----:B------:R-:W-:Y:S01]  /*35230*/  IMAD.X R151, R227, 0x1, R135, P3 ;  /* 0x00000001e3977824 */ /* 0x000fe200018e0687 */
[----:B-----5:R-:W-:-:S04]  /*35240*/  IADD3 R138, P3, PT, R234, R134, RZ ;  /* 0x00000086ea8a7210 */ /* 0x020fc80007f7e0ff */
[----:B------:R4:W-:Y:S01]  /*35250*/  STL.64 [R1+0x4e0], R150 ;  /* 0x0004e09601007387 */ /* 0x0009e20000100a00 */
[--C-:B------:R-:W-:Y:S01]  /*35260*/  IMAD.X R139, R235, 0x1, R135.reuse, P3 ;  /* 0x00000001eb8b7824 */ /* 0x100fe200018e0687 */
[-C--:B-1----:R-:W-:Y:S02]  /*35270*/  IADD3 R136, P3, PT, R238, R134.reuse, RZ ;  /* 0x00000086ee887210 */ /* 0x082fe40007f7e0ff */
[----:B------:R-:W5:Y:S03]  /*35280*/  LDL.LU.64 R210, [R1+0x630] ;  /* 0x0006300001d27983 */ /* 0x000f660000300a00 */
[----:B------:R-:W-:Y:S01]  /*35290*/  IMAD.X R137, R239, 0x1, R135, P3 ;  /* 0x00000001ef897824 */ /* 0x000fe200018e0687 */
[----:B------:R1:W-:Y:S04]  /*352a0*/  STL.64 [R1+0x520], R138 ;  /* 0x0005208a01007387 */ /* 0x0003e80000100a00 */
        /* <DEDUP_REMOVED lines=10> */
[----:B----4-:R-:W-:-:S04]  /*35350*/  IADD3 R150, P3, PT, R180, R134, RZ ;  /* 0x00000086b4967210 */ /* 0x010fc80007f7e0ff */
        /* <DEDUP_REMOVED lines=22> */
[----:B------:R1:W-:Y:S04]  /*354c0*/  LDGSTS.E [R141+0x70700], desc[UR22][R148.64], P2 ;  /* 0x70700000948d7fae */ /* 0x0003e800091a1016 */
[----:B------:R4:W-:Y:S04]  /*354d0*/  STL.64 [R1+0x2e8], R138 ;  /* 0x0002e88a01007387 */ /* 0x0009e80000100a00 */
[----:B------:R4:W-:Y:S01]  /*354e0*/  LDGSTS.E [R141+0x70b00], desc[UR22][R138.64], P2 ;  /* 0x70b000008a8d7fae */ /* 0x0009e200091a1016 */
[----:B-----5:R-:W-:-:S05]  /*354f0*/  IADD3 R136, P3, PT, R210, R134, RZ ;  /* 0x00000086d2887210 */ /* 0x020fca0007f7e0ff */
[----:B------:R-:W-:Y:S01]  /*35500*/  IMAD.X R137, R211, 0x1, R135, P3 ;  /* 0x00000001d3897824 */ /* 0x000fe200018e0687 */
[----:B-1----:R-:W-:-:S04]  /*35510*/  IADD3 R148, P3, PT, R212, R134, RZ ;  /* 0x00000086d4947210 */ /* 0x002fc80007f7e0ff */
[----:B------:R1:W-:Y:S01]  /*35520*/  LDGSTS.E [R141+0x70f00], desc[UR22][R136.64], P2 ;  /* 0x70f00000888d7fae */ /* 0x0003e200091a1016 */
[----:B------:R-:W-:Y:S01]  /*35530*/  IMAD.X R149, R213, 0x1, R135, P3 ;  /* 0x00000001d5957824 */ /* 0x000fe200018e0687 */
[-C--:B----4-:R-:W-:Y:S02]  /*35540*/  IADD3 R138, P3, PT, R216, R134.reuse, RZ ;  /* 0x00000086d88a7210 */ /* 0x090fe40007f7e0ff */
        /* <DEDUP_REMOVED lines=19> */
[----:B------:R-:W4:Y:S04]  /*35680*/  LDL.LU.64 R234, [R1+0x700] ;  /* 0x0007000001ea7983 */ /* 0x000f280000300a00 */
[----:B------:R1:W-:Y:S04]  /*35690*/  STL.64 [R1+0x4a8], R136 ;  /* 0x0004a88801007387 */ /* 0x0003e80000100a00 */
[----:B------:R-:W5:Y:S04]  /*356a0*/  LDL.LU.64 R206, [R1+0x6e8] ;  /* 0x0006e80001ce7983 */ /* 0x000f680000300a00 */
[----:B------:R3:W-:Y:S04]  /*356b0*/  LDGSTS.E [R141+0x72300], desc[UR22][R138.64], P2 ;  /* 0x723000008a8d7fae */ /* 0x0007e800091a1016 */
[----:B------:R-:W5:Y:S04]  /*356c0*/  LDL.LU.64 R208, [R1+0x6c8] ;  /* 0x0006c80001d07983 */ /* 0x000f680000300a00 */
[----:B------:R1:W-:Y:S04]  /*356d0*/  LDGSTS.E [R141+0x72700], desc[UR22][R136.64], P2 ;  /* 0x72700000888d7fae */ /* 0x0003e800091a1016 */
[----:B------:R-:W5:Y:S01]  /*356e0*/  LDL.LU.64 R210, [R1+0x6b8] ;  /* 0x0006b80001d27983 */ /* 0x000f620000300a00 */
[----:B--2---:R-:W-:-:S05]  /*356f0*/  IADD3 R148, P3, PT, R228, R134, RZ ;  /* 0x00000086e4947210 */ /* 0x004fca0007f7e0ff */
[----:B------:R-:W-:Y:S01]  /*35700*/  IMAD.X R149, R229, 0x1, R135, P3 ;  /* 0x00000001e5957824 */ /* 0x000fe200018e0687 */
[----:B---3--:R-:W-:-:S04]  /*35710*/  IADD3 R138, P3, PT, R232, R134, RZ ;  /* 0x00000086e88a7210 */ /* 0x008fc80007f7e0ff */
[----:B------:R2:W-:Y:S01]  /*35720*/  LDGSTS.E [R141+0x72b00], desc[UR22][R148.64], P2 ;  /* 0x72b00000948d7fae */ /* 0x0005e200091a1016 */
[--C-:B------:R-:W-:Y:S01]  /*35730*/  IMAD.X R139, R233, 0x1, R135.reuse, P3 ;  /* 0x00000001e98b7824 */ /* 0x100fe200018e0687 */
[-C--:B-1----:R-:W-:Y:S02]  /*35740*/  IADD3 R136, P3, PT, R236, R134.reuse, RZ ;  /* 0x00000086ec887210 */ /* 0x082fe40007f7e0ff */
[----:B------:R2:W-:Y:S03]  /*35750*/  STL.64 [R1+0x4e8], R148 ;  /* 0x0004e89401007387 */ /* 0x0005e60000100a00 */
[----:B------:R-:W-:Y:S01]  /*35760*/  IMAD.X R137, R237, 0x1, R135, P3 ;  /* 0x00000001ed897824 */ /* 0x000fe200018e0687 */
[----:B------:R1:W-:Y:S04]  /*35770*/  STL.64 [R1+0x528], R138 ;  /* 0x0005288a01007387 */ /* 0x0003e80000100a00 */
[----:B------:R-:W3:Y:S04]  /*35780*/  LDL.LU.64 R212, [R1+0x688] ;  /* 0x0006880001d47983 */ /* 0x000ee80000300a00 */
[----:B------:R1:W-:Y:S04]  /*35790*/  STL.64 [R1+0x568], R136 ;  /* 0x0005688801007387 */ /* 0x0003e80000100a00 */
[----:B------:R-:W3:Y:S01]  /*357a0*/  LDL.LU.64 R216, [R1+0x650] ;  /* 0x0006500001d87983 */ /* 0x000ee20000300a00 */
[----:B--2---:R-:W-:-:S03]  /*357b0*/  IADD3 R148, P3, PT, R178, R134, RZ ;  /* 0x00000086b2947210 */ /* 0x004fc60007f7e0ff */
[----:B------:R-:W2:Y:S01]  /*357c0*/  LDL.LU.64 R218, [R1+0x608] ;  /* 0x0006080001da7983 */ /* 0x000ea20000300a00 */
[----:B------:R-:W-:-:S03]  /*357d0*/  IADD3.X R149, PT, PT, R179, R135, RZ, P3, !PT ;  /* 0x00000087b3957210 */ /* 0x000fc60001ffe4ff */
[----:B------:R1:W-:Y:S04]  /*357e0*/  LDGSTS.E [R141+0x72f00], desc[UR22][R138.64], P2 ;  /* 0x72f000008a8d7fae */ /* 0x0003e800091a1016 */
[----:B------:R-:W2:Y:S04]  /*357f0*/  LDL.LU.64 R222, [R1+0x5d8] ;  /* 0x0005d80001de7983 */ /* 0x000ea80000300a00 */
[----:B------:R1:W-:Y:S02]  /*35800*/  LDGSTS.E [R141+0x73300], desc[UR22][R136.64], P2 ;  /* 0x73300000888d7fae */ /* 0x0003e400091a1016 */
[----:B-1----:R-:W-:-:S02]  /*35810*/  IADD3 R138, P3, PT, R162, R134, RZ ;  /* 0x00000086a28a7210 */ /* 0x002fc40007f7e0ff */
[----:B------:R-:W2:Y:S03]  /*35820*/  LDL.LU.64 R226, [R1+0x598] ;  /* 0x0005980001e27983 */ /* 0x000ea60000300a00 */
[----:B------:R-:W-:Y:S01]  /*35830*/  IMAD.X R139, R163, 0x1, R135, P3 ;  /* 0x00000001a38b7824 */ /* 0x000fe200018e0687 */
[----:B------:R-:W2:Y:S01]  /*35840*/  LDL.LU.64 R228, [R1+0x550] ;  /* 0x0005500001e47983 */ /* 0x000ea20000300a00 */
[----:B------:R-:W-:-:S03]  /*35850*/  IADD3 R136, P3, PT, R146, R134, RZ ;  /* 0x0000008692887210 */ /* 0x000fc60007f7e0ff */
[----:B------:R-:W-:Y:S02]  /*35860*/  STL.64 [R1+0x5a8], R148 ;  /* 0x0005a89401007387 */ /* 0x000fe40000100a00 */
[----:B------:R-:W-:Y:S02]  /*35870*/  IMAD.X R137, R147, 0x1, R135, P3 ;  /* 0x0000000193897824 */ /* 0x000fe400018e0687 */
[----:B------:R-:W-:Y:S04]  /*35880*/  LDGSTS.E [R141+0x73700], desc[UR22][R148.64], P2 ;  /* 0x73700000948d7fae */ /* 0x000fe800091a1016 */
[----:B------:R-:W-:Y:S04]  /*35890*/  STL.64 [R1+0x5e8], R138 ;  /* 0x0005e88a01007387 */ /* 0x000fe80000100a00 */
[----:B------:R-:W-:Y:S04]  /*358a0*/  LDGSTS.E [R141+0x73b00], desc[UR22][R138.64], P2 ;  /* 0x73b000008a8d7fae */ /* 0x000fe800091a1016 */
[----:B------:R4:W-:Y:S04]  /*358b0*/  STL.64 [R1+0x628], R136 ;  /* 0x0006288801007387 */ /* 0x0009e80000100a00 */
[----:B------:R4:W-:Y:S04]  /*358c0*/  LDGSTS.E [R141+0x73f00], desc[UR22][R136.64], P2 ;  /* 0x73f00000888d7fae */ /* 0x0009e800091a1016 */
[----:B------:R-:W2:Y:S01]  /*358d0*/  LDL.LU.64 R232, [R1+0x380] ;  /* 0x0003800001e87983 */ /* 0x000ea20000300a00 */
[----:B----4-:R-:W-:-:S05]  /*358e0*/  IADD3 R136, P3, PT, R234, R134, RZ ;  /* 0x00000086ea887210 */ /* 0x010fca0007f7e0ff */
[----:B------:R-:W-:Y:S02]  /*358f0*/  IMAD.X R137, R235, 0x1, R135, P3 ;  /* 0x00000001eb897824 */ /* 0x000fe400018e0687 */
[----:B------:R-:W4:Y:S01]  /*35900*/  LDL.LU.64 R234, [R1+0x40] ;  /* 0x0000400001ea7983 */ /* 0x000f220000300a00 */
[----:B-----5:R-:W-:-:S03]  /*35910*/  IADD3 R140, P3, PT, R206, R134, RZ ;  /* 0x00000086ce8c7210 */ /* 0x020fc60007f7e0ff */
[----:B------:R1:W-:Y:S01]  /*35920*/  LDGSTS.E [R142+0x70380], desc[UR22][R136.64], P2 ;  /* 0x70380000888e7fae */ /* 0x0003e200091a1016 */
[----:B------:R-:W-:Y:S02]  /*35930*/  IADD3.X R141, PT, PT, R207, R135, RZ, P3, !PT ;  /* 0x00000087cf8d7210 */ /* 0x000fe40001ffe4ff */
[-C--:B------:R-:W-:Y:S01]  /*35940*/  IADD3 R138, P3, PT, R208, R134.reuse, RZ ;  /* 0x00000086d08a7210 */ /* 0x080fe20007f7e0ff */
[----:B------:R1:W-:Y:S04]  /*35950*/  STL.64 [R1+0x270], R136 ;  /* 0x0002708801007387 */ /* 0x0003e80000100a00 */
[----:B------:R-:W-:Y:S01]  /*35960*/  IMAD.X R139, R209, 0x1, R135, P3 ;  /* 0x00000001d18b7824 */ /* 0x000fe200018e0687 */
[----:B------:R3:W-:Y:S04]  /*35970*/  STL.64 [R1+0x2b0], R140 ;  /* 0x0002b08c01007387 */ /* 0x0007e80000100a00 */
[----:B------:R3:W-:Y:S01]  /*35980*/  LDGSTS.E [R142+0x70780], desc[UR22][R140.64], P2 ;  /* 0x707800008c8e7fae */ /* 0x0007e200091a1016 */
[----:B-1----:R-:W-:-:S03]  /*35990*/  IADD3 R136, P3, PT, R210, R134, RZ ;  /* 0x00000086d2887210 */ /* 0x002fc60007f7e0ff */
[----:B------:R1:W-:Y:S02]  /*359a0*/  STL.64 [R1+0x2f0], R138 ;  /* 0x0002f08a01007387 */ /* 0x0003e40000100a00 */
[----:B------:R-:W-:Y:S02]  /*359b0*/  IMAD.X R137, R211, 0x1, R135, P3 ;  /* 0x00000001d3897824 */ /* 0x000fe400018e0687 */
[----:B------:R1:W-:Y:S04]  /*359c0*/  LDGSTS.E [R142+0x70b80], desc[UR22][R138.64], P2 ;  /* 0x70b800008a8e7fae */ /* 0x0003e800091a1016 */
[----:B------:R2:W-:Y:S04]  /*359d0*/  STL.64 [R1+0x330], R136 ;  /* 0x0003308801007387 */ /* 0x0005e80000100a00 */
[----:B------:R2:W-:Y:S01]  /*359e0*/  LDGSTS.E [R142+0x70f80], desc[UR22][R136.64], P2 ;  /* 0x70f80000888e7fae */ /* 0x0005e200091a1016 */
[----:B------:R-:W-:Y:S01]  /*359f0*/  UMOV UR6, URZ ;  /* 0x000000ff00067c82 */ /* 0x000fe20008000000 */
[----:B---3--:R-:W-:-:S05]  /*35a00*/  IADD3 R140, P3, PT, R212, R134, RZ ;  /* 0x00000086d48c7210 */ /* 0x008fca0007f7e0ff */
[----:B------:R-:W-:Y:S01]  /*35a10*/  IMAD.X R141, R213, 0x1, R135, P3 ;  /* 0x00000001d58d7824 */ /* 0x000fe200018e0687 */
[----:B-1----:R-:W-:-:S04]  /*35a20*/  IADD3 R138, P3, PT, R216, R134, RZ ;  /* 0x00000086d88a7210 */ /* 0x002fc80007f7e0ff */
        /* <DEDUP_REMOVED lines=16> */
[----:B------:R4:W-:Y:S01]  /*35b30*/  STL.64 [R1+0x470], R138 ;  /* 0x0004708a01007387 */ /* 0x0009e20000100a00 */
[----:B------:R-:W-:-:S03]  /*35b40*/  IADD3.X R137, PT, PT, R229, R135, RZ, P3, !PT ;  /* 0x00000087e5897210 */ /* 0x000fc60001ffe4ff */
[----:B------:R4:W-:Y:S01]  /*35b50*/  LDGSTS.E [R142+0x72380], desc[UR22][R138.64], P2 ;  /* 0x723800008a8e7fae */ /* 0x0009e200091a1016 */
[----:B--2---:R-:W-:-:S03]  /*35b60*/  IADD3 R140, P3, PT, R232, R134, RZ ;  /* 0x00000086e88c7210 */ /* 0x004fc60007f7e0ff */
[----:B------:R1:W-:Y:S02]  /*35b70*/  STL.64 [R1+0x4b0], R136 ;  /* 0x0004b08801007387 */ /* 0x0003e40000100a00 */
[----:B------:R-:W-:Y:S02]  /*35b80*/  IMAD.X R141, R233, 0x1, R135, P3 ;  /* 0x00000001e98d7824 */ /* 0x000fe400018e0687 */
[----:B------:R1:W-:Y:S01]  /*35b90*/  LDGSTS.E [R142+0x72780], desc[UR22][R136.64], P2 ;  /* 0x72780000888e7fae */ /* 0x0003e200091a1016 */
[----:B----4-:R-:W-:-:S03]  /*35ba0*/  IADD3 R138, P3, PT, R234, R134, RZ ;  /* 0x00000086ea8a7210 */ /* 0x010fc60007f7e0ff */
[----:B------:R2:W-:Y:S02]  /*35bb0*/  STL.64 [R1+0x4f0], R140 ;  /* 0x0004f08c01007387 */ /* 0x0005e40000100a00 */
[--C-:B------:R-:W-:Y:S01]  /*35bc0*/  IMAD.X R139, R235, 0x1, R135.reuse, P3 ;  /* 0x00000001eb8b7824 */ /* 0x100fe200018e0687 */
[-C--:B-1----:R-:W-:Y:S01]  /*35bd0*/  IADD3 R136, P3, PT, R192, R134.reuse, RZ ;  /* 0x00000086c0887210 */ /* 0x082fe20007f7e0ff */
[----:B------:R2:W-:Y:S04]  /*35be0*/  LDGSTS.E [R142+0x72b80], desc[UR22][R140.64], P2 ;  /* 0x72b800008c8e7fae */ /* 0x0005e800091a1016 */
[----:B------:R-:W-:Y:S01]  /*35bf0*/  IMAD.X R137, R193, 0x1, R135, P3 ;  /* 0x00000001c1897824 */ /* 0x000fe200018e0687 */
[----:B------:R1:W-:Y:S04]  /*35c00*/  STL.64 [R1+0x530], R138 ;  /* 0x0005308a01007387 */ /* 0x0003e80000100a00 */
[----:B------:R1:W-:Y:S01]  /*35c10*/  LDGSTS.E [R142+0x72f80], desc[UR22][R138.64], P2 ;  /* 0x72f800008a8e7fae */ /* 0x0003e200091a1016 */
[----:B--2---:R-:W-:-:S03]  /*35c20*/  IADD3 R140, P3, PT, R176, R134, RZ ;  /* 0x00000086b08c7210 */ /* 0x004fc60007f7e0ff */
[----:B------:R2:W-:Y:S01]  /*35c30*/  STL.64 [R1+0x570], R136 ;  /* 0x0005708801007387 */ /* 0x0005e20000100a00 */
[----:B------:R-:W-:-:S03]  /*35c40*/  IADD3.X R141, PT, PT, R177, R135, RZ, P3, !PT ;  /* 0x00000087b18d7210 */ /* 0x000fc60001ffe4ff */
        /* <DEDUP_REMOVED lines=8> */
[----:B------:R1:W-:Y:S04]  /*35cd0*/  LDGSTS.E [R142+0x73b80], desc[UR22][R138.64], P2 ;  /* 0x73b800008a8e7fae */ /* 0x0003e800091a1016 */
[----:B------:R1:W-:Y:S04]  /*35ce0*/  STL.64 [R1+0x630], R136 ;  /* 0x0006308801007387 */ /* 0x0003e80000100a00 */
[----:B------:R1:W-:Y:S01]  /*35cf0*/  LDGSTS.E [R142+0x73f80], desc[UR22][R136.64], P2 ;  /* 0x73f80000888e7fae */ /* 0x0003e200091a1016 */
[----:B------:R-:W-:-:S03]  /*35d00*/  ISETP.GE.AND P2, PT, R248, 0x100, PT ;  /* 0x00000100f800780c */ /* 0x000fc60003f46270 */
[----:B------:R-:W0:Y:S01]  /*35d10*/  LDGDEPBAR ;  /* 0x00000000000079af */ /* 0x000e220000000000 */
[----:B------:R-:W-:-:S09]  /*35d20*/  ISETP.GE.AND P3, PT, R248, 0x80, PT ;  /* 0x00000080f800780c */ /* 0x000fd20003f66270 */
[----:B-1----:R-:W-:Y:S05]  /*35d30*/  @!P2 BRA `(.L_x_8) ;  /* 0x000000f00008a947 */ /* 0x002fea0003800000 */
[----:B------:R-:W-:Y:S01]  /*35d40*/  STL [R1], R64 ;  /* 0x0000004001007387 */ /* 0x000fe20000100800 */
[----:B------:R-:W-:Y:S01]  /*35d50*/  IMAD.MOV.U32 R153, RZ, RZ, R120 ;  /* 0x000000ffff997224 */ /* 0x000fe200078e0078 */
[----:B------:R-:W-:Y:S01]  /*35d60*/  MOV R176, R91 ;  /* 0x0000005b00b07202 */ /* 0x000fe20000000f00 */
[----:B------:R-:W-:Y:S01]  /*35d70*/  IMAD.MOV.U32 R154, RZ, RZ, R121 ;  /* 0x000000ffff9a7224 */ /* 0x000fe200078e0079 */
[----:B------:R-:W-:Y:S01]  /*35d80*/  STL [R1+0x8], R68 ;  /* 0x0000084401007387 */ /* 0x000fe20000100800 */
[----:B------:R-:W-:Y:S01]  /*35d90*/  IMAD.MOV.U32 R177, RZ, RZ, R86 ;  /* 0x000000ffffb17224 */ /* 0x000fe200078e0056 */
[----:B------:R-:W-:Y:S01]  /*35da0*/  MOV R172, R99 ;  /* 0x0000006300ac7202 */ /* 0x000fe20000000f00 */
[----:B------:R-:W-:Y:S01]  /*35db0*/  IMAD.MOV.U32 R178, RZ, RZ, R87 ;  /* 0x000000ffffb27224 */ /* 0x000fe200078e0057 */
[----:B------:R-:W-:Y:S01]  /*35dc0*/  STL [R1+0x4], R69 ;  /* 0x0000044501007387 */ /* 0x000fe20000100800 */
[----:B------:R-:W-:Y:S01]  /*35dd0*/  IMAD.MOV.U32 R175, RZ, RZ, R90 ;  /* 0x000000ffffaf7224 */ /* 0x000fe200078e005a */
[----:B------:R-:W-:Y:S01]  /*35de0*/  MOV R168, R107 ;  /* 0x0000006b00a87202 */ /* 0x000fe20000000f00 */
[----:B------:R-:W-:Y:S01]  /*35df0*/  IMAD.MOV.U32 R171, RZ, RZ, R98 ;  /* 0x000000ffffab7224 */ /* 0x000fe200078e0062 */
[----:B------:R-:W2:Y:S01]  /*35e00*/  LDL.LU.64 R120, [R1+0x278] ;  /* 0x0002780001787983 */ /* 0x000ea20000300a00 */
[----:B------:R-:W-:Y:S01]  /*35e10*/  IMAD.MOV.U32 R167, RZ, RZ, R106 ;  /* 0x000000ffffa77224 */ /* 0x000fe200078e006a */
[----:B------:R-:W-:Y:S01]  /*35e20*/  MOV R152, R123 ;  /* 0x0000007b00987202 */ /* 0x000fe20000000f00 */
[----:B------:R-:W-:Y:S01]  /*35e30*/  IMAD.MOV.U32 R173, RZ, RZ, R94 ;  /* 0x000000ffffad7224 */ /* 0x000fe200078e005e */
[----:B------:R-:W-:Y:S01]  /*35e40*/  STL [R1+0x10], R72 ;  /* 0x0000104801007387 */ /* 0x000fe20000100800 */
[----:B------:R-:W-:Y:S01]  /*35e50*/  IMAD.MOV.U32 R174, RZ, RZ, R95 ;  /* 0x000000ffffae7224 */ /* 0x000fe200078e005f */
[----:B------:R-:W-:Y:S01]  /*35e60*/  MOV R164, R111 ;  /* 0x0000006f00a47202 */ /* 0x000fe20000000f00 */
[----:B------:R-:W-:Y:S01]  /*35e70*/  IMAD.MOV.U32 R149, RZ, RZ, R124 ;  /* 0x000000ffff957224 */ /* 0x000fe200078e007c */
[----:B------:R-:W3:Y:S01]  /*35e80*/  LDL.LU.64 R86, [R1+0x268] ;  /* 0x0002680001567983 */ /* 0x000ee20000300a00 */
[----:B------:R-:W-:Y:S01]  /*35e90*/  IMAD.MOV.U32 R150, RZ, RZ, R125 ;  /* 0x000000ffff967224 */ /* 0x000fe200078e007d */
[----:B------:R-:W-:Y:S01]  /*35ea0*/  MOV R148, R127 ;  /* 0x0000007f00947202 */ /* 0x000fe20000000f00 */
[----:B------:R-:W-:Y:S01]  /*35eb0*/  IMAD.MOV.U32 R151, RZ, RZ, R122 ;  /* 0x000000ffff977224 */ /* 0x000fe200078e007a */
[----:B------:R-:W4:Y:S01]  /*35ec0*/  LDL.LU.64 R90, [R1+0x258] ;  /* 0x00025800015a7983 */ /* 0x000f220000300a00 */
[----:B------:R-:W-:Y:S01]  /*35ed0*/  IMAD.MOV.U32 R165, RZ, RZ, R108 ;  /* 0x000000ffffa57224 */ /* 0x000fe200078e006c */
[----:B------:R-:W-:Y:S01]  /*35ee0*/  MOV R144, R131 ;  /* 0x0000008300907202 */ /* 0x000fe20000000f00 */
[----:B------:R-:W-:Y:S01]  /*35ef0*/  IMAD.MOV.U32 R166, RZ, RZ, R109 ;  /* 0x000000ffffa67224 */ /* 0x000fe200078e006d */
[----:B------:R-:W5:Y:S01]  /*35f00*/  LDL.LU.64 R98, [R1+0x260] ;  /* 0x0002600001627983 */ /* 0x000f620000300a00 */
        /* <DEDUP_REMOVED lines=31> */
[----:B------:R-:W2:Y:S01]  /*36100*/  LDL.LU.64 R94, [R1+0x2a8] ;  /* 0x0002a800015e7983 */ /* 0x000ea20000300a00 */
[----:B------:R-:W-:Y:S01]  /*36110*/  IMAD.MOV.U32 R182, RZ, RZ, R79 ;  /* 0x000000ffffb67224 */ /* 0x000fe200078e004f */
[----:B------:R-:W-:Y:S01]  /*36120*/  SHF.R.S32.HI R249, RZ, 0x1f, R248 ;  /* 0x0000001ffff97819 */ /* 0x000fe200000114f8 */
[----:B------:R-:W-:Y:S01]  /*36130*/  IMAD.MOV.U32 R187, RZ, RZ, R66 ;  /* 0x000000ffffbb7224 */ /* 0x000fe200078e0042 */
[----:B------:R-:W2:Y:S01]  /*36140*/  LDL.LU.64 R124, [R1+0x3f8] ;  /* 0x0003f800017c7983 */ /* 0x000ea20000300a00 */
[----:B------:R-:W-:Y:S01]  /*36150*/  IMAD.MOV.U32 R179, RZ, RZ, R82 ;  /* 0x000000ffffb37224 */ /* 0x000fe200078e0052 */
[----:B------:R-:W-:Y:S01]  /*36160*/  LEA.HI R249, R249, R248, RZ, 0x7 ;  /* 0x000000f8f9f97211 */ /* 0x000fe200078f38ff */
        /* <DEDUP_REMOVED lines=58> */
[----:B------:R-:W-:-:S02]  /*36510*/  IMAD.MOV.U32 R215, RZ, RZ, R28 ;  /* 0x000000ffffd77224 */ /* 0x000fc400078e001c */
[----:B------:R-:W-:Y:S01]  /*36520*/  IMAD.MOV.U32 R217, RZ, RZ, R26 ;  /* 0x000000ffffd97224 */ /* 0x000fe200078e001a */
[----:B------:R-:W2:Y:S01]  /*36530*/  LDL.LU.64 R78, [R1+0x58] ;  /* 0x00005800014e7983 */ /* 0x000ea20000300a00 */
[----:B------:R-:W-:Y:S02]  /*36540*/  IMAD.MOV.U32 R218, RZ, RZ, R27 ;  /* 0x000000ffffda7224 */ /* 0x000fe400078e001b */
[----:B------:R-:W-:Y:S01]  /*36550*/  IMAD.MOV.U32 R219, RZ, RZ, R24 ;  /* 0x000000ffffdb7224 */ /* 0x000fe200078e0018 */
[----:B------:R-:W-:Y:S01]  /*36560*/  STL [R1+0x38], R92 ;  /* 0x0000385c01007387 */ /* 0x000fe20000100800 */
[----:B------:R-:W-:Y:S02]  /*36570*/  IMAD.MOV.U32 R221, RZ, RZ, R22 ;  /* 0x000000ffffdd7224 */ /* 0x000fe400078e0016 */
[----:B------:R-:W-:Y:S01]  /*36580*/  IMAD.MOV.U32 R222, RZ, RZ, R23 ;  /* 0x000000ffffde7224 */ /* 0x000fe200078e0017 */
[----:B------:R-:W-:Y:S01]  /*36590*/  STL [R1+0x34], R93 ;  /* 0x0000345d01007387 */ /* 0x000fe20000100800 */
[----:B------:R-:W-:-:S02]  /*365a0*/  IMAD.MOV.U32 R223, RZ, RZ, R20 ;  /* 0x000000ffffdf7224 */ /* 0x000fc400078e0014 */
[----:B------:R-:W-:Y:S01]  /*365b0*/  IMAD.MOV.U32 R225, RZ, RZ, R18 ;  /* 0x000000ffffe17224 */ /* 0x000fe200078e0012 */
[----:B------:R-:W3:Y:S01]  /*365c0*/  LDL.LU.64 R66, [R1+0x70] ;  /* 0x0000700001427983 */ /* 0x000ee20000300a00 */
[----:B------:R-:W-:Y:S02]  /*365d0*/  IMAD.MOV.U32 R226, RZ, RZ, R19 ;  /* 0x000000ffffe27224 */ /* 0x000fe400078e0013 */
[----:B------:R-:W-:Y:S01]  /*365e0*/  IMAD.MOV.U32 R227, RZ, RZ, R16 ;  /* 0x000000ffffe37224 */ /* 0x000fe200078e0010 */
[----:B------:R-:W-:Y:S01]  /*365f0*/  STL [R1+0x40], R96 ;  /* 0x0000406001007387 */ /* 0x000fe20000100800 */
[----:B------:R-:W-:Y:S02]  /*36600*/  IMAD.MOV.U32 R229, RZ, RZ, R14 ;  /* 0x000000ffffe57224 */ /* 0x000fe400078e000e */
[----:B------:R-:W-:Y:S01]  /*36610*/  IMAD.MOV.U32 R230, RZ, RZ, R15 ;  /* 0x000000ffffe67224 */ /* 0x000fe200078e000f */
[----:B------:R-:W3:Y:S01]  /*36620*/  LDL.LU.64 R82, [R1+0x68] ;  /* 0x0000680001527983 */ /* 0x000ee20000300a00 */
[----:B------:R-:W-:-:S02]  /*36630*/  IMAD.MOV.U32 R231, RZ, RZ, R12 ;  /* 0x000000ffffe77224 */ /* 0x000fc400078e000c */
[----:B------:R-:W-:Y:S01]  /*36640*/  IMAD.MOV.U32 R233, RZ, RZ, R10 ;  /* 0x000000ffffe97224 */ /* 0x000fe200078e000a */
[----:B------:R-:W-:Y:S01]  /*36650*/  STL [R1+0x3c], R97 ;  /* 0x00003c6101007387 */ /* 0x000fe20000100800 */
        /* <DEDUP_REMOVED lines=14> */
[----:B------:R-:W4:Y:S04]  /*36740*/  LDL.LU.64 R74, [R1+0x78] ;  /* 0x00007800014a7983 */ /* 0x000f280000300a00 */
[----:B------:R-:W4:Y:S01]  /*36750*/  LDL.LU.64 R58, [R1+0x80] ;  /* 0x00008000013a7983 */ /* 0x000f220000300a00 */
[----:B--2---:R-:W-:-:S03]  /*36760*/  IMAD.MOV.U32 R4, RZ, RZ, R79 ;  /* 0x000000ffff047224 */ /* 0x004fc600078e004f */
[----:B------:R1:W-:Y:S04]  /*36770*/  STL [R1+0x58], R78 ;  /* 0x0000584e01007387 */ /* 0x0003e80000100800 */
[----:B------:R2:W-:Y:S04]  /*36780*/  STL [R1+0x54], R4 ;  /* 0x0000540401007387 */ /* 0x0005e80000100800 */
[----:B------:R5:W-:Y:S04]  /*36790*/  STL [R1+0x60], R70 ;  /* 0x0000604601007387 */ /* 0x000be80000100800 */
[----:B-1----:R-:W4:Y:S01]  /*367a0*/  LDL.LU.64 R78, [R1+0x90] ;  /* 0x00009000014e7983 */ /* 0x002f220000300a00 */
[----:B--2---:R-:W-:-:S03]  /*367b0*/  IMAD.MOV.U32 R4, RZ, RZ, R71 ;  /* 0x000000ffff047224 */ /* 0x004fc600078e0047 */
[----:B---3--:R-:W-:Y:S04]  /*367c0*/  STL [R1+0x68], R82 ;  /* 0x0000685201007387 */ /* 0x008fe80000100800 */
[----:B------:R1:W-:Y:S04]  /*367d0*/  STL [R1+0x5c], R4 ;  /* 0x00005c0401007387 */ /* 0x0003e80000100800 */
[----:B-----5:R-:W2:Y:S01]  /*367e0*/  LDL.LU.64 R70, [R1+0x88] ;  /* 0x0000880001467983 */ /* 0x020ea20000300a00 */
[----:B-1----:R-:W-:-:S03]  /*367f0*/  MOV R4, R83 ;  /* 0x0000005300047202 */ /* 0x002fc60000000f00 */
[----:B------:R-:W-:Y:S04]  /*36800*/  STL [R1+0x70], R66 ;  /* 0x0000704201007387 */ /* 0x000fe80000100800 */
[----:B------:R1:W-:Y:S04]  /*36810*/  STL [R1+0x64], R4 ;  /* 0x0000640401007387 */ /* 0x0003e80000100800 */
[----:B------:R-:W3:Y:S01]  /*36820*/  LDL.LU.64 R82, [R1+0xb8] ;  /* 0x0000b80001527983 */ /* 0x000ee20000300a00 */
[----:B-1----:R-:W-:-:S05]  /*36830*/  IMAD.MOV.U32 R4, RZ, RZ, R67 ;  /* 0x000000ffff047224 */ /* 0x002fca00078e0043 */
[----:B------:R1:W-:Y:S04]  /*36840*/  STL [R1+0x6c], R4 ;  /* 0x00006c0401007387 */ /* 0x0003e80000100800 */
[----:B------:R-:W5:Y:S04]  /*36850*/  LDL.LU.64 R62, [R1+0xa0] ;  /* 0x0000a000013e7983 */ /* 0x000f680000300a00 */
[----:B----4-:R4:W-:Y:S01]  /*36860*/  STL [R1+0x78], R74 ;  /* 0x0000784a01007387 */ /* 0x0109e20000100800 */
[----:B-1----:R-:W-:-:S03]  /*36870*/  IMAD.MOV.U32 R4, RZ, RZ, R75 ;  /* 0x000000ffff047224 */ /* 0x002fc600078e004b */
[----:B------:R-:W3:Y:S04]  /*36880*/  LDL.LU.64 R66, [R1+0x98] ;  /* 0x0000980001427983 */ /* 0x000ee80000300a00 */
[----:B------:R1:W-:Y:S04]  /*36890*/  STL [R1+0x74], R4 ;  /* 0x0000740401007387 */ /* 0x0003e80000100800 */
[----:B------:R-:W-:Y:S04]  /*368a0*/  STL [R1+0x80], R58 ;  /* 0x0000803a01007387 */ /* 0x000fe80000100800 */
[----:B----4-:R-:W4:Y:S01]  /*368b0*/  LDL.LU.64 R74, [R1+0xb0] ;  /* 0x0000b000014a7983 */ /* 0x010f220000300a00 */
[----:B-1----:R-:W-:-:S03]  /*368c0*/  IMAD.MOV.U32 R4, RZ, RZ, R59 ;  /* 0x000000ffff047224 */ /* 0x002fc600078e003b */
[----:B------:R-:W4:Y:S04]  /*368d0*/  LDL.LU.64 R56, [R1+0xa8] ;  /* 0x0000a80001387983 */ /* 0x000f280000300a00 */
[----:B------:R2:W-:Y:S02]  /*368e0*/  STL [R1+0x7c], R4 ;  /* 0x00007c0401007387 */ /* 0x0005e40000100800 */
[----:B--2---:R-:W-:Y:S02]  /*368f0*/  MOV R4, R71 ;  /* 0x0000004700047202 */ /* 0x004fe40000000f00 */
[----:B------:R1:W-:Y:S04]  /*36900*/  STL [R1+0x88], R70 ;  /* 0x0000884601007387 */ /* 0x0003e80000100800 */
[----:B------:R-:W-:Y:S04]  /*36910*/  STL [R1+0x90], R78 ;  /* 0x0000904e01007387 */ /* 0x000fe80000100800 */
[----:B------:R2:W-:Y:S04]  /*36920*/  STL [R1+0x84], R4 ;  /* 0x0000840401007387 */ /* 0x0005e80000100800 */
[----:B-1----:R-:W4:Y:S01]  /*36930*/  LDL.LU.64 R70, [R1+0xe0] ;  /* 0x0000e00001467983 */ /* 0x002f220000300a00 */
[----:B--2---:R-:W-:-:S05]  /*36940*/  IMAD.MOV.U32 R4, RZ, RZ, R79 ;  /* 0x000000ffff047224 */ /* 0x004fca00078e004f */
[----:B------:R3:W-:Y:S04]  /*36950*/  STL [R1+0x8c], R4 ;  /* 0x00008c0401007387 */ /* 0x0007e80000100800 */
[----:B------:R-:W2:Y:S04]  /*36960*/  LDL.LU.64 R78, [R1+0xc0] ;  /* 0x0000c000014e7983 */ /* 0x000ea80000300a00 */
[----:B------:R-:W2:Y:S01]  /*36970*/  LDL.LU.64 R58, [R1+0xc8] ;  /* 0x0000c800013a7983 */ /* 0x000ea20000300a00 */
[----:B---3--:R-:W-:-:S03]  /*36980*/  IMAD.MOV.U32 R4, RZ, RZ, R67 ;  /* 0x000000ffff047224 */ /* 0x008fc600078e0043 */
[----:B------:R1:W-:Y:S04]  /*36990*/  STL [R1+0x98], R66 ;  /* 0x0000984201007387 */ /* 0x0003e80000100800 */
[----:B------:R3:W-:Y:S04]  /*369a0*/  STL [R1+0x94], R4 ;  /* 0x0000940401007387 */ /* 0x0007e80000100800 */
[----:B-----5:R5:W-:Y:S04]  /*369b0*/  STL [R1+0xa0], R62 ;  /* 0x0000a03e01007387 */ /* 0x020be80000100800 */
[----:B-1----:R-:W2:Y:S01]  /*369c0*/  LDL.LU.64 R66, [R1+0xd8] ;  /* 0x0000d80001427983 */ /* 0x002ea20000300a00 */
[----:B---3--:R-:W-:-:S03]  /*369d0*/  IMAD.MOV.U32 R4, RZ, RZ, R63 ;  /* 0x000000ffff047224 */ /* 0x008fc600078e003f */
[----:B----4-:R-:W-:Y:S04]  /*369e0*/  STL [R1+0xa8], R56 ;  /* 0x0000a83801007387 */ /* 0x010fe80000100800 */
[----:B------:R1:W-:Y:S04]  /*369f0*/  STL [R1+0x9c], R4 ;  /* 0x00009c0401007387 */ /* 0x0003e80000100800 */
[----:B-----5:R-:W3:Y:S01]  /*36a00*/  LDL.LU.64 R62, [R1+0xd0] ;  /* 0x0000d000013e7983 */ /* 0x020ee20000300a00 */
[----:B-1----:R-:W-:-:S03]  /*36a10*/  MOV R4, R57 ;  /* 0x0000003900047202 */ /* 0x002fc60000000f00 */
[----:B------:R-:W-:Y:S04]  /*36a20*/  STL [R1+0xb0], R74 ;  /* 0x0000b04a01007387 */ /* 0x000fe80000100800 */
[----:B------:R1:W-:Y:S04]  /*36a30*/  STL [R1+0xa4], R4 ;  /* 0x0000a40401007387 */ /* 0x0003e80000100800 */
[----:B------:R-:W-:Y:S01]  /*36a40*/  STL [R1+0xb8], R82 ;  /* 0x0000b85201007387 */ /* 0x000fe20000100800 */
[----:B-1----:R-:W-:-:S05]  /*36a50*/  IMAD.MOV.U32 R4, RZ, RZ, R75 ;  /* 0x000000ffff047224 */ /* 0x002fca00078e004b */
[----:B------:R1:W-:Y:S02]  /*36a60*/  STL [R1+0xac], R4 ;  /* 0x0000ac0401007387 */ /* 0x0003e40000100800 */
[----:B-1----:R-:W-:Y:S02]  /*36a70*/  IMAD.MOV.U32 R4, RZ, RZ, R83 ;  /* 0x000000ffff047224 */ /* 0x002fe400078e0053 */
[----:B--2---:R-:W-:Y:S04]  /*36a80*/  STL [R1+0xc0], R78 ;  /* 0x0000c04e01007387 */ /* 0x004fe80000100800 */
[----:B------:R1:W-:Y:S04]  /*36a90*/  STL [R1+0xb4], R4 ;  /* 0x0000b40401007387 */ /* 0x0003e80000100800 */
[----:B------:R-:W2:Y:S01]  /*36aa0*/  LDL.LU.64 R82, [R1+0xe8] ;  /* 0x0000e80001527983 */ /* 0x000ea20000300a00 */
[----:B-1----:R-:W-:-:S05]  /*36ab0*/  IMAD.MOV.U32 R4, RZ, RZ, R79 ;  /* 0x000000ffff047224 */ /* 0x002fca00078e004f */
[----:B------:R1:W-:Y:S04]  /*36ac0*/  STL [R1+0xbc], R4 ;  /* 0x0000bc0401007387 */ /* 0x0003e80000100800 */
[----:B------:R-:W-:Y:S04]  /*36ad0*/  STL [R1+0xc8], R58 ;  /* 0x0000c83a01007387 */ /* 0x000fe80000100800 */
[----:B------:R-:W4:Y:S04]  /*36ae0*/  LDL.LU.64 R74, [R1+0xf0] ;  /* 0x0000f000014a7983 */ /* 0x000f280000300a00 */
[----:B------:R-:W5:Y:S01]  /*36af0*/  LDL.LU.64 R78, [R1+0xf8] ;  /* 0x0000f800014e7983 */ /* 0x000f620000300a00 */
[----:B-1----:R-:W-:-:S03]  /*36b00*/  MOV R4, R59 ;  /* 0x0000003b00047202 */ /* 0x002fc60000000f00 */
[----:B---3--:R-:W-:Y:S04]  /*36b10*/  STL [R1+0xd0], R62 ;  /* 0x0000d03e01007387 */ /* 0x008fe80000100800 */
[----:B------:R1:W-:Y:S04]  /*36b20*/  STL [R1+0xc4], R4 ;  /* 0x0000c40401007387 */ /* 0x0003e80000100800 */
[----:B------:R-:W-:Y:S01]  /*36b30*/  STL [R1+0xd8], R66 ;  /* 0x0000d84201007387 */ /* 0x000fe20000100800 */
[----:B-1----:R-:W-:-:S05]  /*36b40*/  IMAD.MOV.U32 R4, RZ, RZ, R63 ;  /* 0x000000ffff047224 */ /* 0x002fca00078e003f */
[----:B------:R1:W-:Y:S04]  /*36b50*/  STL [R1+0xcc], R4 ;  /* 0x0000cc0401007387 */ /* 0x0003e80000100800 */
[----:B------:R-:W-:Y:S01]  /*36b60*/  STL [R1+0xe0], R70 ;  /* 0x0000e04601007387 */ /* 0x000fe20000100800 */
[----:B-1----:R-:W-:-:S05]  /*36b70*/  IMAD.MOV.U32 R4, RZ, RZ, R67 ;  /* 0x000000ffff047224 */ /* 0x002fca00078e0043 */
[----:B------:R1:W-:Y:S04]  /*36b80*/  STL [R1+0xd4], R4 ;  /* 0x0000d40401007387 */ /* 0x0003e80000100800 */
[----:B------:R-:W3:Y:S01]  /*36b90*/  LDL.LU.64 R58, [R1+0x100] ;  /* 0x00010000013a7983 */ /* 0x000ee20000300a00 */
[----:B-1----:R-:W-:-:S03]  /*36ba0*/  IMAD.MOV.U32 R4, RZ, RZ, R71 ;  /* 0x000000ffff047224 */ /* 0x002fc600078e0047 */
[----:B------:R-:W3:Y:S04]  /*36bb0*/  LDL.LU.64 R70, [R1+0x108] ;  /* 0x0001080001467983 */ /* 0x000ee80000300a00 */
[----:B------:R2:W-:Y:S02]  /*36bc0*/  STL [R1+0xdc], R4 ;  /* 0x0000dc0401007387 */ /* 0x0005e40000100800 */
[----:B--2---:R-:W-:Y:S02]  /*36bd0*/  MOV R4, R83 ;  /* 0x0000005300047202 */ /* 0x004fe40000000f00 */
[----:B------:R1:W-:Y:S04]  /*36be0*/  STL [R1+0xe8], R82 ;  /* 0x0000e85201007387 */ /* 0x0003e80000100800 */
[----:B------:R2:W-:Y:S04]  /*36bf0*/  STL [R1+0xe4], R4 ;  /* 0x0000e40401007387 */ /* 0x0005e80000100800 */
[----:B-1----:R-:W3:Y:S04]  /*36c00*/  LDL.LU.64 R82, [R1+0x110] ;  /* 0x0001100001527983 */ /* 0x002ee80000300a00 */
[----:B----4-:R1:W-:Y:S01]  /*36c10*/  STL [R1+0xf0], R74 ;  /* 0x0000f04a01007387 */ /* 0x0103e20000100800 */
[----:B--2---:R-:W-:-:S03]  /*36c20*/  IMAD.MOV.U32 R4, RZ, RZ, R75 ;  /* 0x000000ffff047224 */ /* 0x004fc600078e004b */
[----:B------:R-:W2:Y:S04]  /*36c30*/  LDL.LU.64 R62, [R1+0x118] ;  /* 0x00011800013e7983 */ /* 0x000ea80000300a00 */
[----:B-1----:R-:W4:Y:S04]  /*36c40*/  LDL.LU.64 R74, [R1+0x120] ;  /* 0x00012000014a7983 */ /* 0x002f280000300a00 */
[----:B------:R1:W-:Y:S04]  /*36c50*/  STL [R1+0xec], R4 ;  /* 0x0000ec0401007387 */ /* 0x0003e80000100800 */
[----:B-----5:R5:W-:Y:S04]  /*36c60*/  STL [R1+0xf8], R78 ;  /* 0x0000f84e01007387 */ /* 0x020be80000100800 */
[----:B------:R-:W4:Y:S01]  /*36c70*/  LDL.LU.64 R66, [R1+0x130] ;  /* 0x0001300001427983 */ /* 0x000f220000300a00 */
[----:B-1----:R-:W-:-:S05]  /*36c80*/  IMAD.MOV.U32 R4, RZ, RZ, R79 ;  /* 0x000000ffff047224 */ /* 0x002fca00078e004f */
[----:B------:R3:W-:Y:S04]  /*36c90*/  STL [R1+0xf4], R4 ;  /* 0x0000f40401007387 */ /* 0x0007e80000100800 */
[----:B-----5:R-:W5:Y:S01]  /*36ca0*/  LDL.LU.64 R78, [R1+0x128] ;  /* 0x00012800014e7983 */ /* 0x020f620000300a00 */
[----:B---3--:R-:W-:-:S03]  /*36cb0*/  IMAD.MOV.U32 R4, RZ, RZ, R59 ;  /* 0x000000ffff047224 */ /* 0x008fc600078e003b */
[----:B------:R-:W-:Y:S04]  /*36cc0*/  STL [R1+0x100], R58 ;  /* 0x0001003a01007387 */ /* 0x000fe80000100800 */
[----:B------:R-:W-:Y:S04]  /*36cd0*/  STL [R1+0x108], R70 ;  /* 0x0001084601007387 */ /* 0x000fe80000100800 */
[----:B------:R1:W-:Y:S02]  /*36ce0*/  STL [R1+0xfc], R4 ;  /* 0x0000fc0401007387 */ /* 0x0003e40000100800 */
[----:B-1----:R-:W-:-:S05]  /*36cf0*/  MOV R4, R71 ;  /* 0x0000004700047202 */ /* 0x002fca0000000f00 */
[----:B------:R1:W-:Y:S02]  /*36d00*/  STL [R1+0x104], R4 ;  /* 0x0001040401007387 */ /* 0x0003e40000100800 */
[----:B-1----:R-:W-:Y:S02]  /*36d10*/  IMAD.MOV.U32 R4, RZ, RZ, R83 ;  /* 0x000000ffff047224 */ /* 0x002fe400078e0053 */
[----:B------:R1:W-:Y:S04]  /*36d20*/  STL [R1+0x110], R82 ;  /* 0x0001105201007387 */ /* 0x0003e80000100800 */
[----:B--2---:R-:W-:Y:S04]  /*36d30*/  STL [R1+0x118], R62 ;  /* 0x0001183e01007387 */ /* 0x004fe80000100800 */
[----:B------:R2:W-:Y:S04]  /*36d40*/  STL [R1+0x10c], R4 ;  /* 0x00010c0401007387 */ /* 0x0005e80000100800 */
[----:B------:R-:W3:Y:S04]  /*36d50*/  LDL.LU.64 R70, [R1+0x138] ;  /* 0x0001380001467983 */ /* 0x000ee80000300a00 */
[----:B-1----:R-:W3:Y:S01]  /*36d60*/  LDL.LU.64 R82, [R1+0x140] ;  /* 0x0001400001527983 */ /* 0x002ee20000300a00 */
[----:B--2---:R-:W-:-:S05]  /*36d70*/  IMAD.MOV.U32 R4, RZ, RZ, R63 ;  /* 0x000000ffff047224 */ /* 0x004fca00078e003f */
[----:B------:R1:W-:Y:S04]  /*36d80*/  STL [R1+0x114], R4 ;  /* 0x0001140401007387 */ /* 0x0003e80000100800 */
[----:B----4-:R-:W-:Y:S01]  /*36d90*/  STL [R1+0x120], R74 ;  /* 0x0001204a01007387 */ /* 0x010fe20000100800 */
[----:B-1----:R-:W-:-:S05]  /*36da0*/  IMAD.MOV.U32 R4, RZ, RZ, R75 ;  /* 0x000000ffff047224 */ /* 0x002fca00078e004b */
[----:B------:R1:W-:Y:S04]  /*36db0*/  STL [R1+0x11c], R4 ;  /* 0x00011c0401007387 */ /* 0x0003e80000100800 */
[----:B-----5:R2:W-:Y:S04]  /*36dc0*/  STL [R1+0x128], R78 ;  /* 0x0001284e01007387 */ /* 0x0205e80000100800 */
[----:B------:R-:W4:Y:S01]  /*36dd0*/  LDL.LU.64 R58, [R1+0x150] ;  /* 0x00015000013a7983 */ /* 0x000f220000300a00 */
[----:B-1----:R-:W-:-:S03]  /*36de0*/  MOV R4, R79 ;  /* 0x0000004f00047202 */ /* 0x002fc60000000f00 */
[----:B------:R-:W-:Y:S04]  /*36df0*/  STL [R1+0x130], R66 ;  /* 0x0001304201007387 */ /* 0x000fe80000100800 */
[----:B------:R1:W-:Y:S04]  /*36e00*/  STL [R1+0x124], R4 ;  /* 0x0001240401007387 */ /* 0x0003e80000100800 */
[----:B--2---:R-:W2:Y:S04]  /*36e10*/  LDL.LU.64 R78, [R1+0x158] ;  /* 0x00015800014e7983 */ /* 0x004ea80000300a00 */
[----:B------:R-:W5:Y:S04]  /*36e20*/  LDL.LU.64 R74, [R1+0x170] ;  /* 0x00017000014a7983 */ /* 0x000f680000300a00 */
[----:B------:R-:W5:Y:S01]  /*36e30*/  LDL.LU.64 R62, [R1+0x160] ;  /* 0x00016000013e7983 */ /* 0x000f620000300a00 */
[----:B-1----:R-:W-:-:S03]  /*36e40*/  IMAD.MOV.U32 R4, RZ, RZ, R67 ;  /* 0x000000ffff047224 */ /* 0x002fc600078e0043 */
[----:B------:R-:W5:Y:S04]  /*36e50*/  LDL.LU.64 R66, [R1+0x168] ;  /* 0x0001680001427983 */ /* 0x000f680000300a00 */
[----:B------:R3:W-:Y:S02]  /*36e60*/  STL [R1+0x12c], R4 ;  /* 0x00012c0401007387 */ /* 0x0007e40000100800 */
[----:B---3--:R-:W-:Y:S02]  /*36e70*/  IMAD.MOV.U32 R4, RZ, RZ, R71 ;  /* 0x000000ffff047224 */ /* 0x008fe400078e0047 */
[----:B------:R-:W-:Y:S04]  /*36e80*/  STL [R1+0x138], R70 ;  /* 0x0001384601007387 */ /* 0x000fe80000100800 */
[----:B------:R1:W-:Y:S04]  /*36e90*/  STL [R1+0x134], R4 ;  /* 0x0001340401007387 */ /* 0x0003e80000100800 */
[----:B------:R-:W-:Y:S01]  /*36ea0*/  STL [R1+0x140], R82 ;  /* 0x0001405201007387 */ /* 0x000fe20000100800 */
[----:B-1----:R-:W-:-:S05]  /*36eb0*/  IMAD.MOV.U32 R4, RZ, RZ, R83 ;  /* 0x000000ffff047224 */ /* 0x002fca00078e0053 */
[----:B------:R1:W-:Y:S04]  /*36ec0*/  STL [R1+0x13c], R4 ;  /* 0x00013c0401007387 */ /* 0x0003e80000100800 */
[----:B------:R-:W3:Y:S04]  /*36ed0*/  LDL.LU.64 R70, [R1+0x180] ;  /* 0x0001800001467983 */ /* 0x000ee80000300a00 */
[----:B----4-:R-:W-:Y:S01]  /*36ee0*/  STL [R1+0x148], R58 ;  /* 0x0001483a01007387 */ /* 0x010fe20000100800 */
[----:B-1----:R-:W-:-:S03]  /*36ef0*/  MOV R4, R59 ;  /* 0x0000003b00047202 */ /* 0x002fc60000000f00 */
[----:B------:R-:W4:Y:S04]  /*36f00*/  LDL.LU.64 R82, [R1+0x178] ;  /* 0x0001780001527983 */ /* 0x000f280000300a00 */
[----:B------:R1:W-:Y:S04]  /*36f10*/  STL [R1+0x144], R4 ;  /* 0x0001440401007387 */ /* 0x0003e80000100800 */
[----:B--2---:R2:W-:Y:S01]  /*36f20*/  STL [R1+0x150], R78 ;  /* 0x0001504e01007387 */ /* 0x0045e20000100800 */
[----:B-1----:R-:W-:-:S05]  /*36f30*/  IMAD.MOV.U32 R4, RZ, RZ, R79 ;  /* 0x000000ffff047224 */ /* 0x002fca00078e004f */
[----:B------:R1:W-:Y:S04]  /*36f40*/  STL [R1+0x14c], R4 ;  /* 0x00014c0401007387 */ /* 0x0003e80000100800 */
[----:B--2---:R-:W2:Y:S04]  /*36f50*/  LDL.LU.64 R78, [R1+0x198] ;  /* 0x00019800014e7983 */ /* 0x004ea80000300a00 */
[----:B-----5:R-:W-:Y:S01]  /*36f60*/  STL [R1+0x158], R62 ;  /* 0x0001583e01007387 */ /* 0x020fe20000100800 */
[----:B-1----:R-:W-:-:S03]  /*36f70*/  IMAD.MOV.U32 R4, RZ, RZ, R63 ;  /* 0x000000ffff047224 */ /* 0x002fc600078e003f */
[----:B------:R-:W5:Y:S04]  /*36f80*/  LDL.LU.64 R58, [R1+0x190] ;  /* 0x00019000013a7983 */ /* 0x000f680000300a00 */
[----:B------:R-:W-:Y:S04]  /*36f90*/  STL [R1+0x160], R66 ;  /* 0x0001604201007387 */ /* 0x000fe80000100800 */
[----:B------:R1:W-:Y:S02]  /*36fa0*/  STL [R1+0x154], R4 ;  /* 0x0001540401007387 */ /* 0x0003e40000100800 */
[----:B-1----:R-:W-:-:S05]  /*36fb0*/  IMAD.MOV.U32 R4, RZ, RZ, R67 ;  /* 0x000000ffff047224 */ /* 0x002fca00078e0043 */
[----:B------:R1:W-:Y:S04]  /*36fc0*/  STL [R1+0x15c], R4 ;  /* 0x00015c0401007387 */ /* 0x0003e80000100800 */
[----:B------:R-:W-:Y:S01]  /*36fd0*/  STL [R1+0x168], R74 ;  /* 0x0001684a01007387 */ /* 0x000fe20000100800 */
[----:B-1----:R-:W-:-:S05]  /*36fe0*/  MOV R4, R75 ;  /* 0x0000004b00047202 */ /* 0x002fca0000000f00 */
[----:B------:R4:W-:Y:S04]  /*36ff0*/  STL [R1+0x164], R4 ;  /* 0x0001640401007387 */ /* 0x0009e80000100800 */
[----:B------:R-:W2:Y:S01]  /*37000*/  LDL.LU.64 R62, [R1+0x1a0] ;  /* 0x0001a000013e7983 */ /* 0x000ea20000300a00 */
[----:B----4-:R-:W-:-:S03]  /*37010*/  IMAD.MOV.U32 R4, RZ, RZ, R83 ;  /* 0x000000ffff047224 */ /* 0x010fc600078e0053 */
[----:B------:R1:W-:Y:S04]  /*37020*/  STL [R1+0x170], R82 ;  /* 0x0001705201007387 */ /* 0x0003e80000100800 */
[----:B------:R4:W-:Y:S04]  /*37030*/  STL [R1+0x16c], R4 ;  /* 0x00016c0401007387 */ /* 0x0009e80000100800 */
[----:B---3--:R3:W-:Y:S04]  /*37040*/  STL [R1+0x178], R70 ;  /* 0x0001784601007387 */ /* 0x0087e80000100800 */
[----:B-1----:R-:W2:Y:S01]  /*37050*/  LDL.LU.64 R82, [R1+0x1a8] ;  /* 0x0001a80001527983 */ /* 0x002ea20000300a00 */
[----:B----4-:R-:W-:-:S03]  /*37060*/  IMAD.MOV.U32 R4, RZ, RZ, R71 ;  /* 0x000000ffff047224 */ /* 0x010fc600078e0047 */
[----:B------:R-:W4:Y:S04]  /*37070*/  LDL.LU.64 R74, [R1+0x1c8] ;  /* 0x0001c800014a7983 */ /* 0x000f280000300a00 */
[----:B------:R-:W4:Y:S04]  /*37080*/  LDL.LU.64 R66, [R1+0x1b0] ;  /* 0x0001b00001427983 */ /* 0x000f280000300a00 */
[----:B---3--:R-:W3:Y:S04]  /*37090*/  LDL.LU.64 R70, [R1+0x1c0] ;  /* 0x0001c00001467983 */ /* 0x008ee80000300a00 */
[----:B------:R1:W-:Y:S04]  /*370a0*/  STL [R1+0x174], R4 ;  /* 0x0001740401007387 */ /* 0x0003e80000100800 */
[----:B-----5:R-:W-:Y:S01]  /*370b0*/  STL [R1+0x180], R58 ;  /* 0x0001803a01007387 */ /* 0x020fe20000100800 */
[----:B-1----:R-:W-:-:S05]  /*370c0*/  IMAD.MOV.U32 R4, RZ, RZ, R59 ;  /* 0x000000ffff047224 */ /* 0x002fca00078e003b */
[----:B------:R1:W-:Y:S04]  /*370d0*/  STL [R1+0x17c], R4 ;  /* 0x00017c0401007387 */ /* 0x0003e80000100800 */
[----:B--2---:R2:W-:Y:S01]  /*370e0*/  STL [R1+0x188], R78 ;  /* 0x0001884e01007387 */ /* 0x0045e20000100800 */
[----:B-1----:R-:W-:-:S05]  /*370f0*/  MOV R4, R79 ;  /* 0x0000004f00047202 */ /* 0x002fca0000000f00 */
[----:B------:R1:W-:Y:S04]  /*37100*/  STL [R1+0x184], R4 ;  /* 0x0001840401007387 */ /* 0x0003e80000100800 */
[----:B------:R-:W-:Y:S04]  /*37110*/  STL [R1+0x190], R62 ;  /* 0x0001903e01007387 */ /* 0x000fe80000100800 */
[----:B--2---:R-:W2:Y:S04]  /*37120*/  LDL.LU.64 R78, [R1+0x1d0] ;  /* 0x0001d000014e7983 */ /* 0x004ea80000300a00 */
[----:B------:R-:W5:Y:S01]  /*37130*/  LDL.LU.64 R56, [R1+0x1d8] ;  /* 0x0001d80001387983 */ /* 0x000f620000300a00 */
[----:B-1----:R-:W-:-:S05]  /*37140*/  IMAD.MOV.U32 R4, RZ, RZ, R63 ;  /* 0x000000ffff047224 */ /* 0x002fca00078e003f */
[----:B------:R1:W-:Y:S02]  /*37150*/  STL [R1+0x18c], R4 ;  /* 0x00018c0401007387 */ /* 0x0003e40000100800 */
[----:B-1----:R-:W-:Y:S02]  /*37160*/  IMAD.MOV.U32 R4, RZ, RZ, R83 ;  /* 0x000000ffff047224 */ /* 0x002fe400078e0053 */
[----:B------:R1:W-:Y:S04]  /*37170*/  STL [R1+0x198], R82 ;  /* 0x0001985201007387 */ /* 0x0003e80000100800 */
[----:B------:R4:W-:Y:S04]  /*37180*/  STL [R1+0x194], R4 ;  /* 0x0001940401007387 */ /* 0x0009e80000100800 */
[----:B-1----:R-:W5:Y:S01]  /*37190*/  LDL.LU.64 R82, [R1+0x1f0] ;  /* 0x0001f00001527983 */ /* 0x002f620000300a00 */
[----:B----4-:R-:W-:-:S03]  /*371a0*/  IMAD.MOV.U32 R4, RZ, RZ, R67 ;  /* 0x000000ffff047224 */ /* 0x010fc600078e0043 */
[----:B------:R-:W-:Y:S04]  /*371b0*/  STL [R1+0x1a0], R66 ;  /* 0x0001a04201007387 */ /* 0x000fe80000100800 */
[----:B------:R-:W4:Y:S04]  /*371c0*/  LDL.LU.64 R58, [R1+0x1e0] ;  /* 0x0001e000013a7983 */ /* 0x000f280000300a00 */
[----:B------:R1:W-:Y:S04]  /*371d0*/  STL [R1+0x19c], R4 ;  /* 0x00019c0401007387 */ /* 0x0003e80000100800 */
[----:B---3--:R-:W-:Y:S01]  /*371e0*/  STL [R1+0x1a8], R70 ;  /* 0x0001a84601007387 */ /* 0x008fe20000100800 */
[----:B-1----:R-:W-:-:S05]  /*371f0*/  MOV R4, R71 ;  /* 0x0000004700047202 */ /* 0x002fca0000000f00 */
[----:B------:R1:W-:Y:S04]  /*37200*/  STL [R1+0x1a4], R4 ;  /* 0x0001a40401007387 */ /* 0x0003e80000100800 */
[----:B------:R-:W-:Y:S01]  /*37210*/  STL [R1+0x1b0], R74 ;  /* 0x0001b04a01007387 */ /* 0x000fe20000100800 */
[----:B-1----:R-:W-:-:S03]  /*37220*/  IMAD.MOV.U32 R4, RZ, RZ, R75 ;  /* 0x000000ffff047224 */ /* 0x002fc600078e004b */
[----:B--2---:R-:W-:Y:S04]  /*37230*/  STL [R1+0x1b8], R78 ;  /* 0x0001b84e01007387 */ /* 0x004fe80000100800 */
[----:B------:R1:W-:Y:S04]  /*37240*/  STL [R1+0x1ac], R4 ;  /* 0x0001ac0401007387 */ /* 0x0003e80000100800 */
[----:B------:R-:W2:Y:S04]  /*37250*/  LDL.LU.64 R62, [R1+0x1f8] ;  /* 0x0001f800013e7983 */ /* 0x000ea80000300a00 */
[----:B------:R-:W3:Y:S01]  /*37260*/  LDL.LU.64 R66, [R1+0x208] ;  /* 0x0002080001427983 */ /* 0x000ee20000300a00 */
[----:B-1----:R-:W-:-:S05]  /*37270*/  IMAD.MOV.U32 R4, RZ, RZ, R79 ;  /* 0x000000ffff047224 */ /* 0x002fca00078e004f */
[----:B------:R1:W-:Y:S04]  /*37280*/  STL [R1+0x1b4], R4 ;  /* 0x0001b40401007387 */ /* 0x0003e80000100800 */
[----:B------:R-:W3:Y:S04]  /*37290*/  LDL.LU.64 R78, [R1+0x228] ;  /* 0x00022800014e7983 */ /* 0x000ee80000300a00 */
[----:B-----5:R-:W-:Y:S04]  /*372a0*/  STL [R1+0x1c0], R56 ;  /* 0x0001c03801007387 */ /* 0x020fe80000100800 */
[----:B------:R-:W5:Y:S04]  /*372b0*/  LDL.LU.64 R70, [R1+0x210] ;  /* 0x0002100001467983 */ /* 0x000f680000300a00 */
[----:B------:R-:W5:Y:S01]  /*372c0*/  LDL.LU.64 R74, [R1+0x218] ;  /* 0x00021800014a7983 */ /* 0x000f620000300a00 */
[----:B-1----:R-:W-:-:S05]  /*372d0*/  IMAD.MOV.U32 R4, RZ, RZ, R57 ;  /* 0x000000ffff047224 */ /* 0x002fca00078e0039 */
[----:B------:R4:W-:Y:S02]  /*372e0*/  STL [R1+0x1bc], R4 ;  /* 0x0001bc0401007387 */ /* 0x0009e40000100800 */
[----:B----4-:R-:W-:Y:S02]  /*372f0*/  MOV R4, R59 ;  /* 0x0000003b00047202 */ /* 0x010fe40000000f00 */
[----:B------:R-:W-:Y:S04]  /*37300*/  STL [R1+0x1c8], R58 ;  /* 0x0001c83a01007387 */ /* 0x000fe80000100800 */
[----:B------:R1:W-:Y:S04]  /*37310*/  STL [R1+0x1c4], R4 ;  /* 0x0001c40401007387 */ /* 0x0003e80000100800 */
[----:B------:R4:W-:Y:S01]  /*37320*/  STL [R1+0x1d0], R82 ;  /* 0x0001d05201007387 */ /* 0x0009e20000100800 */
[----:B-1----:R-:W-:-:S03]  /*37330*/  IMAD.MOV.U32 R4, RZ, RZ, R83 ;  /* 0x000000ffff047224 */ /* 0x002fc600078e0053 */
[----:B----4-:R-:W4:Y:S04]  /*37340*/  LDL.LU.64 R82, [R1+0x230] ;  /* 0x0002300001527983 */ /* 0x010f280000300a00 */
[----:B------:R2:W-:Y:S02]  /*37350*/  STL [R1+0x1cc], R4 ;  /* 0x0001cc0401007387 */ /* 0x0005e40000100800 */
[----:B--2---:R-:W-:Y:S02]  /*37360*/  IMAD.MOV.U32 R4, RZ, RZ, R63 ;  /* 0x000000ffff047224 */ /* 0x004fe400078e003f */
[----:B------:R-:W-:Y:S04]  /*37370*/  STL [R1+0x1d8], R62 ;  /* 0x0001d83e01007387 */ /* 0x000fe80000100800 */
[----:B------:R1:W-:Y:S04]  /*37380*/  STL [R1+0x1d4], R4 ;  /* 0x0001d40401007387 */ /* 0x0003e80000100800 */
[----:B---3--:R-:W-:Y:S04]  /*37390*/  STL [R1+0x1e0], R66 ;  /* 0x0001e04201007387 */ /* 0x008fe80000100800 */
[----:B------:R-:W2:Y:S01]  /*373a0*/  LDL.LU.64 R58, [R1+0x248] ;  /* 0x00024800013a7983 */ /* 0x000ea20000300a00 */
[----:B-1----:R-:W-:-:S05]  /*373b0*/  IMAD.MOV.U32 R4, RZ, RZ, R67 ;  /* 0x000000ffff047224 */ /* 0x002fca00078e0043 */
[----:B------:R5:W-:Y:S04]  /*373c0*/  STL [R1+0x1dc], R4 ;  /* 0x0001dc0401007387 */ /* 0x000be80000100800 */
[----:B------:R-:W3:Y:S01]  /*373d0*/  LDL.LU.64 R56, [R1+0x240] ;  /* 0x0002400001387983 */ /* 0x000ee20000300a00 */
[----:B-----5:R-:W-:-:S03]  /*373e0*/  MOV R4, R71 ;  /* 0x0000004700047202 */ /* 0x020fc60000000f00 */
[----:B------:R-:W-:Y:S04]  /*373f0*/  STL [R1+0x1e8], R70 ;  /* 0x0001e84601007387 */ /* 0x000fe80000100800 */
[----:B------:R1:W-:Y:S04]  /*37400*/  STL [R1+0x1e4], R4 ;  /* 0x0001e40401007387 */ /* 0x0003e80000100800 */
[----:B------:R-:W-:Y:S01]  /*37410*/  STL [R1+0x1f0], R74 ;  /* 0x0001f04a01007387 */ /* 0x000fe20000100800 */
[----:B-1----:R-:W-:-:S05]  /*37420*/  IMAD.MOV.U32 R4, RZ, RZ, R75 ;  /* 0x000000ffff047224 */ /* 0x002fca00078e004b */
[----:B------:R1:W-:Y:S04]  /*37430*/  STL [R1+0x1ec], R4 ;  /* 0x0001ec0401007387 */ /* 0x0003e80000100800 */
[----:B------:R-:W-:Y:S04]  /*37440*/  STL [R1+0x1f8], R78 ;  /* 0x0001f84e01007387 */ /* 0x000fe80000100800 */
[----:B------:R-:W5:Y:S01]  /*37450*/  LDL.LU.64 R62, [R1+0x280] ;  /* 0x00028000013e7983 */ /* 0x000f620000300a00 */
[----:B-1----:R-:W-:Y:S01]  /*37460*/  IMAD.MOV.U32 R4, RZ, RZ, R79 ;  /* 0x000000ffff047224 */ /* 0x002fe200078e004f */
[----:B------:R-:W-:Y:S01]  /*37470*/  MOV R74, R86 ;  /* 0x00000056004a7202 */ /* 0x000fe20000000f00 */
[----:B------:R-:W-:-:S02]  /*37480*/  IMAD.MOV.U32 R75, RZ, RZ, R87 ;  /* 0x000000ffff4b7224 */ /* 0x000fc400078e0057 */
[----:B------:R-:W-:Y:S02]  /*37490*/  IMAD.MOV.U32 R86, RZ, RZ, R90 ;  /* 0x000000ffff567224 */ /* 0x000fe400078e005a */
[----:B------:R-:W-:Y:S01]  /*374a0*/  IMAD.MOV.U32 R87, RZ, RZ, R91 ;  /* 0x000000ffff577224 */ /* 0x000fe200078e005b */
[----:B----4-:R-:W-:Y:S04]  /*374b0*/  STL [R1+0x200], R82 ;  /* 0x0002005201007387 */ /* 0x010fe80000100800 */
[----:B------:R1:W-:Y:S04]  /*374c0*/  STL [R1+0x1f4], R4 ;  /* 0x0001f40401007387 */ /* 0x0003e80000100800 */
[----:B------:R-:W4:Y:S04]  /*374d0*/  LDL.LU.64 R66, [R1+0x288] ;  /* 0x0002880001427983 */ /* 0x000f280000300a00 */
[----:B------:R-:W4:Y:S01]  /*374e0*/  LDL.LU.64 R70, [R1+0x298] ;  /* 0x0002980001467983 */ /* 0x000f220000300a00 */
[----:B-1----:R-:W-:-:S03]  /*374f0*/  IMAD.MOV.U32 R4, RZ, RZ, R83 ;  /* 0x000000ffff047224 */ /* 0x002fc600078e0053 */
[----:B------:R-:W4:Y:S04]  /*37500*/  LDL.LU.64 R78, [R1+0x2c0] ;  /* 0x0002c000014e7983 */ /* 0x000f280000300a00 */
[----:B------:R3:W-:Y:S04]  /*37510*/  STL [R1+0x1fc], R4 ;  /* 0x0001fc0401007387 */ /* 0x0007e80000100800 */
[----:B------:R-:W4:Y:S01]  /*37520*/  LDL.LU.64 R90, [R1+0x2b8] ;  /* 0x0002b800015a7983 */ /* 0x000f220000300a00 */
[----:B------:R-:W-:Y:S01]  /*37530*/  MOV R82, R98 ;  /* 0x0000006200527202 */ /* 0x000fe20000000f00 */
[----:B------:R-:W-:-:S02]  /*37540*/  IMAD.MOV.U32 R83, RZ, RZ, R99 ;  /* 0x000000ffff537224 */ /* 0x000fc400078e0063 */
[----:B------:R-:W4:Y:S01]  /*37550*/  LDL.LU.64 R98, [R1+0x290] ;  /* 0x0002900001627983 */ /* 0x000f220000300a00 */
[----:B---3--:R-:W-:-:S03]  /*37560*/  IMAD.MOV.U32 R4, RZ, RZ, R57 ;  /* 0x000000ffff047224 */ /* 0x008fc600078e0039 */
[----:B------:R-:W-:Y:S04]  /*37570*/  STL [R1+0x208], R56 ;  /* 0x0002083801007387 */ /* 0x000fe80000100800 */
[----:B------:R1:W-:Y:S04]  /*37580*/  STL [R1+0x204], R4 ;  /* 0x0002040401007387 */ /* 0x0003e80000100800 */
[----:B--2---:R-:W-:Y:S01]  /*37590*/  STL [R1+0x210], R58 ;  /* 0x0002103a01007387 */ /* 0x004fe20000100800 */
[----:B-1----:R-:W-:-:S05]  /*375a0*/  IMAD.MOV.U32 R4, RZ, RZ, R59 ;  /* 0x000000ffff047224 */ /* 0x002fca00078e003b */
[----:B------:R1:W-:Y:S04]  /*375b0*/  STL [R1+0x20c], R4 ;  /* 0x00020c0401007387 */ /* 0x0003e80000100800 */
[----:B-----5:R-:W-:Y:S04]  /*375c0*/  STL [R1+0x218], R62 ;  /* 0x0002183e01007387 */ /* 0x020fe80000100800 */
[----:B------:R-:W2:Y:S01]  /*375d0*/  LDL.LU.64 R44, [R1+0x250] ;  /* 0x00025000012c7983 */ /* 0x000ea20000300a00 */
[----:B-1----:R-:W-:Y:S01]  /*375e0*/  MOV R4, R63 ;  /* 0x0000003f00047202 */ /* 0x002fe20000000f00 */
[----:B------:R-:W-:-:S02]  /*375f0*/  IMAD.MOV.U32 R52, RZ, RZ, R82 ;  /* 0x000000ffff347224 */ /* 0x000fc400078e0052 */
[----:B------:R-:W-:Y:S01]  /*37600*/  IMAD.MOV.U32 R53, RZ, RZ, R83 ;  /* 0x000000ffff357224 */ /* 0x000fe200078e0053 */
[----:B------:R-:W-:Y:S01]  /*37610*/  MOV R57, R75 ;  /* 0x0000004b00397202 */ /* 0x000fe20000000f00 */
[----:B------:R-:W-:Y:S01]  /*37620*/  IMAD.MOV.U32 R56, RZ, RZ, R74 ;  /* 0x000000ffff387224 */ /* 0x000fe200078e004a */
[----:B------:R-:W-:Y:S01]  /*37630*/  MOV R48, R86 ;  /* 0x0000005600307202 */ /* 0x000fe20000000f00 */
[----:B------:R-:W-:Y:S01]  /*37640*/  IMAD.MOV.U32 R49, RZ, RZ, R87 ;  /* 0x000000ffff317224 */ /* 0x000fe200078e0057 */
[----:B------:R-:W-:Y:S01]  /*37650*/  MOV R59, R95 ;  /* 0x0000005f003b7202 */ /* 0x000fe20000000f00 */
[----:B------:R-:W-:Y:S01]  /*37660*/  IMAD.MOV.U32 R58, RZ, RZ, R94 ;  /* 0x000000ffff3a7224 */ /* 0x000fe200078e005e */
[----:B------:R-:W-:Y:S01]  /*37670*/  MOV R94, R110 ;  /* 0x0000006e005e7202 */ /* 0x000fe20000000f00 */
[----:B------:R-:W-:Y:S02]  /*37680*/  IMAD.MOV.U32 R95, RZ, RZ, R111 ;  /* 0x000000ffff5f7224 */ /* 0x000fe400078e006f */
[----:B------:R-:W-:-:S02]  /*37690*/  IMAD.MOV.U32 R110, RZ, RZ, R112 ;  /* 0x000000ffff6e7224 */ /* 0x000fc400078e0070 */
[----:B------:R-:W-:Y:S01]  /*376a0*/  IMAD.MOV.U32 R111, RZ, RZ, R113 ;  /* 0x000000ffff6f7224 */ /* 0x000fe200078e0071 */
[----:B----4-:R-:W-:Y:S04]  /*376b0*/  STL [R1+0x220], R66 ;  /* 0x0002204201007387 */ /* 0x010fe80000100800 */
[----:B------:R1:W-:Y:S04]  /*376c0*/  STL [R1+0x214], R4 ;  /* 0x0002140401007387 */ /* 0x0003e80000100800 */
[----:B------:R-:W-:Y:S01]  /*376d0*/  STL [R1+0x228], R70 ;  /* 0x0002284601007387 */ /* 0x000fe20000100800 */
[----:B-1----:R-:W-:-:S05]  /*376e0*/  IMAD.MOV.U32 R4, RZ, RZ, R67 ;  /* 0x000000ffff047224 */ /* 0x002fca00078e0043 */
[----:B------:R1:W-:Y:S04]  /*376f0*/  STL [R1+0x21c], R4 ;  /* 0x00021c0401007387 */ /* 0x0003e80000100800 */
[----:B------:R-:W-:Y:S01]  /*37700*/  STL [R1+0x230], R78 ;  /* 0x0002304e01007387 */ /* 0x000fe20000100800 */
[----:B-1----:R-:W-:-:S05]  /*37710*/  IMAD.MOV.U32 R4, RZ, RZ, R71 ;  /* 0x000000ffff047224 */ /* 0x002fca00078e0047 */
[----:B------:R1:W-:Y:S02]  /*37720*/  STL [R1+0x224], R4 ;  /* 0x0002240401007387 */ /* 0x0003e40000100800 */
[----:B-1----:R-:W-:-:S05]  /*37730*/  IMAD.MOV.U32 R4, RZ, RZ, R79 ;  /* 0x000000ffff047224 */ /* 0x002fca00078e004f */
[----:B------:R1:W-:Y:S04]  /*37740*/  STL [R1+0x22c], R4 ;  /* 0x00022c0401007387 */ /* 0x0003e80000100800 */
[----:B------:R-:W-:Y:S01]  /*37750*/  STL [R1+0x238], R90 ;  /* 0x0002385a01007387 */ /* 0x000fe20000100800 */
[----:B-1----:R-:W-:-:S05]  /*37760*/  IMAD.MOV.U32 R4, RZ, RZ, R91 ;  /* 0x000000ffff047224 */ /* 0x002fca00078e005b */
[----:B------:R1:W-:Y:S04]  /*37770*/  STL [R1+0x234], R4 ;  /* 0x0002340401007387 */ /* 0x0003e80000100800 */
[----:B------:R-:W-:Y:S01]  /*37780*/  STL [R1+0x240], R98 ;  /* 0x0002406201007387 */ /* 0x000fe20000100800 */
[----:B-1----:R-:W-:-:S05]  /*37790*/  IMAD.MOV.U32 R4, RZ, RZ, R99 ;  /* 0x000000ffff047224 */ /* 0x002fca00078e0063 */
[----:B------:R1:W-:Y:S04]  /*377a0*/  STL [R1+0x23c], R4 ;  /* 0x00023c0401007387 */ /* 0x0003e80000100800 */
[----:B------:R3:W-:Y:S01]  /*377b0*/  STL [R1+0x248], R120 ;  /* 0x0002487801007387 */ /* 0x0007e20000100800 */
[----:B-1----:R-:W-:-:S03]  /*377c0*/  IMAD.MOV.U32 R4, RZ, RZ, R121 ;  /* 0x000000ffff047224 */ /* 0x002fc600078e0079 */
[----:B--2---:R-:W-:Y:S04]  /*377d0*/  STL [R1+0x250], R44 ;  /* 0x0002502c01007387 */ /* 0x004fe80000100800 */
[----:B------:R1:W-:Y:S04]  /*377e0*/  STL [R1+0x244], R4 ;  /* 0x0002440401007387 */ /* 0x0003e80000100800 */
[----:B------:R-:W2:Y:S01]  /*377f0*/  LDL.LU.64 R66, [R1+0x270] ;  /* 0x0002700001427983 */ /* 0x000ea20000300a00 */
[----:B------:R-:W-:Y:S01]  /*37800*/  IMAD.MOV.U32 R70, RZ, RZ, R116 ;  /* 0x000000ffff467224 */ /* 0x000fe200078e0074 */
[----:B------:R-:W-:Y:S01]  /*37810*/  MOV R116, R118 ;  /* 0x0000007600747202 */ /* 0x000fe20000000f00 */
[----:B------:R-:W-:Y:S01]  /*37820*/  IMAD.MOV.U32 R71, RZ, RZ, R117 ;  /* 0x000000ffff477224 */ /* 0x000fe200078e0075 */
[----:B------:R-:W4:Y:S01]  /*37830*/  LDL.LU.64 R82, [R1+0x2b0] ;  /* 0x0002b00001527983 */ /* 0x000f220000300a00 */
[----:B------:R-:W-:-:S03]  /*37840*/  IMAD.MOV.U32 R117, RZ, RZ, R119 ;  /* 0x000000ffff757224 */ /* 0x000fc600078e0077 */
[----:B------:R-:W5:Y:S01]  /*37850*/  LDL.LU.64 R78, [R1+0x300] ;  /* 0x00030000014e7983 */ /* 0x000f620000300a00 */
[----:B------:R-:W-:Y:S02]  /*37860*/  IMAD.MOV.U32 R90, RZ, RZ, R102 ;  /* 0x000000ffff5a7224 */ /* 0x000fe400078e0066 */
[----:B------:R-:W-:Y:S01]  /*37870*/  IMAD.MOV.U32 R91, RZ, RZ, R103 ;  /* 0x000000ffff5b7224 */ /* 0x000fe200078e0067 */
[----:B------:R-:W4:Y:S01]  /*37880*/  LDL.LU.64 R118, [R1+0x488] ;  /* 0x0004880001767983 */ /* 0x000f220000300a00 */
[----:B------:R-:W-:-:S03]  /*37890*/  MOV R98, R114 ;  /* 0x0000007200627202 */ /* 0x000fc60000000f00 */
[----:B---3--:R-:W3:Y:S01]  /*378a0*/  LDL.LU.64 R120, [R1+0x368] ;  /* 0x0003680001787983 */ /* 0x008ee20000300a00 */
[----:B------:R-:W-:-:S03]  /*378b0*/  IMAD.MOV.U32 R99, RZ, RZ, R115 ;  /* 0x000000ffff637224 */ /* 0x000fc600078e0073 */
[----:B------:R-:W3:Y:S04]  /*378c0*/  LDL.LU.64 R102, [R1+0x328] ;  /* 0x0003280001667983 */ /* 0x000ee80000300a00 */
[----:B------:R-:W3:Y:S04]  /*378d0*/  LDL.LU.64 R74, [R1+0x2c8] ;  /* 0x0002c800014a7983 */ /* 0x000ee80000300a00 */
[----:B------:R-:W3:Y:S04]  /*378e0*/  LDL.LU.64 R86, [R1+0x318] ;  /* 0x0003180001567983 */ /* 0x000ee80000300a00 */
[----:B------:R-:W3:Y:S04]  /*378f0*/  LDL.LU.64 R114, [R1+0x448] ;  /* 0x0004480001727983 */ /* 0x000ee80000300a00 */
[----:B------:R-:W3:Y:S04]  /*37900*/  LDL.LU.64 R112, [R1+0x438] ;  /* 0x0004380001707983 */ /* 0x000ee80000300a00 */
[----:B------:R-:W3:Y:S01]  /*37910*/  LDL.LU.64 R62, [R1+0x308] ;  /* 0x00030800013e7983 */ /* 0x000ee20000300a00 */
[----:B-1----:R-:W-:-:S05]  /*37920*/  IMAD.MOV.U32 R4, RZ, RZ, R45 ;  /* 0x000000ffff047224 */ /* 0x002fca00078e002d */
[----:B------:R1:W-:Y:S04]  /*37930*/  STL [R1+0x24c], R4 ;  /* 0x00024c0401007387 */ /* 0x0003e80000100800 */
[----:B------:R1:W-:Y:S02]  /*37940*/  STL [R1+0x258], R48 ;  /* 0x0002583001007387 */ /* 0x0003e40000100800 */
[----:B-1----:R-:W-:-:S05]  /*37950*/  MOV R4, R49 ;  /* 0x0000003100047202 */ /* 0x002fca0000000f00 */
[----:B------:R1:W-:Y:S04]  /*37960*/  STL [R1+0x254], R4 ;  /* 0x0002540401007387 */ /* 0x0003e80000100800 */
[----:B------:R1:W-:Y:S04]  /*37970*/  STL [R1+0x260], R52 ;  /* 0x0002603401007387 */ /* 0x0003e80000100800 */
[----:B------:R-:W4:Y:S01]  /*37980*/  LDL.LU.64 R48, [R1+0x2f8] ;  /* 0x0002f80001307983 */ /* 0x000f220000300a00 */
[----:B-1----:R-:W-:-:S03]  /*37990*/  IMAD.MOV.U32 R4, RZ, RZ, R53 ;  /* 0x000000ffff047224 */ /* 0x002fc600078e0035 */
[----:B------:R-:W-:Y:S04]  /*379a0*/  STL [R1+0x268], R56 ;  /* 0x0002683801007387 */ /* 0x000fe80000100800 */
[----:B------:R1:W-:Y:S04]  /*379b0*/  STL [R1+0x25c], R4 ;  /* 0x00025c0401007387 */ /* 0x0003e80000100800 */
[----:B------:R-:W5:Y:S01]  /*379c0*/  LDL.LU.64 R52, [R1+0x2d8] ;  /* 0x0002d80001347983 */ /* 0x000f620000300a00 */
[----:B-1----:R-:W-:-:S05]  /*379d0*/  IMAD.MOV.U32 R4, RZ, RZ, R57 ;  /* 0x000000ffff047224 */ /* 0x002fca00078e0039 */
[----:B------:R2:W-:Y:S02]  /*379e0*/  STL [R1+0x264], R4 ;  /* 0x0002640401007387 */ /* 0x0005e40000100800 */
[----:B--2---:R-:W-:Y:S02]  /*379f0*/  IMAD.MOV.U32 R4, RZ, RZ, R67 ;  /* 0x000000ffff047224 */ /* 0x004fe400078e0043 */
[----:B------:R1:W-:Y:S04]  /*37a00*/  STL [R1+0x270], R66 ;  /* 0x0002704201007387 */ /* 0x0003e80000100800 */
[----:B------:R2:W-:Y:S04]  /*37a10*/  STL [R1+0x26c], R4 ;  /* 0x00026c0401007387 */ /* 0x0005e80000100800 */
[----:B-1----:R-:W5:Y:S04]  /*37a20*/  LDL.LU.64 R66, [R1+0x2d0] ;  /* 0x0002d00001427983 */ /* 0x002f680000300a00 */
[----:B---3--:R1:W-:Y:S04]  /*37a30*/  STL [R1+0x278], R62 ;  /* 0x0002783e01007387 */ /* 0x0083e80000100800 */
[----:B------:R-:W3:Y:S01]  /*37a40*/  LDL.LU.64 R56, [R1+0x2a0] ;  /* 0x0002a00001387983 */ /* 0x000ee20000300a00 */
[----:B--2---:R-:W-:-:S05]  /*37a50*/  MOV R4, R63 ;  /* 0x0000003f00047202 */ /* 0x004fca0000000f00 */
[----:B------:R2:W-:Y:S04]  /*37a60*/  STL [R1+0x274], R4 ;  /* 0x0002740401007387 */ /* 0x0005e80000100800 */
[----:B----4-:R-:W-:Y:S04]  /*37a70*/  STL [R1+0x280], R48 ;  /* 0x0002803001007387 */ /* 0x010fe80000100800 */
[----:B-1----:R-:W4:Y:S01]  /*37a80*/  LDL.LU.64 R62, [R1+0x350] ;  /* 0x00035000013e7983 */ /* 0x002f220000300a00 */
[----:B--2---:R-:W-:-:S05]  /*37a90*/  IMAD.MOV.U32 R4, RZ, RZ, R49 ;  /* 0x000000ffff047224 */ /* 0x004fca00078e0031 */
[----:B------:R1:W-:Y:S04]  /*37aa0*/  STL [R1+0x27c], R4 ;  /* 0x00027c0401007387 */ /* 0x0003e80000100800 */
[----:B-----5:R-:W-:Y:S01]  /*37ab0*/  STL [R1+0x288], R52 ;  /* 0x0002883401007387 */ /* 0x020fe20000100800 */
[----:B-1----:R-:W-:-:S05]  /*37ac0*/  IMAD.MOV.U32 R4, RZ, RZ, R53 ;  /* 0x000000ffff047224 */ /* 0x002fca00078e0035 */
[----:B------:R1:W-:Y:S02]  /*37ad0*/  STL [R1+0x284], R4 ;  /* 0x0002840401007387 */ /* 0x0003e40000100800 */
[----:B-1----:R-:W-:Y:S02]  /*37ae0*/  IMAD.MOV.U32 R4, RZ, RZ, R67 ;  /* 0x000000ffff047224 */ /* 0x002fe400078e0043 */
[----:B------:R-:W-:Y:S04]  /*37af0*/  STL [R1+0x290], R66 ;  /* 0x0002904201007387 */ /* 0x000fe80000100800 */
[----:B------:R-:W-:Y:S04]  /*37b00*/  STL [R1+0x298], R74 ;  /* 0x0002984a01007387 */ /* 0x000fe80000100800 */
[----:B------:R1:W-:Y:S02]  /*37b10*/  STL [R1+0x28c], R4 ;  /* 0x00028c0401007387 */ /* 0x0003e40000100800 */
[----:B-1----:R-:W-:-:S02]  /*37b20*/  MOV R4, R75 ;  /* 0x0000004b00047202 */ /* 0x002fc40000000f00 */
[----:B------:R-:W2:Y:S01]  /*37b30*/  LDL.LU.64 R74, [R1+0x340] ;  /* 0x00034000014a7983 */ /* 0x000ea20000300a00 */
[----:B------:R-:W-:Y:S02]  /*37b40*/  IMAD.MOV.U32 R66, RZ, RZ, R78 ;  /* 0x000000ffff427224 */ /* 0x000fe400078e004e */
[----:B------:R-:W-:Y:S01]  /*37b50*/  IMAD.MOV.U32 R67, RZ, RZ, R79 ;  /* 0x000000ffff437224 */ /* 0x000fe200078e004f */
[----:B------:R1:W-:Y:S04]  /*37b60*/  STL [R1+0x294], R4 ;  /* 0x0002940401007387 */ /* 0x0003e80000100800 */
[----:B---3--:R-:W-:Y:S04]  /*37b70*/  STL [R1+0x2a0], R56 ;  /* 0x0002a03801007387 */ /* 0x008fe80000100800 */
[----:B------:R-:W3:Y:S01]  /*37b80*/  LDL.LU.64 R78, [R1+0x310] ;  /* 0x00031000014e7983 */ /* 0x000ee20000300a00 */
[----:B-1----:R-:W-:-:S05]  /*37b90*/  IMAD.MOV.U32 R4, RZ, RZ, R57 ;  /* 0x000000ffff047224 */ /* 0x002fca00078e0039 */
[----:B------:R1:W-:Y:S04]  /*37ba0*/  STL [R1+0x29c], R4 ;  /* 0x00029c0401007387 */ /* 0x0003e80000100800 */
[----:B------:R-:W-:Y:S01]  /*37bb0*/  STL [R1+0x2a8], R58 ;  /* 0x0002a83a01007387 */ /* 0x000fe20000100800 */
[----:B-1----:R-:W-:-:S05]  /*37bc0*/  MOV R4, R59 ;  /* 0x0000003b00047202 */ /* 0x002fca0000000f00 */
[----:B------:R1:W-:Y:S04]  /*37bd0*/  STL [R1+0x2a4], R4 ;  /* 0x0002a40401007387 */ /* 0x0003e80000100800 */
[----:B------:R5:W-:Y:S01]  /*37be0*/  STL [R1+0x2b0], R82 ;  /* 0x0002b05201007387 */ /* 0x000be20000100800 */
[----:B-1----:R-:W-:-:S03]  /*37bf0*/  IMAD.MOV.U32 R4, RZ, RZ, R83 ;  /* 0x000000ffff047224 */ /* 0x002fc600078e0053 */
[----:B----4-:R-:W-:Y:S04]  /*37c00*/  STL [R1+0x2b8], R62 ;  /* 0x0002b83e01007387 */ /* 0x010fe80000100800 */
[----:B------:R1:W-:Y:S04]  /*37c10*/  STL [R1+0x2ac], R4 ;  /* 0x0002ac0401007387 */ /* 0x0003e80000100800 */
[----:B-----5:R-:W4:Y:S01]  /*37c20*/  LDL.LU.64 R82, [R1+0x2e0] ;  /* 0x0002e00001527983 */ /* 0x020f220000300a00 */
[----:B-1----:R-:W-:-:S03]  /*37c30*/  IMAD.MOV.U32 R4, RZ, RZ, R63 ;  /* 0x000000ffff047224 */ /* 0x002fc600078e003f */
[----:B--2---:R-:W-:Y:S04]  /*37c40*/  STL [R1+0x2c0], R74 ;  /* 0x0002c04a01007387 */ /* 0x004fe80000100800 */
[----:B------:R1:W-:Y:S02]  /*37c50*/  STL [R1+0x2b4], R4 ;  /* 0x0002b40401007387 */ /* 0x0003e40000100800 */
[----:B-1----:R-:W-:-:S05]  /*37c60*/  IMAD.MOV.U32 R4, RZ, RZ, R75 ;  /* 0x000000ffff047224 */ /* 0x002fca00078e004b */
[----:B------:R1:W-:Y:S04]  /*37c70*/  STL [R1+0x2bc], R4 ;  /* 0x0002bc0401007387 */ /* 0x0003e80000100800 */
[----:B------:R-:W2:Y:S01]  /*37c80*/  LDL.LU.64 R74, [R1+0x3b8] ;  /* 0x0003b800014a7983 */ /* 0x000ea20000300a00 */
[----:B-1----:R-:W-:-:S03]  /*37c90*/  MOV R4, R87 ;  /* 0x0000005700047202 */ /* 0x002fc60000000f00 */
[----:B------:R1:W-:Y:S04]  /*37ca0*/  STL [R1+0x2c8], R86 ;  /* 0x0002c85601007387 */ /* 0x0003e80000100800 */
[----:B------:R5:W-:Y:S04]  /*37cb0*/  STL [R1+0x2c4], R4 ;  /* 0x0002c40401007387 */ /* 0x000be80000100800 */
[----:B---3--:R3:W-:Y:S01]  /*37cc0*/  STL [R1+0x2d0], R78 ;  /* 0x0002d04e01007387 */ /* 0x0087e20000100800 */
[----:B-1----:R-:W-:Y:S02]  /*37cd0*/  IMAD.MOV.U32 R86, RZ, RZ, R106 ;  /* 0x000000ffff567224 */ /* 0x002fe400078e006a */
[----:B------:R-:W-:-:S02]  /*37ce0*/  IMAD.MOV.U32 R87, RZ, RZ, R107 ;  /* 0x000000ffff577224 */ /* 0x000fc400078e006b */
[----:B------:R-:W2:Y:S01]  /*37cf0*/  LDL.LU.64 R106, [R1+0x388] ;  /* 0x00038800016a7983 */ /* 0x000ea20000300a00 */
[----:B-----5:R-:W-:-:S05]  /*37d00*/  IMAD.MOV.U32 R4, RZ, RZ, R79 ;  /* 0x000000ffff047224 */ /* 0x020fca00078e004f */
[----:B------:R1:W-:Y:S04]  /*37d10*/  STL [R1+0x2cc], R4 ;  /* 0x0002cc0401007387 */ /* 0x0003e80000100800 */
[----:B------:R-:W-:Y:S04]  /*37d20*/  STL [R1+0x2d8], R66 ;  /* 0x0002d84201007387 */ /* 0x000fe80000100800 */
[----:B---3--:R-:W3:Y:S01]  /*37d30*/  LDL.LU.64 R78, [R1+0x348] ;  /* 0x00034800014e7983 */ /* 0x008ee20000300a00 */
[----:B-1----:R-:W-:-:S03]  /*37d40*/  MOV R4, R67 ;  /* 0x0000004300047202 */ /* 0x002fc60000000f00 */
[----:B----4-:R-:W-:Y:S04]  /*37d50*/  STL [R1+0x2e0], R82 ;  /* 0x0002e05201007387 */ /* 0x010fe80000100800 */
[----:B------:R1:W-:Y:S02]  /*37d60*/  STL [R1+0x2d4], R4 ;  /* 0x0002d40401007387 */ /* 0x0003e40000100800 */
[----:B-1----:R-:W-:-:S05]  /*37d70*/  IMAD.MOV.U32 R4, RZ, RZ, R83 ;  /* 0x000000ffff047224 */ /* 0x002fca00078e0053 */
[----:B------:R1:W-:Y:S04]  /*37d80*/  STL [R1+0x2dc], R4 ;  /* 0x0002dc0401007387 */ /* 0x0003e80000100800 */
[----:B------:R4:W-:Y:S04]  /*37d90*/  STL [R1+0x2e8], R98 ;  /* 0x0002e86201007387 */ /* 0x0009e80000100800 */
[----:B------:R-:W5:Y:S01]  /*37da0*/  LDL.LU.64 R82, [R1+0x320] ;  /* 0x0003200001527983 */ /* 0x000f620000300a00 */
[----:B-1----:R-:W-:-:S03]  /*37db0*/  IMAD.MOV.U32 R4, RZ, RZ, R99 ;  /* 0x000000ffff047224 */ /* 0x002fc600078e0063 */
[----:B------:R-:W-:Y:S04]  /*37dc0*/  STL [R1+0x2f0], R70 ;  /* 0x0002f04601007387 */ /* 0x000fe80000100800 */
[----:B------:R1:W-:Y:S01]  /*37dd0*/  STL [R1+0x2e4], R4 ;  /* 0x0002e40401007387 */ /* 0x0003e20000100800 */
[----:B----4-:R-:W-:Y:S01]  /*37de0*/  IMAD.MOV.U32 R98, RZ, RZ, R102 ;  /* 0x000000ffff627224 */ /* 0x010fe200078e0066 */
[----:B------:R-:W-:Y:S02]  /*37df0*/  MOV R99, R103 ;  /* 0x0000006700637202 */ /* 0x000fe40000000f00 */
[----:B------:R-:W4:Y:S01]  /*37e00*/  LDL.LU.64 R102, [R1+0x330] ;  /* 0x0003300001667983 */ /* 0x000f220000300a00 */
[----:B-1----:R-:W-:-:S03]  /*37e10*/  IMAD.MOV.U32 R4, RZ, RZ, R71 ;  /* 0x000000ffff047224 */ /* 0x002fc600078e0047 */
[----:B--2---:R-:W-:Y:S04]  /*37e20*/  STL [R1+0x2f8], R74 ;  /* 0x0002f84a01007387 */ /* 0x004fe80000100800 */
[----:B------:R1:W-:Y:S02]  /*37e30*/  STL [R1+0x2ec], R4 ;  /* 0x0002ec0401007387 */ /* 0x0003e40000100800 */
[----:B-1----:R-:W-:-:S05]  /*37e40*/  IMAD.MOV.U32 R4, RZ, RZ, R75 ;  /* 0x000000ffff047224 */ /* 0x002fca00078e004b */
[----:B------:R1:W-:Y:S04]  /*37e50*/  STL [R1+0x2f4], R4 ;  /* 0x0002f40401007387 */ /* 0x0003e80000100800 */
[----:B------:R2:W-:Y:S01]  /*37e60*/  STL [R1+0x300], R106 ;  /* 0x0003006a01007387 */ /* 0x0005e20000100800 */
[----:B-1----:R-:W-:-:S05]  /*37e70*/  IMAD.MOV.U32 R4, RZ, RZ, R107 ;  /* 0x000000ffff047224 */ /* 0x002fca00078e006b */
[----:B------:R1:W-:Y:S04]  /*37e80*/  STL [R1+0x2fc], R4 ;  /* 0x0002fc0401007387 */ /* 0x0003e80000100800 */
[----:B--2---:R-:W2:Y:S01]  /*37e90*/  LDL.LU.64 R106, [R1+0x3d0] ;  /* 0x0003d000016a7983 */ /* 0x004ea20000300a00 */
[----:B-1----:R-:W-:-:S03]  /*37ea0*/  MOV R4, R91 ;  /* 0x0000005b00047202 */ /* 0x002fc60000000f00 */
[----:B------:R1:W-:Y:S04]  /*37eb0*/  STL [R1+0x308], R90 ;  /* 0x0003085a01007387 */ /* 0x0003e80000100800 */
[----:B------:R1:W-:Y:S04]  /*37ec0*/  STL [R1+0x304], R4 ;  /* 0x0003040401007387 */ /* 0x0003e80000100800 */
[----:B---3--:R-:W-:Y:S04]  /*37ed0*/  STL [R1+0x310], R78 ;  /* 0x0003104e01007387 */ /* 0x008fe80000100800 */
[----:B-1----:R-:W3:Y:S01]  /*37ee0*/  LDL.LU.64 R90, [R1+0x390] ;  /* 0x00039000015a7983 */ /* 0x002ee20000300a00 */
[----:B------:R-:W-:-:S03]  /*37ef0*/  IMAD.MOV.U32 R4, RZ, RZ, R79 ;  /* 0x000000ffff047224 */ /* 0x000fc600078e004f */
[----:B------:R-:W-:Y:S04]  /*37f00*/  STL [R1+0x318], R94 ;  /* 0x0003185e01007387 */ /* 0x000fe80000100800 */
[----:B------:R1:W-:Y:S04]  /*37f10*/  STL [R1+0x30c], R4 ;  /* 0x00030c0401007387 */ /* 0x0003e80000100800 */
[----:B-----5:R-:W-:Y:S01]  /*37f20*/  STL [R1+0x320], R82 ;  /* 0x0003205201007387 */ /* 0x020fe20000100800 */
[----:B-1----:R-:W-:-:S05]  /*37f30*/  IMAD.MOV.U32 R4, RZ, RZ, R95 ;  /* 0x000000ffff047224 */ /* 0x002fca00078e005f */
[----:B------:R1:W-:Y:S04]  /*37f40*/  STL [R1+0x314], R4 ;  /* 0x0003140401007387 */ /* 0x0003e80000100800 */
[----:B------:R-:W5:Y:S01]  /*37f50*/  LDL.LU.64 R94, [R1+0x360] ;  /* 0x00036000015e7983 */ /* 0x000f620000300a00 */
[----:B-1----:R-:W-:-:S05]  /*37f60*/  IMAD.MOV.U32 R4, RZ, RZ, R83 ;  /* 0x000000ffff047224 */ /* 0x002fca00078e0053 */
[----:B------:R1:W-:Y:S04]  /*37f70*/  STL [R1+0x31c], R4 ;  /* 0x00031c0401007387 */ /* 0x0003e80000100800 */
[----:B------:R4:W-:Y:S01]  /*37f80*/  STL [R1+0x328], R98 ;  /* 0x0003286201007387 */ /* 0x0009e20000100800 */
[----:B-1----:R-:W-:-:S03]  /*37f90*/  MOV R4, R99 ;  /* 0x0000006300047202 */ /* 0x002fc60000000f00 */
[----:B----4-:R-:W4:Y:S04]  /*37fa0*/  LDL.LU.64 R98, [R1+0x370] ;  /* 0x0003700001627983 */ /* 0x010f280000300a00 */
[----:B------:R1:W-:Y:S04]  /*37fb0*/  STL [R1+0x324], R4 ;  /* 0x0003240401007387 */ /* 0x0003e80000100800 */
[----:B------:R1:W-:Y:S02]  /*37fc0*/  STL [R1+0x330], R102 ;  /* 0x0003306601007387 */ /* 0x0003e40000100800 */
[----:B-1----:R-:W-:-:S02]  /*37fd0*/  IMAD.MOV.U32 R4, RZ, RZ, R103 ;  /* 0x000000ffff047224 */ /* 0x002fc400078e0067 */
[----:B------:R-:W-:Y:S04]  /*37fe0*/  STL [R1+0x338], R86 ;  /* 0x0003385601007387 */ /* 0x000fe80000100800 */
[----:B------:R1:W-:Y:S04]  /*37ff0*/  STL [R1+0x32c], R4 ;  /* 0x00032c0401007387 */ /* 0x0003e80000100800 */
[----:B------:R-:W4:Y:S01]  /*38000*/  LDL.LU.64 R102, [R1+0x410] ;  /* 0x0004100001667983 */ /* 0x000f220000300a00 */
[----:B-1----:R-:W-:-:S05]  /*38010*/  IMAD.MOV.U32 R4, RZ, RZ, R87 ;  /* 0x000000ffff047224 */ /* 0x002fca00078e0057 */
[----:B------:R1:W-:Y:S04]  /*38020*/  STL [R1+0x334], R4 ;  /* 0x0003340401007387 */ /* 0x0003e80000100800 */
[----:B--2---:R2:W-:Y:S01]  /*38030*/  STL [R1+0x340], R106 ;  /* 0x0003406a01007387 */ /* 0x0045e20000100800 */
[----:B-1----:R-:W-:-:S03]  /*38040*/  IMAD.MOV.U32 R4, RZ, RZ, R107 ;  /* 0x000000ffff047224 */ /* 0x002fc600078e006b */
[----:B--2---:R-:W2:Y:S04]  /*38050*/  LDL.LU.64 R106, [R1+0x3c8] ;  /* 0x0003c800016a7983 */ /* 0x004ea80000300a00 */
[----:B------:R1:W-:Y:S04]  /*38060*/  STL [R1+0x33c], R4 ;  /* 0x00033c0401007387 */ /* 0x0003e80000100800 */
[----:B------:R3:W-:Y:S01]  /*38070*/  STL [R1+0x348], R108 ;  /* 0x0003486c01007387 */ /* 0x0007e20000100800 */
[----:B-1----:R-:W-:-:S03]  /*38080*/  MOV R4, R109 ;  /* 0x0000006d00047202 */ /* 0x002fc60000000f00 */
[----:B---3--:R-:W-:Y:S04]  /*38090*/  STL [R1+0x350], R90 ;  /* 0x0003505a01007387 */ /* 0x008fe80000100800 */
[----:B------:R1:W-:Y:S04]  /*380a0*/  STL [R1+0x344], R4 ;  /* 0x0003440401007387 */ /* 0x0003e80000100800 */
[----:B------:R-:W3:Y:S01]  /*380b0*/  LDL.LU.64 R108, [R1+0x3a0] ;  /* 0x0003a000016c7983 */ /* 0x000ee20000300a00 */
[----:B-1----:R-:W-:-:S05]  /*380c0*/  IMAD.MOV.U32 R4, RZ, RZ, R91 ;  /* 0x000000ffff047224 */ /* 0x002fca00078e005b */
[----:B------:R1:W-:Y:S04]  /*380d0*/  STL [R1+0x34c], R4 ;  /* 0x00034c0401007387 */ /* 0x0003e80000100800 */
[----:B------:R5:W-:Y:S01]  /*380e0*/  STL [R1+0x358], R110 ;  /* 0x0003586e01007387 */ /* 0x000be20000100800 */
[----:B-1----:R-:W-:-:S03]  /*380f0*/  IMAD.MOV.U32 R4, RZ, RZ, R111 ;  /* 0x000000ffff047224 */ /* 0x002fc600078e006f */
[----:B-----5:R-:W5:Y:S04]  /*38100*/  LDL.LU.64 R110, [R1+0x3b0] ;  /* 0x0003b000016e7983 */ /* 0x020f680000300a00 */
[----:B------:R1:W-:Y:S04]  /*38110*/  STL [R1+0x354], R4 ;  /* 0x0003540401007387 */ /* 0x0003e80000100800 */
[----:B------:R-:W-:Y:S01]  /*38120*/  STL [R1+0x360], R94 ;  /* 0x0003605e01007387 */ /* 0x000fe20000100800 */
[----:B-1----:R-:W-:-:S05]  /*38130*/  IMAD.MOV.U32 R4, RZ, RZ, R95 ;  /* 0x000000ffff047224 */ /* 0x002fca00078e005f */
[----:B------:R1:W-:Y:S04]  /*38140*/  STL [R1+0x35c], R4 ;  /* 0x00035c0401007387 */ /* 0x0003e80000100800 */
[----:B------:R1:W-:Y:S02]  /*38150*/  STL [R1+0x368], R120 ;  /* 0x0003687801007387 */ /* 0x0003e40000100800 */
[----:B-1----:R-:W-:Y:S02]  /*38160*/  MOV R4, R121 ;  /* 0x0000007900047202 */ /* 0x002fe40000000f00 */
[----:B------:R-:W5:Y:S04]  /*38170*/  LDL.LU.64 R120, [R1+0x450] ;  /* 0x0004500001787983 */ /* 0x000f680000300a00 */
[----:B------:R1:W-:Y:S04]  /*38180*/  STL [R1+0x364], R4 ;  /* 0x0003640401007387 */ /* 0x0003e80000100800 */
[----:B----4-:R-:W-:Y:S01]  /*38190*/  STL [R1+0x370], R98 ;  /* 0x0003706201007387 */ /* 0x010fe20000100800 */
[----:B-1----:R-:W-:-:S05]  /*381a0*/  IMAD.MOV.U32 R4, RZ, RZ, R99 ;  /* 0x000000ffff047224 */ /* 0x002fca00078e0063 */
[----:B------:R1:W-:Y:S04]  /*381b0*/  STL [R1+0x36c], R4 ;  /* 0x00036c0401007387 */ /* 0x0003e80000100800 */
[----:B------:R4:W-:Y:S01]  /*381c0*/  STL [R1+0x378], R114 ;  /* 0x0003787201007387 */ /* 0x0009e20000100800 */
[----:B-1----:R-:W-:-:S03]  /*381d0*/  IMAD.MOV.U32 R4, RZ, RZ, R115 ;  /* 0x000000ffff047224 */ /* 0x002fc600078e0073 */
[----:B----4-:R-:W4:Y:S04]  /*381e0*/  LDL.LU.64 R114, [R1+0x408] ;  /* 0x0004080001727983 */ /* 0x010f280000300a00 */
[----:B------:R1:W-:Y:S04]  /*381f0*/  STL [R1+0x374], R4 ;  /* 0x0003740401007387 */ /* 0x0003e80000100800 */
[----:B------:R-:W-:Y:S01]  /*38200*/  STL [R1+0x380], R102 ;  /* 0x0003806601007387 */ /* 0x000fe20000100800 */
[----:B-1----:R-:W-:-:S05]  /*38210*/  IMAD.MOV.U32 R4, RZ, RZ, R103 ;  /* 0x000000ffff047224 */ /* 0x002fca00078e0067 */
[----:B------:R1:W-:Y:S04]  /*38220*/  STL [R1+0x37c], R4 ;  /* 0x00037c0401007387 */ /* 0x0003e80000100800 */
[----:B------:R1:W-:Y:S02]  /*38230*/  STL [R1+0x388], R124 ;  /* 0x0003887c01007387 */ /* 0x0003e40000100800 */
[----:B-1----:R-:W-:Y:S02]  /*38240*/  MOV R4, R125 ;  /* 0x0000007d00047202 */ /* 0x002fe40000000f00 */
[----:B------:R-:W4:Y:S04]  /*38250*/  LDL.LU.64 R124, [R1+0x3e0] ;  /* 0x0003e000017c7983 */ /* 0x000f280000300a00 */
[----:B------:R2:W-:Y:S02]  /*38260*/  STL [R1+0x384], R4 ;  /* 0x0003840401007387 */ /* 0x0005e40000100800 */
[----:B--2---:R-:W-:-:S02]  /*38270*/  IMAD.MOV.U32 R4, RZ, RZ, R107 ;  /* 0x000000ffff047224 */ /* 0x004fc400078e006b */
[----:B------:R-:W-:Y:S04]  /*38280*/  STL [R1+0x390], R106 ;  /* 0x0003906a01007387 */ /* 0x000fe80000100800 */
[----:B------:R1:W-:Y:S04]  /*38290*/  STL [R1+0x38c], R4 ;  /* 0x00038c0401007387 */ /* 0x0003e80000100800 */
[----:B------:R2:W-:Y:S01]  /*382a0*/  STL [R1+0x398], R128 ;  /* 0x0003988001007387 */ /* 0x0005e20000100800 */
[----:B-1----:R-:W-:-:S03]  /*382b0*/  IMAD.MOV.U32 R4, RZ, RZ, R129 ;  /* 0x000000ffff047224 */ /* 0x002fc600078e0081 */
[----:B--2---:R-:W2:Y:S04]  /*382c0*/  LDL.LU.64 R128, [R1+0x3f0] ;  /* 0x0003f00001807983 */ /* 0x004ea80000300a00 */
[----:B------:R1:W-:Y:S04]  /*382d0*/  STL [R1+0x394], R4 ;  /* 0x0003940401007387 */ /* 0x0003e80000100800 */
[----:B---3--:R-:W-:Y:S01]  /*382e0*/  STL [R1+0x3a0], R108 ;  /* 0x0003a06c01007387 */ /* 0x008fe20000100800 */
[----:B-1----:R-:W-:-:S05]  /*382f0*/  IMAD.MOV.U32 R4, RZ, RZ, R109 ;  /* 0x000000ffff047224 */ /* 0x002fca00078e006d */
[----:B------:R1:W-:Y:S04]  /*38300*/  STL [R1+0x39c], R4 ;  /* 0x00039c0401007387 */ /* 0x0003e80000100800 */
[----:B------:R3:W-:Y:S01]  /*38310*/  STL [R1+0x3a8], R130 ;  /* 0x0003a88201007387 */ /* 0x0007e20000100800 */
[----:B-1----:R-:W-:-:S03]  /*38320*/  MOV R4, R131 ;  /* 0x0000008300047202 */ /* 0x002fc60000000f00 */
[----:B---3--:R-:W3:Y:S04]  /*38330*/  LDL.LU.64 R130, [R1+0x490] ;  /* 0x0004900001827983 */ /* 0x008ee80000300a00 */
[----:B------:R1:W-:Y:S04]  /*38340*/  STL [R1+0x3a4], R4 ;  /* 0x0003a40401007387 */ /* 0x0003e80000100800 */
[----:B-----5:R5:W-:Y:S01]  /*38350*/  STL [R1+0x3b0], R110 ;  /* 0x0003b06e01007387 */ /* 0x020be20000100800 */
[----:B-1----:R-:W-:-:S03]  /*38360*/  IMAD.MOV.U32 R4, RZ, RZ, R111 ;  /* 0x000000ffff047224 */ /* 0x002fc600078e006f */
[----:B-----5:R-:W5:Y:S04]  /*38370*/  LDL.LU.64 R110, [R1+0x478] ;  /* 0x00047800016e7983 */ /* 0x020f680000300a00 */
[----:B------:R1:W-:Y:S04]  /*38380*/  STL [R1+0x3ac], R4 ;  /* 0x0003ac0401007387 */ /* 0x0003e80000100800 */
[----:B------:R1:W-:Y:S02]  /*38390*/  STL [R1+0x3b8], R118 ;  /* 0x0003b87601007387 */ /* 0x0003e40000100800 */
[----:B-1----:R-:W-:-:S02]  /*383a0*/  IMAD.MOV.U32 R4, RZ, RZ, R119 ;  /* 0x000000ffff047224 */ /* 0x002fc400078e0077 */
[----:B------:R-:W5:Y:S04]  /*383b0*/  LDL.LU.64 R118, [R1+0x440] ;  /* 0x0004400001767983 */ /* 0x000f680000300a00 */
[----:B------:R1:W-:Y:S04]  /*383c0*/  STL [R1+0x3b4], R4 ;  /* 0x0003b40401007387 */ /* 0x0003e80000100800 */
[----:B------:R1:W-:Y:S02]  /*383d0*/  STL [R1+0x3c0], R120 ;  /* 0x0003c07801007387 */ /* 0x0003e40000100800 */
[----:B-1----:R-:W-:-:S02]  /*383e0*/  IMAD.MOV.U32 R4, RZ, RZ, R121 ;  /* 0x000000ffff047224 */ /* 0x002fc400078e0079 */
[----:B------:R-:W5:Y:S04]  /*383f0*/  LDL.LU.64 R120, [R1+0x418] ;  /* 0x0004180001787983 */ /* 0x000f680000300a00 */
[----:B------:R1:W-:Y:S04]  /*38400*/  STL [R1+0x3bc], R4 ;  /* 0x0003bc0401007387 */ /* 0x0003e80000100800 */
[----:B------:R1:W-:Y:S02]  /*38410*/  STL [R1+0x3c8], R112 ;  /* 0x0003c87001007387 */ /* 0x0003e40000100800 */
[----:B-1----:R-:W-:-:S02]  /*38420*/  MOV R4, R113 ;  /* 0x0000007100047202 */ /* 0x002fc40000000f00 */
[----:B------:R-:W5:Y:S04]  /*38430*/  LDL.LU.64 R112, [R1+0x420] ;  /* 0x0004200001707983 */ /* 0x000f680000300a00 */
[----:B------:R1:W-:Y:S04]  /*38440*/  STL [R1+0x3c4], R4 ;  /* 0x0003c40401007387 */ /* 0x0003e80000100800 */
[----:B----4-:R4:W-:Y:S01]  /*38450*/  STL [R1+0x3d0], R114 ;  /* 0x0003d07201007387 */ /* 0x0109e20000100800 */
[----:B-1----:R-:W-:-:S03]  /*38460*/  IMAD.MOV.U32 R4, RZ, RZ, R115 ;  /* 0x000000ffff047224 */ /* 0x002fc600078e0073 */
[----:B----4-:R-:W4:Y:S04]  /*38470*/  LDL.LU.64 R114, [R1+0x428] ;  /* 0x0004280001727983 */ /* 0x010f280000300a00 */
[----:B------:R1:W-:Y:S04]  /*38480*/  STL [R1+0x3cc], R4 ;  /* 0x0003cc0401007387 */ /* 0x0003e80000100800 */
[----:B------:R1:W-:Y:S02]  /*38490*/  STL [R1+0x3d8], R122 ;  /* 0x0003d87a01007387 */ /* 0x0003e40000100800 */
[----:B-1----:R-:W-:-:S02]  /*384a0*/  IMAD.MOV.U32 R4, RZ, RZ, R123 ;  /* 0x000000ffff047224 */ /* 0x002fc400078e007b */
[----:B------:R-:W4:Y:S04]  /*384b0*/  LDL.LU.64 R122, [R1+0x430] ;  /* 0x00043000017a7983 */ /* 0x000f280000300a00 */
[----:B------:R1:W-:Y:S04]  /*384c0*/  STL [R1+0x3d4], R4 ;  /* 0x0003d40401007387 */ /* 0x0003e80000100800 */
[----:B------:R1:W-:Y:S02]  /*384d0*/  STL [R1+0x3e0], R124 ;  /* 0x0003e07c01007387 */ /* 0x0003e40000100800 */
[----:B-1----:R-:W-:-:S02]  /*384e0*/  IMAD.MOV.U32 R4, RZ, RZ, R125 ;  /* 0x000000ffff047224 */ /* 0x002fc400078e007d */
[----:B------:R-:W4:Y:S04]  /*384f0*/  LDL.LU.64 R124, [R1+0x508] ;  /* 0x00050800017c7983 */ /* 0x000f280000300a00 */
[----:B------:R1:W-:Y:S04]  /*38500*/  STL [R1+0x3dc], R4 ;  /* 0x0003dc0401007387 */ /* 0x0003e80000100800 */
[----:B------:R1:W-:Y:S02]  /*38510*/  STL [R1+0x3e8], R126 ;  /* 0x0003e87e01007387 */ /* 0x0003e40000100800 */
[----:B-1----:R-:W-:-:S02]  /*38520*/  MOV R4, R127 ;  /* 0x0000007f00047202 */ /* 0x002fc40000000f00 */
[----:B------:R-:W4:Y:S04]  /*38530*/  LDL.LU.64 R126, [R1+0x4d0] ;  /* 0x0004d000017e7983 */ /* 0x000f280000300a00 */
[----:B------:R1:W-:Y:S04]  /*38540*/  STL [R1+0x3e4], R4 ;  /* 0x0003e40401007387 */ /* 0x0003e80000100800 */
[----:B--2---:R2:W-:Y:S01]  /*38550*/  STL [R1+0x3f0], R128 ;  /* 0x0003f08001007387 */ /* 0x0045e20000100800 */
[----:B-1----:R-:W-:-:S03]  /*38560*/  IMAD.MOV.U32 R4, RZ, RZ, R129 ;  /* 0x000000ffff047224 */ /* 0x002fc600078e0081 */
[----:B--2---:R-:W2:Y:S04]  /*38570*/  LDL.LU.64 R128, [R1+0x4b8] ;  /* 0x0004b80001807983 */ /* 0x004ea80000300a00 */
[----:B------:R1:W-:Y:S04]  /*38580*/  STL [R1+0x3ec], R4 ;  /* 0x0003ec0401007387 */ /* 0x0003e80000100800 */
[----:B------:R1:W-:Y:S02]  /*38590*/  STL [R1+0x3f8], R116 ;  /* 0x0003f87401007387 */ /* 0x0003e40000100800 */
[----:B-1----:R-:W-:-:S02]  /*385a0*/  IMAD.MOV.U32 R4, RZ, RZ, R117 ;  /* 0x000000ffff047224 */ /* 0x002fc400078e0075 */
[----:B------:R-:W2:Y:S04]  /*385b0*/  LDL.LU.64 R116, [R1+0x480] ;  /* 0x0004800001747983 */ /* 0x000ea80000300a00 */
[----:B------:R1:W-:Y:S04]  /*385c0*/  STL [R1+0x3f4], R4 ;  /* 0x0003f40401007387 */ /* 0x0003e80000100800 */
[----:B---3--:R3:W-:Y:S01]  /*385d0*/  STL [R1+0x400], R130 ;  /* 0x0004008201007387 */ /* 0x0087e20000100800 */
[----:B-1----:R-:W-:-:S03]  /*385e0*/  IMAD.MOV.U32 R4, RZ, RZ, R131 ;  /* 0x000000ffff047224 */ /* 0x002fc600078e0083 */
[----:B---3--:R-:W3:Y:S04]  /*385f0*/  LDL.LU.64 R130, [R1+0x458] ;  /* 0x0004580001827983 */ /* 0x008ee80000300a00 */
[----:B------:R1:W-:Y:S04]  /*38600*/  STL [R1+0x3fc], R4 ;  /* 0x0003fc0401007387 */ /* 0x0003e80000100800 */
[----:B-----5:R5:W-:Y:S01]  /*38610*/  STL [R1+0x408], R110 ;  /* 0x0004086e01007387 */ /* 0x020be20000100800 */
[----:B-1----:R-:W-:-:S03]  /*38620*/  MOV R4, R111 ;  /* 0x0000006f00047202 */ /* 0x002fc60000000f00 */
        /* <DEDUP_REMOVED lines=14> */
[----:B----4-:R-:W-:Y:S04]  /*38710*/  STL [R1+0x428], R114 ;  /* 0x0004287201007387 */ /* 0x010fe80000100800 */
[----:B------:R-:W4:Y:S01]  /*38720*/  LDL.LU.64 R108, [R1+0x510] ;  /* 0x00051000016c7983 */ /* 0x000f220000300a00 */
[----:B-1----:R-:W-:-:S05]  /*38730*/  MOV R4, R115 ;  /* 0x0000007300047202 */ /* 0x002fca0000000f00 */
[----:B------:R1:W-:Y:S04]  /*38740*/  STL [R1+0x424], R4 ;  /* 0x0004240401007387 */ /* 0x0003e80000100800 */
[----:B------:R1:W-:Y:S02]  /*38750*/  STL [R1+0x430], R122 ;  /* 0x0004307a01007387 */ /* 0x0003e40000100800 */
[----:B-1----:R-:W-:Y:S02]  /*38760*/  IMAD.MOV.U32 R4, RZ, RZ, R123 ;  /* 0x000000ffff047224 */ /* 0x002fe400078e007b */
[----:B------:R-:W4:Y:S04]  /*38770*/  LDL.LU.64 R122, [R1+0x4f8] ;  /* 0x0004f800017a7983 */ /* 0x000f280000300a00 */
        /* <DEDUP_REMOVED lines=9> */
[----:B--2---:R2:W-:Y:S01]  /*38810*/  STL [R1+0x448], R128 ;  /* 0x0004488001007387 */ /* 0x0045e20000100800 */
[----:B-1----:R-:W-:-:S03]  /*38820*/  MOV R4, R129 ;  /* 0x0000008100047202 */ /* 0x002fc60000000f00 */
[----:B--2---:R-:W2:Y:S04]  /*38830*/  LDL.LU.64 R128, [R1+0x4a0] ;  /* 0x0004a00001807983 */ /* 0x004ea80000300a00 */
[----:B------:R1:W-:Y:S04]  /*38840*/  STL [R1+0x444], R4 ;  /* 0x0004440401007387 */ /* 0x0003e80000100800 */
[----:B------:R-:W-:Y:S04]  /*38850*/  STL [R1+0x450], R116 ;  /* 0x0004507401007387 */ /* 0x000fe80000100800 */
[----:B------:R-:W2:Y:S01]  /*38860*/  LDL.LU.64 R114, [R1+0x4a8] ;  /* 0x0004a80001727983 */ /* 0x000ea20000300a00 */
[----:B-1----:R-:W-:-:S05]  /*38870*/  IMAD.MOV.U32 R4, RZ, RZ, R117 ;  /* 0x000000ffff047224 */ /* 0x002fca00078e0075 */
[----:B------:R3:W-:Y:S02]  /*38880*/  STL [R1+0x44c], R4 ;  /* 0x00044c0401007387 */ /* 0x0007e40000100800 */
[----:B---3--:R-:W-:Y:S02]  /*38890*/  IMAD.MOV.U32 R4, RZ, RZ, R131 ;  /* 0x000000ffff047224 */ /* 0x008fe400078e0083 */
[----:B------:R1:W-:Y:S04]  /*388a0*/  STL [R1+0x458], R130 ;  /* 0x0004588201007387 */ /* 0x0003e80000100800 */
[----:B-1----:R-:W3:Y:S04]  /*388b0*/  LDL.LU.64 R130, [R1+0x4b0] ;  /* 0x0004b00001827983 */ /* 0x002ee80000300a00 */
[----:B------:R1:W-:Y:S04]  /*388c0*/  STL [R1+0x454], R4 ;  /* 0x0004540401007387 */ /* 0x0003e80000100800 */
[----:B-----5:R5:W-:Y:S04]  /*388d0*/  STL [R1+0x460], R110 ;  /* 0x0004606e01007387 */ /* 0x020be80000100800 */
[----:B------:R-:W3:Y:S01]  /*388e0*/  LDL.LU.64 R116, [R1+0x618] ;  /* 0x0006180001747983 */ /* 0x000ee20000300a00 */
[----:B-1----:R-:W-:-:S03]  /*388f0*/  IMAD.MOV.U32 R4, RZ, RZ, R111 ;  /* 0x000000ffff047224 */ /* 0x002fc600078e006f */
[----:B------:R-:W-:Y:S04]  /*38900*/  STL [R1+0x468], R118 ;  /* 0x0004687601007387 */ /* 0x000fe80000100800 */
[----:B------:R1:W-:Y:S04]  /*38910*/  STL [R1+0x45c], R4 ;  /* 0x00045c0401007387 */ /* 0x0003e80000100800 */
[----:B-----5:R-:W5:Y:S01]  /*38920*/  LDL.LU.64 R110, [R1+0x5c8] ;  /* 0x0005c800016e7983 */ /* 0x020f620000300a00 */
[----:B-1----:R-:W-:-:S03]  /*38930*/  MOV R4, R119 ;  /* 0x0000007700047202 */ /* 0x002fc60000000f00 */
[----:B------:R-:W-:Y:S04]  /*38940*/  STL [R1+0x470], R120 ;  /* 0x0004707801007387 */ /* 0x000fe80000100800 */
[----:B------:R1:W-:Y:S04]  /*38950*/  STL [R1+0x464], R4 ;  /* 0x0004640401007387 */ /* 0x0003e80000100800 */
[----:B------:R-:W5:Y:S01]  /*38960*/  LDL.LU.64 R118, [R1+0x538] ;  /* 0x0005380001767983 */ /* 0x000f620000300a00 */
[----:B-1----:R-:W-:-:S03]  /*38970*/  IMAD.MOV.U32 R4, RZ, RZ, R121 ;  /* 0x000000ffff047224 */ /* 0x002fc600078e0079 */
[----:B------:R-:W-:Y:S04]  /*38980*/  STL [R1+0x478], R112 ;  /* 0x0004787001007387 */ /* 0x000fe80000100800 */
[----:B------:R1:W-:Y:S04]  /*38990*/  STL [R1+0x46c], R4 ;  /* 0x00046c0401007387 */ /* 0x0003e80000100800 */
[----:B------:R-:W5:Y:S01]  /*389a0*/  LDL.LU.64 R120, [R1+0x500] ;  /* 0x0005000001787983 */ /* 0x000f620000300a00 */
[----:B-1----:R-:W-:-:S03]  /*389b0*/  IMAD.MOV.U32 R4, RZ, RZ, R113 ;  /* 0x000000ffff047224 */ /* 0x002fc600078e0071 */
[----:B----4-:R-:W-:Y:S04]  /*389c0*/  STL [R1+0x480], R108 ;  /* 0x0004806c01007387 */ /* 0x010fe80000100800 */
[----:B------:R1:W-:Y:S04]  /*389d0*/  STL [R1+0x474], R4 ;  /* 0x0004740401007387 */ /* 0x0003e80000100800 */
[----:B------:R-:W4:Y:S01]  /*389e0*/  LDL.LU.64 R112, [R1+0x4d8] ;  /* 0x0004d80001707983 */ /* 0x000f220000300a00 */
[----:B-1----:R-:W-:-:S03]  /*389f0*/  IMAD.MOV.U32 R4, RZ, RZ, R109 ;  /* 0x000000ffff047224 */ /* 0x002fc600078e006d */
[----:B------:R-:W-:Y:S04]  /*38a00*/  STL [R1+0x488], R122 ;  /* 0x0004887a01007387 */ /* 0x000fe80000100800 */
[----:B------:R1:W-:Y:S02]  /*38a10*/  STL [R1+0x47c], R4 ;  /* 0x00047c0401007387 */ /* 0x0003e40000100800 */
[----:B-1----:R-:W-:Y:S02]  /*38a20*/  MOV R4, R123 ;  /* 0x0000007b00047202 */ /* 0x002fe40000000f00 */
        /* <DEDUP_REMOVED lines=11> */
[----:B-1----:R-:W-:-:S03]  /*38ae0*/  IMAD.MOV.U32 R4, RZ, RZ, R129 ;  /* 0x000000ffff047224 */ /* 0x002fc600078e0081 */
[----:B--2---:R-:W2:Y:S04]  /*38af0*/  LDL.LU.64 R128, [R1+0x658] ;  /* 0x0006580001807983 */ /* 0x004ea80000300a00 */
[----:B------:R1:W-:Y:S04]  /*38b00*/  STL [R1+0x49c], R4 ;  /* 0x00049c0401007387 */ /* 0x0003e80000100800 */
[----:B------:R1:W-:Y:S02]  /*38b10*/  STL [R1+0x4a8], R114 ;  /* 0x0004a87201007387 */ /* 0x0003e40000100800 */
[----:B-1----:R-:W-:-:S02]  /*38b20*/  MOV R4, R115 ;  /* 0x0000007300047202 */ /* 0x002fc40000000f00 */
[----:B------:R-:W2:Y:S04]  /*38b30*/  LDL.LU.64 R114, [R1+0x640] ;  /* 0x0006400001727983 */ /* 0x000ea80000300a00 */
[----:B------:R1:W-:Y:S04]  /*38b40*/  STL [R1+0x4a4], R4 ;  /* 0x0004a40401007387 */ /* 0x0003e80000100800 */
[----:B---3--:R3:W-:Y:S01]  /*38b50*/  STL [R1+0x4b0], R130 ;  /* 0x0004b08201007387 */ /* 0x0087e20000100800 */
[----:B-1----:R-:W-:-:S03]  /*38b60*/  IMAD.MOV.U32 R4, RZ, RZ, R131 ;  /* 0x000000ffff047224 */ /* 0x002fc600078e0083 */
[----:B------:R-:W-:Y:S04]  /*38b70*/  STL [R1+0x4b8], R116 ;  /* 0x0004b87401007387 */ /* 0x000fe80000100800 */
[----:B------:R1:W-:Y:S04]  /*38b80*/  STL [R1+0x4ac], R4 ;  /* 0x0004ac0401007387 */ /* 0x0003e80000100800 */
[----:B---3--:R-:W3:Y:S01]  /*38b90*/  LDL.LU.64 R130, [R1+0x590] ;  /* 0x0005900001827983 */ /* 0x008ee20000300a00 */
[----:B-1----:R-:W-:-:S03]  /*38ba0*/  IMAD.MOV.U32 R4, RZ, RZ, R117 ;  /* 0x000000ffff047224 */ /* 0x002fc600078e0075 */
[----:B-----5:R-:W-:Y:S04]  /*38bb0*/  STL [R1+0x4c0], R110 ;  /* 0x0004c06e01007387 */ /* 0x020fe80000100800 */
[----:B------:R1:W-:Y:S04]  /*38bc0*/  STL [R1+0x4b4], R4 ;  /* 0x0004b40401007387 */ /* 0x0003e80000100800 */
[----:B------:R-:W5:Y:S01]  /*38bd0*/  LDL.LU.64 R116, [R1+0x548] ;  /* 0x0005480001747983 */ /* 0x000f620000300a00 */
[----:B-1----:R-:W-:-:S03]  /*38be0*/  IMAD.MOV.U32 R4, RZ, RZ, R111 ;  /* 0x000000ffff047224 */ /* 0x002fc600078e006f */
[----:B------:R-:W-:Y:S04]  /*38bf0*/  STL [R1+0x4c8], R118 ;  /* 0x0004c87601007387 */ /* 0x000fe80000100800 */
[----:B------:R1:W-:Y:S04]  /*38c00*/  STL [R1+0x4bc], R4 ;  /* 0x0004bc0401007387 */ /* 0x0003e80000100800 */
[----:B------:R-:W5:Y:S01]  /*38c10*/  LDL.LU.64 R106, [R1+0x518] ;  /* 0x00051800016a7983 */ /* 0x000f620000300a00 */
[----:B-1----:R-:W-:-:S03]  /*38c20*/  MOV R4, R119 ;  /* 0x0000007700047202 */ /* 0x002fc60000000f00 */
[----:B------:R-:W-:Y:S04]  /*38c30*/  STL [R1+0x4d0], R120 ;  /* 0x0004d07801007387 */ /* 0x000fe80000100800 */
[----:B------:R1:W-:Y:S04]  /*38c40*/  STL [R1+0x4c4], R4 ;  /* 0x0004c40401007387 */ /* 0x0003e80000100800 */
[----:B------:R-:W5:Y:S01]  /*38c50*/  LDL.LU.64 R118, [R1+0x520] ;  /* 0x0005200001767983 */ /* 0x000f620000300a00 */
[----:B-1----:R-:W-:-:S03]  /*38c60*/  IMAD.MOV.U32 R4, RZ, RZ, R121 ;  /* 0x000000ffff047224 */ /* 0x002fc600078e0079 */
[----:B----4-:R-:W-:Y:S04]  /*38c70*/  STL [R1+0x4d8], R112 ;  /* 0x0004d87001007387 */ /* 0x010fe80000100800 */
[----:B------:R1:W-:Y:S04]  /*38c80*/  STL [R1+0x4cc], R4 ;  /* 0x0004cc0401007387 */ /* 0x0003e80000100800 */
[----:B------:R-:W4:Y:S04]  /*38c90*/  LDL.LU.64 R120, [R1+0x528] ;  /* 0x0005280001787983 */ /* 0x000f280000300a00 */
[----:B------:R-:W4:Y:S01]  /*38ca0*/  LDL.LU.64 R108, [R1+0x530] ;  /* 0x00053000016c7983 */ /* 0x000f220000300a00 */
[----:B-1----:R-:W-:-:S05]  /*38cb0*/  IMAD.MOV.U32 R4, RZ, RZ, R113 ;  /* 0x000000ffff047224 */ /* 0x002fca00078e0071 */
[----:B------:R1:W-:Y:S04]  /*38cc0*/  STL [R1+0x4d4], R4 ;  /* 0x0004d40401007387 */ /* 0x0003e80000100800 */
[----:B------:R1:W-:Y:S02]  /*38cd0*/  STL [R1+0x4e0], R122 ;  /* 0x0004e07a01007387 */ /* 0x0003e40000100800 */
[----:B-1----:R-:W-:Y:S02]  /*38ce0*/  IMAD.MOV.U32 R4, RZ, RZ, R123 ;  /* 0x000000ffff047224 */ /* 0x002fe400078e007b */
[----:B------:R-:W4:Y:S04]  /*38cf0*/  LDL.LU.64 R122, [R1+0x698] ;  /* 0x00069800017a7983 */ /* 0x000f280000300a00 */
[----:B------:R1:W-:Y:S04]  /*38d00*/  STL [R1+0x4dc], R4 ;  /* 0x0004dc0401007387 */ /* 0x0003e80000100800 */
[----:B------:R1:W-:Y:S02]  /*38d10*/  STL [R1+0x4e8], R124 ;  /* 0x0004e87c01007387 */ /* 0x0003e40000100800 */
[----:B-1----:R-:W-:-:S02]  /*38d20*/  MOV R4, R125 ;  /* 0x0000007d00047202 */ /* 0x002fc40000000f00 */
[----:B------:R-:W4:Y:S04]  /*38d30*/  LDL.LU.64 R124, [R1+0x678] ;  /* 0x00067800017c7983 */ /* 0x000f280000300a00 */
[----:B------:R1:W-:Y:S04]  /*38d40*/  STL [R1+0x4e4], R4 ;  /* 0x0004e40401007387 */ /* 0x0003e80000100800 */
[----:B------:R2:W-:Y:S04]  /*38d50*/  STL [R1+0x4f0], R126 ;  /* 0x0004f07e01007387 */ /* 0x0005e80000100800 */
[----:B------:R-:W4:Y:S01]  /*38d60*/  LDL.64 R110, [R1+0x638] ;  /* 0x00063800016e7983 */ /* 0x000f220000100a00 */
[----:B-1----:R-:W-:-:S03]  /*38d70*/  IMAD.MOV.U32 R4, RZ, RZ, R127 ;  /* 0x000000ffff047224 */ /* 0x002fc600078e007f */
[----:B--2---:R-:W-:Y:S04]  /*38d80*/  STL [R1+0x4f8], R128 ;  /* 0x0004f88001007387 */ /* 0x004fe80000100800 */
[----:B------:R1:W-:Y:S04]  /*38d90*/  STL [R1+0x4ec], R4 ;  /* 0x0004ec0401007387 */ /* 0x0003e80000100800 */
[----:B------:R-:W2:Y:S01]  /*38da0*/  LDL.LU.64 R126, [R1+0x580] ;  /* 0x00058000017e7983 */ /* 0x000ea20000300a00 */
[----:B-1----:R-:W-:-:S03]  /*38db0*/  IMAD.MOV.U32 R4, RZ, RZ, R129 ;  /* 0x000000ffff047224 */ /* 0x002fc600078e0081 */
[----:B------:R-:W-:Y:S04]  /*38dc0*/  STL [R1+0x500], R114 ;  /* 0x0005007201007387 */ /* 0x000fe80000100800 */
[----:B------:R1:W-:Y:S04]  /*38dd0*/  STL [R1+0x4f4], R4 ;  /* 0x0004f40401007387 */ /* 0x0003e80000100800 */
[----:B------:R-:W2:Y:S04]  /*38de0*/  LDL.LU.64 R128, [R1+0x558] ;  /* 0x0005580001807983 */ /* 0x000ea80000300a00 */
[----:B------:R-:W2:Y:S01]  /*38df0*/  LDL.LU.64 R112, [R1+0x578] ;  /* 0x0005780001707983 */ /* 0x000ea20000300a00 */
[----:B-1----:R-:W-:-:S05]  /*38e00*/  IMAD.MOV.U32 R4, RZ, RZ, R115 ;  /* 0x000000ffff047224 */ /* 0x002fca00078e0073 */
[----:B------:R1:W-:Y:S04]  /*38e10*/  STL [R1+0x4fc], R4 ;  /* 0x0004fc0401007387 */ /* 0x0003e80000100800 */
[----:B---3--:R3:W-:Y:S01]  /*38e20*/  STL [R1+0x508], R130 ;  /* 0x0005088201007387 */ /* 0x0087e20000100800 */
[----:B-1----:R-:W-:-:S03]  /*38e30*/  MOV R4, R131 ;  /* 0x0000008300047202 */ /* 0x002fc60000000f00 */
[----:B---3--:R-:W3:Y:S04]  /*38e40*/  LDL.LU.64 R130, [R1+0x568] ;  /* 0x0005680001827983 */ /* 0x008ee80000300a00 */
[----:B------:R1:W-:Y:S04]  /*38e50*/  STL [R1+0x504], R4 ;  /* 0x0005040401007387 */ /* 0x0003e80000100800 */
[----:B-----5:R5:W-:Y:S01]  /*38e60*/  STL [R1+0x510], R116 ;  /* 0x0005107401007387 */ /* 0x020be20000100800 */
[----:B-1----:R-:W-:-:S03]  /*38e70*/  IMAD.MOV.U32 R4, RZ, RZ, R117 ;  /* 0x000000ffff047224 */ /* 0x002fc600078e0075 */
[----:B------:R-:W3:Y:S04]  /*38e80*/  LDL.LU.64 R114, [R1+0x570] ;  /* 0x0005700001727983 */ /* 0x000ee80000300a00 */
[----:B------:R1:W-:Y:S04]  /*38e90*/  STL [R1+0x50c], R4 ;  /* 0x00050c0401007387 */ /* 0x0003e80000100800 */
[----:B------:R-:W-:Y:S04]  /*38ea0*/  STL [R1+0x518], R106 ;  /* 0x0005186a01007387 */ /* 0x000fe80000100800 */
[----:B-----5:R-:W5:Y:S01]  /*38eb0*/  LDL.LU.64 R116, [R1+0x6d0] ;  /* 0x0006d00001747983 */ /* 0x020f620000300a00 */
[----:B-1----:R-:W-:-:S03]  /*38ec0*/  IMAD.MOV.U32 R4, RZ, RZ, R107 ;  /* 0x000000ffff047224 */ /* 0x002fc600078e006b */
[----:B------:R-:W-:Y:S04]  /*38ed0*/  STL [R1+0x520], R118 ;  /* 0x0005207601007387 */ /* 0x000fe80000100800 */
[----:B------:R1:W-:Y:S02]  /*38ee0*/  STL [R1+0x514], R4 ;  /* 0x0005140401007387 */ /* 0x0003e40000100800 */
[----:B-1----:R-:W-:Y:S02]  /*38ef0*/  IMAD.MOV.U32 R4, RZ, RZ, R119 ;  /* 0x000000ffff047224 */ /* 0x002fe400078e0077 */
[----:B------:R-:W5:Y:S04]  /*38f00*/  LDL.LU.64 R118, [R1+0x6b0] ;  /* 0x0006b00001767983 */ /* 0x000f680000300a00 */
[----:B------:R1:W-:Y:S04]  /*38f10*/  STL [R1+0x51c], R4 ;  /* 0x00051c0401007387 */ /* 0x0003e80000100800 */
[----:B----4-:R4:W-:Y:S01]  /*38f20*/  STL [R1+0x528], R120 ;  /* 0x0005287801007387 */ /* 0x0109e20000100800 */
[----:B-1----:R-:W-:-:S03]  /*38f30*/  MOV R4, R121 ;  /* 0x0000007900047202 */ /* 0x002fc60000000f00 */
[----:B------:R-:W-:Y:S04]  /*38f40*/  STL [R1+0x530], R108 ;  /* 0x0005306c01007387 */ /* 0x000fe80000100800 */
[----:B------:R1:W-:Y:S04]  /*38f50*/  STL [R1+0x524], R4 ;  /* 0x0005240401007387 */ /* 0x0003e80000100800 */
[----:B----4-:R-:W4:Y:S01]  /*38f60*/  LDL.LU.64 R120, [R1+0x670] ;  /* 0x0006700001787983 */ /* 0x010f220000300a00 */
[----:B-1----:R-:W-:-:S03]  /*38f70*/  IMAD.MOV.U32 R4, RZ, RZ, R109 ;  /* 0x000000ffff047224 */ /* 0x002fc600078e006d */
[----:B------:R-:W-:Y:S04]  /*38f80*/  STL [R1+0x538], R122 ;  /* 0x0005387a01007387 */ /* 0x000fe80000100800 */
[----:B------:R1:W-:Y:S02]  /*38f90*/  STL [R1+0x52c], R4 ;  /* 0x00052c0401007387 */ /* 0x0003e40000100800 */
[----:B-1----:R-:W-:Y:S02]  /*38fa0*/  IMAD.MOV.U32 R4, RZ, RZ, R123 ;  /* 0x000000ffff047224 */ /* 0x002fe400078e007b */
[----:B------:R-:W4:Y:S04]  /*38fb0*/  LDL.LU.64 R122, [R1+0x620] ;  /* 0x00062000017a7983 */ /* 0x000f280000300a00 */
[----:B------:R1:W-:Y:S04]  /*38fc0*/  STL [R1+0x534], R4 ;  /* 0x0005340401007387 */ /* 0x0003e80000100800 */
[----:B------:R1:W-:Y:S02]  /*38fd0*/  STL [R1+0x540], R124 ;  /* 0x0005407c01007387 */ /* 0x0003e40000100800 */
[----:B-1----:R-:W-:-:S02]  /*38fe0*/  IMAD.MOV.U32 R4, RZ, RZ, R125 ;  /* 0x000000ffff047224 */ /* 0x002fc400078e007d */
[----:B------:R-:W-:Y:S04]  /*38ff0*/  STL [R1+0x548], R110 ;  /* 0x0005486e01007387 */ /* 0x000fe80000100800 */
[----:B------:R1:W-:Y:S04]  /*39000*/  STL [R1+0x53c], R4 ;  /* 0x00053c0401007387 */ /* 0x0003e80000100800 */
[----:B------:R-:W4:Y:S01]  /*39010*/  LDL.LU.64 R124, [R1+0x5d0] ;  /* 0x0005d000017c7983 */ /* 0x000f220000300a00 */
[----:B-1----:R-:W-:-:S03]  /*39020*/  MOV R4, R111 ;  /* 0x0000006f00047202 */ /* 0x002fc60000000f00 */
[----:B--2---:R-:W-:Y:S04]  /*39030*/  STL [R1+0x550], R126 ;  /* 0x0005507e01007387 */ /* 0x004fe80000100800 */
[----:B------:R1:W-:Y:S02]  /*39040*/  STL [R1+0x544], R4 ;  /* 0x0005440401007387 */ /* 0x0003e40000100800 */
[----:B-1----:R-:W-:Y:S02]  /*39050*/  IMAD.MOV.U32 R4, RZ, RZ, R127 ;  /* 0x000000ffff047224 */ /* 0x002fe400078e007f */
[----:B------:R-:W2:Y:S04]  /*39060*/  LDL.LU.64 R126, [R1+0x5b8] ;  /* 0x0005b800017e7983 */ /* 0x000ea80000300a00 */
[----:B------:R1:W-:Y:S04]  /*39070*/  STL [R1+0x54c], R4 ;  /* 0x00054c0401007387 */ /* 0x0003e80000100800 */
[----:B------:R1:W-:Y:S02]  /*39080*/  STL [R1+0x558], R128 ;  /* 0x0005588001007387 */ /* 0x0003e40000100800 */
[----:B-1----:R-:W-:-:S02]  /*39090*/  IMAD.MOV.U32 R4, RZ, RZ, R129 ;  /* 0x000000ffff047224 */ /* 0x002fc400078e0081 */
[----:B------:R-:W-:Y:S04]  /*390a0*/  STL [R1+0x560], R112 ;  /* 0x0005607001007387 */ /* 0x000fe80000100800 */
[----:B------:R1:W-:Y:S04]  /*390b0*/  STL [R1+0x554], R4 ;  /* 0x0005540401007387 */ /* 0x0003e80000100800 */
[----:B------:R-:W2:Y:S01]  /*390c0*/  LDL.LU.64 R128, [R1+0x5a8] ;  /* 0x0005a80001807983 */ /* 0x000ea20000300a00 */
[----:B-1----:R-:W-:-:S03]  /*390d0*/  IMAD.MOV.U32 R4, RZ, RZ, R113 ;  /* 0x000000ffff047224 */ /* 0x002fc600078e0071 */
[----:B---3--:R-:W-:Y:S04]  /*390e0*/  STL [R1+0x568], R130 ;  /* 0x0005688201007387 */ /* 0x008fe80000100800 */
[----:B------:R1:W-:Y:S02]  /*390f0*/  STL [R1+0x55c], R4 ;  /* 0x00055c0401007387 */ /* 0x0003e40000100800 */
[----:B-1----:R-:W-:Y:S02]  /*39100*/  MOV R4, R131 ;  /* 0x0000008300047202 */ /* 0x002fe40000000f00 */
[----:B------:R-:W3:Y:S04]  /*39110*/  LDL.LU.64 R130, [R1+0x5b0] ;  /* 0x0005b00001827983 */ /* 0x000ee80000300a00 */
[----:B------:R1:W-:Y:S04]  /*39120*/  STL [R1+0x564], R4 ;  /* 0x0005640401007387 */ /* 0x0003e80000100800 */
[----:B------:R-:W-:Y:S01]  /*39130*/  STL [R1+0x570], R114 ;  /* 0x0005707201007387 */ /* 0x000fe20000100800 */
[----:B-1----:R-:W-:-:S03]  /*39140*/  IMAD.MOV.U32 R4, RZ, RZ, R115 ;  /* 0x000000ffff047224 */ /* 0x002fc600078e0073 */
[----:B-----5:R-:W-:Y:S04]  /*39150*/  STL [R1+0x578], R116 ;  /* 0x0005787401007387 */ /* 0x020fe80000100800 */
[----:B------:R1:W-:Y:S04]  /*39160*/  STL [R1+0x56c], R4 ;  /* 0x00056c0401007387 */ /* 0x0003e80000100800 */
[----:B------:R-:W5:Y:S04]  /*39170*/  LDL.LU.64 R94, [R1+0x6f0] ;  /* 0x0006f000015e7983 */ /* 0x000f680000300a00 */
[----:B------:R-:W5:Y:S01]  /*39180*/  LDL.LU.64 R98, [R1+0x6e0] ;  /* 0x0006e00001627983 */ /* 0x000f620000300a00 */
[----:B-1----:R-:W-:-:S05]  /*39190*/  IMAD.MOV.U32 R4, RZ, RZ, R117 ;  /* 0x000000ffff047224 */ /* 0x002fca00078e0075 */
[----:B------:R1:W-:Y:S04]  /*391a0*/  STL [R1+0x574], R4 ;  /* 0x0005740401007387 */ /* 0x0003e80000100800 */
[----:B------:R-:W-:Y:S04]  /*391b0*/  STL [R1+0x580], R118 ;  /* 0x0005807601007387 */ /* 0x000fe80000100800 */
[----:B------:R-:W5:Y:S01]  /*391c0*/  LDL.LU.64 R102, [R1+0x6a8] ;  /* 0x0006a80001667983 */ /* 0x000f620000300a00 */
[----:B-1----:R-:W-:-:S03]  /*391d0*/  IMAD.MOV.U32 R4, RZ, RZ, R119 ;  /* 0x000000ffff047224 */ /* 0x002fc600078e0077 */
[----:B------:R-:W5:Y:S04]  /*391e0*/  LDL.LU.64 R106, [R1+0x668] ;  /* 0x00066800016a7983 */ /* 0x000f680000300a00 */
[----:B------:R1:W-:Y:S04]  /*391f0*/  STL [R1+0x57c], R4 ;  /* 0x00057c0401007387 */ /* 0x0003e80000100800 */
[----:B----4-:R-:W-:Y:S04]  /*39200*/  STL [R1+0x588], R120 ;  /* 0x0005887801007387 */ /* 0x010fe80000100800 */
[----:B------:R-:W4:Y:S01]  /*39210*/  LDL.LU.64 R108, [R1+0x610] ;  /* 0x00061000016c7983 */ /* 0x000f220000300a00 */
[----:B-1----:R-:W-:-:S03]  /*39220*/  MOV R4, R121 ;  /* 0x0000007900047202 */ /* 0x002fc60000000f00 */
[----:B------:R-:W4:Y:S04]  /*39230*/  LDL.LU.64 R110, [R1+0x5f8] ;  /* 0x0005f800016e7983 */ /* 0x000f280000300a00 */
[----:B------:R1:W-:Y:S04]  /*39240*/  STL [R1+0x584], R4 ;  /* 0x0005840401007387 */ /* 0x0003e80000100800 */
[----:B------:R-:W-:Y:S04]  /*39250*/  STL [R1+0x590], R122 ;  /* 0x0005907a01007387 */ /* 0x000fe80000100800 */
[----:B------:R-:W4:Y:S01]  /*39260*/  LDL.LU.64 R112, [R1+0x5e8] ;  /* 0x0005e80001707983 */ /* 0x000f220000300a00 */
[----:B-1----:R-:W-:-:S03]  /*39270*/  IMAD.MOV.U32 R4, RZ, RZ, R123 ;  /* 0x000000ffff047224 */ /* 0x002fc600078e007b */
[----:B------:R-:W4:Y:S04]  /*39280*/  LDL.LU.64 R114, [R1+0x5f0] ;  /* 0x0005f00001727983 */ /* 0x000f280000300a00 */
[----:B------:R1:W-:Y:S04]  /*39290*/  STL [R1+0x58c], R4 ;  /* 0x00058c0401007387 */ /* 0x0003e80000100800 */
[----:B------:R-:W-:Y:S04]  /*392a0*/  STL [R1+0x598], R124 ;  /* 0x0005987c01007387 */ /* 0x000fe80000100800 */
[----:B------:R-:W4:Y:S01]  /*392b0*/  LDL.LU.64 R116, [R1+0x708] ;  /* 0x0007080001747983 */ /* 0x000f220000300a00 */
[----:B-1----:R-:W-:-:S03]  /*392c0*/  IMAD.MOV.U32 R4, RZ, RZ, R125 ;  /* 0x000000ffff047224 */ /* 0x002fc600078e007d */
[----:B------:R-:W4:Y:S04]  /*392d0*/  LDL.LU.64 R118, [R1+0x6f8] ;  /* 0x0006f80001767983 */ /* 0x000f280000300a00 */
[----:B------:R1:W-:Y:S04]  /*392e0*/  STL [R1+0x594], R4 ;  /* 0x0005940401007387 */ /* 0x0003e80000100800 */
[----:B--2---:R-:W-:Y:S04]  /*392f0*/  STL [R1+0x5a0], R126 ;  /* 0x0005a07e01007387 */ /* 0x004fe80000100800 */
[----:B------:R-:W2:Y:S01]  /*39300*/  LDL.LU.64 R120, [R1+0x6d8] ;  /* 0x0006d80001787983 */ /* 0x000ea20000300a00 */
[----:B-1----:R-:W-:-:S03]  /*39310*/  IMAD.MOV.U32 R4, RZ, RZ, R127 ;  /* 0x000000ffff047224 */ /* 0x002fc600078e007f */
[----:B------:R-:W2:Y:S04]  /*39320*/  LDL.LU.64 R122, [R1+0x6a0] ;  /* 0x0006a000017a7983 */ /* 0x000ea80000300a00 */
[----:B------:R1:W-:Y:S04]  /*39330*/  STL [R1+0x59c], R4 ;  /* 0x00059c0401007387 */ /* 0x0003e80000100800 */
[----:B------:R3:W-:Y:S04]  /*39340*/  STL [R1+0x5a8], R128 ;  /* 0x0005a88001007387 */ /* 0x0007e80000100800 */
[----:B------:R-:W2:Y:S01]  /*39350*/  LDL.LU.64 R124, [R1+0x660] ;  /* 0x00066000017c7983 */ /* 0x000ea20000300a00 */
[----:B-1----:R-:W-:-:S03]  /*39360*/  MOV R4, R129 ;  /* 0x0000008100047202 */ /* 0x002fc60000000f00 */
[----:B------:R-:W2:Y:S04]  /*39370*/  LDL.LU.64 R126, [R1+0x648] ;  /* 0x00064800017e7983 */ /* 0x000ea80000300a00 */
[----:B------:R1:W-:Y:S04]  /*39380*/  STL [R1+0x5a4], R4 ;  /* 0x0005a40401007387 */ /* 0x0003e80000100800 */
[----:B---3--:R3:W-:Y:S04]  /*39390*/  STL [R1+0x5b0], R130 ;  /* 0x0005b08201007387 */ /* 0x0087e80000100800 */
[----:B------:R-:W2:Y:S01]  /*393a0*/  LDL.LU.64 R128, [R1+0x628] ;  /* 0x0006280001807983 */ /* 0x000ea20000300a00 */
[----:B-1----:R-:W-:-:S03]  /*393b0*/  IMAD.MOV.U32 R4, RZ, RZ, R131 ;  /* 0x000000ffff047224 */ /* 0x002fc600078e0083 */
[----:B---3--:R-:W3:Y:S04]  /*393c0*/  LDL.LU.64 R130, [R1+0x630] ;  /* 0x0006300001827983 */ /* 0x008ee80000300a00 */
[----:B------:R5:W-:Y:S02]  /*393d0*/  STL [R1+0x5ac], R4 ;  /* 0x0005ac0401007387 */ /* 0x000be40000100800 */
[----:B-----5:R-:W-:Y:S02]  /*393e0*/  IMAD.MOV.U32 R4, RZ, RZ, R95 ;  /* 0x000000ffff047224 */ /* 0x020fe400078e005f */
[----:B------:R-:W-:Y:S04]  /*393f0*/  STL [R1+0x5b8], R94 ;  /* 0x0005b85e01007387 */ /* 0x000fe80000100800 */
[----:B------:R-:W-:Y:S04]  /*39400*/  STL [R1+0x5c0], R98 ;  /* 0x0005c06201007387 */ /* 0x000fe80000100800 */
[----:B------:R1:W-:Y:S02]  /*39410*/  STL [R1+0x5b4], R4 ;  /* 0x0005b40401007387 */ /* 0x0003e40000100800 */
[----:B-1----:R-:W-:-:S02]  /*39420*/  IMAD.MOV.U32 R4, RZ, RZ, R99 ;  /* 0x000000ffff047224 */ /* 0x002fc400078e0063 */
[----:B------:R-:W-:Y:S04]  /*39430*/  STL [R1+0x5c8], R102 ;  /* 0x0005c86601007387 */ /* 0x000fe80000100800 */
[----:B------:R1:W-:Y:S04]  /*39440*/  STL [R1+0x5bc], R4 ;  /* 0x0005bc0401007387 */ /* 0x0003e80000100800 */
[----:B------:R-:W-:Y:S01]  /*39450*/  STL [R1+0x5d0], R106 ;  /* 0x0005d06a01007387 */ /* 0x000fe20000100800 */
[----:B-1----:R-:W-:-:S05]  /*39460*/  MOV R4, R103 ;  /* 0x0000006700047202 */ /* 0x002fca0000000f00 */
[----:B------:R1:W-:Y:S04]  /*39470*/  STL [R1+0x5c4], R4 ;  /* 0x0005c40401007387 */ /* 0x0003e80000100800 */
[----:B----4-:R-:W-:Y:S01]  /*39480*/  STL [R1+0x5d8], R108 ;  /* 0x0005d86c01007387 */ /* 0x010fe20000100800 */
        /* <DEDUP_REMOVED lines=8> */
[----:B------:R-:W-:Y:S01]  /*39510*/  STL [R1+0x5f0], R114 ;  /* 0x0005f07201007387 */ /* 0x000fe20000100800 */
[----:B-1----:R-:W-:-:S05]  /*39520*/  MOV R4, R113 ;  /* 0x0000007100047202 */ /* 0x002fca0000000f00 */
[----:B------:R1:W-:Y:S04]  /*39530*/  STL [R1+0x5e4], R4 ;  /* 0x0005e40401007387 */ /* 0x0003e80000100800 */
[----:B------:R-:W-:Y:S01]  /*39540*/  STL [R1+0x5f8], R116 ;  /* 0x0005f87401007387 */ /* 0x000fe20000100800 */
[----:B-1----:R-:W-:-:S05]  /*39550*/  IMAD.MOV.U32 R4, RZ, RZ, R115 ;  /* 0x000000ffff047224 */ /* 0x002fca00078e0073 */
[----:B------:R1:W-:Y:S04]  /*39560*/  STL [R1+0x5ec], R4 ;  /* 0x0005ec0401007387 */ /* 0x0003e80000100800 */
[----:B------:R-:W-:Y:S01]  /*39570*/  STL [R1+0x600], R118 ;  /* 0x0006007601007387 */ /* 0x000fe20000100800 */
[----:B-1----:R-:W-:-:S05]  /*39580*/  IMAD.MOV.U32 R4, RZ, RZ, R117 ;  /* 0x000000ffff047224 */ /* 0x002fca00078e0075 */
[----:B------:R1:W-:Y:S02]  /*39590*/  STL [R1+0x5f4], R4 ;  /* 0x0005f40401007387 */ /* 0x0003e40000100800 */
[----:B-1----:R-:W-:Y:S02]  /*395a0*/  IMAD.MOV.U32 R4, RZ, RZ, R119 ;  /* 0x000000ffff047224 */ /* 0x002fe400078e0077 */
[----:B------:R-:W-:Y:S01]  /*395b0*/  IMAD.MOV.U32 R250, RZ, RZ, RZ ;  /* 0x000000fffffa7224 */ /* 0x000fe200078e00ff */
[----:B------:R-:W-:Y:S01]  /*395c0*/  UMOV UR13, 0x1 ;  /* 0x00000001000d7882 */ /* 0x000fe20000000000 */
[----:B------:R-:W-:Y:S01]  /*395d0*/  UMOV UR14, 0x7 ;  /* 0x00000007000e7882 */ /* 0x000fe20000000000 */
[----:B------:R-:W-:Y:S01]  /*395e0*/  UMOV UR7, URZ ;  /* 0x000000ff00077c82 */ /* 0x000fe20008000000 */
[----:B------:R-:W-:Y:S01]  /*395f0*/  UMOV UR8, URZ ;  /* 0x000000ff00087c82 */ /* 0x000fe20008000000 */
[----:B------:R-:W-:Y:S01]  /*39600*/  UMOV UR5, URZ ;  /* 0x000000ff00057c82 */ /* 0x000fe20008000000 */
[----:B--2---:R-:W-:Y:S04]  /*39610*/  STL [R1+0x608], R120 ;  /* 0x0006087801007387 */ /* 0x004fe80000100800 */
        /* <DEDUP_REMOVED lines=11> */
[----:B-1----:R-:W-:-:S05]  /*396d0*/  IMAD.MOV.U32 R4, RZ, RZ, R127 ;  /* 0x000000ffff047224 */ /* 0x002fca00078e007f */
[----:B------:R1:W-:Y:S01]  /*396e0*/  STL [R1+0x61c], R4 ;  /* 0x00061c0401007387 */ /* 0x0003e20000100800 */
[----:B---3--:R-:W-:-:S03]  /*396f0*/  IMAD.MOV.U32 R5, RZ, RZ, R131 ;  /* 0x000000ffff057224 */ /* 0x008fc600078e0083 */
[----:B------:R-:W-:Y:S01]  /*39700*/  STL [R1+0x630], R130 ;  /* 0x0006308201007387 */ /* 0x000fe20000100800 */
[----:B-1----:R-:W-:-:S05]  /*39710*/  MOV R4, R129 ;  /* 0x0000008100047202 */ /* 0x002fca0000000f00 */
[----:B------:R1:W-:Y:S04]  /*39720*/  STL [R1+0x624], R4 ;  /* 0x0006240401007387 */ /* 0x0003e80000100800 */
[----:B------:R2:W-:Y:S01]  /*39730*/  STL [R1+0x62c], R5 ;  /* 0x00062c0501007387 */ /* 0x0005e20000100800 */
[----:B-1----:R-:W-:-:S04]  /*39740*/  SHF.R.S32.HI R4, RZ, 0x7, R249 ;  /* 0x00000007ff047819 */ /* 0x002fc800000114f9 */
[----:B--2---:R-:W-:-:S05]  /*39750*/  VIMNMX R5, PT, PT, R4, 0x2, !PT ;  /* 0x0000000204057848 */ /* 0x004fca0007fe0100 */
[----:B------:R-:W-:-:S05]  /*39760*/  VIADD R5, R5, 0xfffffffe ;  /* 0xfffffffe05057836 */ /* 0x000fca0000000000 */
[----:B------:R1:W-:Y:S01]  /*39770*/  STL [R1+0x634], R5 ;  /* 0x0006340501007387 */ /* 0x0003e20000100800 */
[----:B------:R-:W-:Y:S02]  /*39780*/  VIADD R6, R4, 0xfffffff8 ;  /* 0xfffffff804067836 */ /* 0x000fe40000000000 */
[----:B------:R-:W-:-:S07]  /*39790*/  HFMA2 R4, -RZ, RZ, 0, 0 ;  /* 0x00000000ff047431 */ /* 0x000fce00000001ff */
.L_x_11:
[----:B------:R-:W-:Y:S01]  /*397a0*/  IMAD.U32 R4, R4, -0x80000000, RZ ;  /* 0x8000000004047824 */ /* 0x000fe200078e00ff */
[----:B------:R-:W-:-:S03]  /*397b0*/  UIADD3 UR8, UPT, UPT, UR8, 0x1, URZ ;  /* 0x0000000108087890 */ /* 0x000fc6000fffe0ff */
[----:B------:R-:W2:Y:S01]  /*397c0*/  SYNCS.PHASECHK.TRANS64.TRYWAIT P2, [UR4], R4 ;  /* 0x00000004ff0075a7 */ /* 0x000ea20008041104 */
[----:B------:R-:W-:-:S04]  /*397d0*/  UISETP.GT.AND UP1, UPT, UR8, 0x6, UPT ;  /* 0x000000060800788c */ /* 0x000fc8000bf24270 */
[----:B------:R-:W-:-:S04]  /*397e0*/  USEL UR8, UR8, URZ, !UP1 ;  /* 0x000000ff08087287 */ /* 0x000fc8000c800000 */
[----:B------:R-:W-:Y:S01]  /*397f0*/  ULEA UR6, UR8, UR9, 0x10 ;  /* 0x0000000908067291 */ /* 0x000fe2000f8e80ff */
[----:B--2---:R-:W-:Y:S11]  /*39800*/  @!P2 BRA `(.L_x_9) ;  /* 0x000000f00018a947 */ /* 0x004ff60003800000 */
.L_x_17:
[----:B------:R-:W-:-:S04]  /*39810*/  DEPBAR.LE SB0, 0xc ;  /* 0x000083000000791a */ /* 0x000fc80000000000 */
[----:B------:R-:W-:Y:S01]  /*39820*/  LEA R249, R132, UR6, 0x9 ;  /* 0x0000000684f97c11 */ /* 0x000fe2000f8e48ff */
[----:B------:R-:W-:Y:S01]  /*39830*/  BAR.SYNC.DEFER_BLOCKING 0x0 ;  /* 0x0000000000007b1d */ /* 0x000fe20000010000 */
[----:B------:R-:W-:Y:S02]  /*39840*/  UIADD3 UR7, UPT, UPT, UR7, 0x1, URZ ;  /* 0x0000000107077890 */ /* 0x000fe4000fffe0ff */
[----:B------:R-:W-:Y:S02]  /*39850*/  ULEA UR4, UR13, UR9, 0x3 ;  /* 0x000000090d047291 */ /* 0x000fe4000f8e18ff */
[----:B------:R-:W-:Y:S02]  /*39860*/  UISETP.GT.AND UP1, UPT, UR7, 0x7, UPT ;  /* 0x000000070700788c */ /* 0x000fe4000bf24270 */
[----:B------:R-:W-:Y:S02]  /*39870*/  UIADD3 UR4, UPT, UPT, UR4, 0xf0000, URZ ;  /* 0x000f000004047890 */ /* 0x000fe4000fffe0ff */
[----:B------:R-:W-:Y:S01]  /*39880*/  USEL UR7, UR7, URZ, !UP1 ;  /* 0x000000ff07077287 */ /* 0x000fe2000c800000 */
[----:B------:R-:W-:Y:S01]  /*39890*/  UMOV UR6, UR5 ;  /* 0x0000000500067c82 */ /* 0x000fe20008000000 */
[----:B-1----:R-:W-:Y:S04]  /*398a0*/  LDS.128 R4, [R249+0x80000] ;  /* 0x08000000f9047984 */ /* 0x002fe80000000c00 */
        /* <DEDUP_REMOVED lines=31> */
[----:B-1----:R1:W-:Y:S01]  /*39aa0*/  STTM.x128 tmem[UR11+0x80], R4 ;  /* 0x00008004000079ed */ /* 0x0023e200083c000b */
[----:B------:R-:W2:Y:S02]  /*39ab0*/  FENCE.VIEW.ASYNC.T ;  /* 0x00000000000073c6 */ /* 0x000ea40000000200 */
[----:B--2---:R-:W-:Y:S06]  /*39ac0*/  BAR.SYNC.DEFER_BLOCKING 0x0 ;  /* 0x0000000000007b1d */ /* 0x004fec0000010000 */
[----:B------:R-:W-:Y:S05]  /*39ad0*/  @P0 BRA `(.L_x_10) ;  /* 0x0000000400700947 */ /* 0x000fea0003800000 */
[----:B------:R-:W-:Y:S01]  /*39ae0*/  ULEA UR24, UR7, UR9, 0x10 ;  /* 0x0000000907187291 */ /* 0x000fe2000f8e80ff */
[----:B------:R-:W-:Y:S01]  /*39af0*/  UMOV UR28, URZ ;  /* 0x000000ff001c7c82 */ /* 0x000fe20008000000 */
[----:B------:R-:W-:Y:S02]  /*39b00*/  UIADD3 UR47, UPT, UPT, UR10, 0x88, URZ ;  /* 0x000000880a2f7890 */ /* 0x000fe4000fffe0ff */
[----:B------:R-:W-:Y:S02]  /*39b10*/  USHF.R.U32.HI UR24, URZ, 0x4, UR24 ;  /* 0x00000004ff187899 */ /* 0x000fe40008011618 */
[----:B------:R-:W-:Y:S02]  /*39b20*/  UIADD3 UR73, UPT, UPT, UR10, 0x90, URZ ;  /* 0x000000900a497890 */ /* 0x000fe4000fffe0ff */
[----:B------:R-:W-:Y:S02]  /*39b30*/  USGXT.U32 UR52, UR24, 0xe ;  /* 0x0000000e1834789a */ /* 0x000fe40008000000 */
[----:B------:R-:W-:-:S02]  /*39b40*/  UIADD3 UR5, UPT, UPT, UR10, 0x98, URZ ;  /* 0x000000980a057890 */ /* 0x000fc4000fffe0ff */
[----:B------:R-:W-:Y:S02]  /*39b50*/  UIADD3 UR56, UP1, UPT, UR52, 0x2, URZ ;  /* 0x0000000234387890 */ /* 0x000fe4000ff3e0ff */
[----:B------:R-:W-:Y:S02]  /*39b60*/  UIADD3 UR15, UPT, UPT, UR10, 0xa0, URZ ;  /* 0x000000a00a0f7890 */ /* 0x000fe4000fffe0ff */
[----:B------:R-:W-:Y:S02]  /*39b70*/  UIADD3.X UR57, UPT, UPT, UR28, 0x40004040, URZ, UP1, !UPT ;  /* 0x400040401c397890 */ /* 0x000fe40008ffe4ff */
[----:B------:R-:W-:Y:S02]  /*39b80*/  UIADD3 UR62, UP3, UPT, UR56, 0x2, URZ ;  /* 0x00000002383e7890 */ /* 0x000fe4000ff7e0ff */
[----:B------:R-:W-:Y:S02]  /*39b90*/  UIADD3 UR58, UP4, UPT, UR56, 0x4, URZ ;  /* 0x00000004383a7890 */ /* 0x000fe4000ff9e0ff */
[----:B------:R-:W-:-:S02]  /*39ba0*/  UIADD3 UR32, UP5, UPT, UR56, 0x3fe, URZ ;  /* 0x000003fe38207890 */ /* 0x000fc4000ffbe0ff */
[----:B------:R-:W-:Y:S02]  /*39bb0*/  UIADD3 UR34, UP6, UPT, UR56, 0x400, URZ ;  /* 0x0000040038227890 */ /* 0x000fe4000ffde0ff */
[----:B------:R-:W-:Y:S02]  /*39bc0*/  UIADD3 UR36, UP1, UPT, UR56, 0x402, URZ ;  /* 0x0000040238247890 */ /* 0x000fe4000ff3e0ff */
[----:B------:R-:W-:Y:S02]  /*39bd0*/  UIADD3.X UR63, UPT, UPT, UR57, URZ, URZ, UP3, !UPT ;  /* 0x000000ff393f7290 */ /* 0x000fe40009ffe4ff */
[----:B------:R-:W-:Y:S02]  /*39be0*/  UIADD3 UR38, UP2, UPT, UR56, 0x404, URZ ;  /* 0x0000040438267890 */ /* 0x000fe4000ff5e0ff */
[----:B------:R-:W-:Y:S02]  /*39bf0*/  UIADD3.X UR59, UPT, UPT, UR57, URZ, URZ, UP4, !UPT ;  /* 0x000000ff393b7290 */ /* 0x000fe4000a7fe4ff */
[----:B------:R-:W-:-:S02]  /*39c00*/  UIADD3 UR40, UP3, UPT, UR56, 0x7fe, URZ ;  /* 0x000007fe38287890 */ /* 0x000fc4000ff7e0ff */
[----:B------:R-:W-:Y:S02]  /*39c10*/  UIADD3.X UR33, UPT, UPT, UR57, URZ, URZ, UP5, !UPT ;  /* 0x000000ff39217290 */ /* 0x000fe4000affe4ff */
[----:B------:R-:W-:Y:S02]  /*39c20*/  UIADD3 UR16, UPT, UPT, UR10, 0xa8, URZ ;  /* 0x000000a80a107890 */ /* 0x000fe4000fffe0ff */
[----:B------:R-:W-:Y:S02]  /*39c30*/  UIADD3 UR42, UP4, UPT, UR56, 0x800, URZ ;  /* 0x00000800382a7890 */ /* 0x000fe4000ff9e0ff */
[----:B------:R-:W-:Y:S02]  /*39c40*/  UIADD3.X UR35, UPT, UPT, UR57, URZ, URZ, UP6, !UPT ;  /* 0x000000ff39237290 */ /* 0x000fe4000b7fe4ff */
[----:B------:R-:W-:Y:S02]  /*39c50*/  UIADD3 UR17, UPT, UPT, UR10, 0xb0, URZ ;  /* 0x000000b00a117890 */ /* 0x000fe4000fffe0ff */
[----:B------:R-:W-:-:S02]  /*39c60*/  UIADD3 UR44, UP5, UPT, UR56, 0x802, URZ ;  /* 0x00000802382c7890 */ /* 0x000fc4000ffbe0ff */
[----:B------:R-:W-:Y:S01]  /*39c70*/  UIADD3.X UR37, UPT, UPT, UR57, URZ, URZ, UP1, !UPT ;  /* 0x000000ff39257290 */ /* 0x000fe20008ffe4ff */
[----:B------:R-:W-:Y:S01]  /*39c80*/  UMOV UR64, 0x0 ;  /* 0x0000000000407882 */ /* 0x000fe20000000000 */
[----:B------:R-:W-:Y:S01]  /*39c90*/  UMOV UR65, 0x8200910 ;  /* 0x0820091000417882 */ /* 0x000fe20000000000 */
[----:B------:R-:W-:Y:S01]  /*39ca0*/  UIADD3 UR18, UPT, UPT, UR10, 0xb8, URZ ;  /* 0x000000b80a127890 */ /* 0x000fe2000fffe0ff */
[----:B------:R-:W-:Y:S01]  /*39cb0*/  UMOV UR53, 0x40004040 ;  /* 0x4000404000357882 */ /* 0x000fe20000000000 */
[----:B------:R-:W-:Y:S01]  /*39cc0*/  UIADD3 UR46, UP6, UPT, UR56, 0x804, URZ ;  /* 0x00000804382e7890 */ /* 0x000fe2000ffde0ff */
[----:B------:R2:W-:Y:S01]  /*39cd0*/  UTCHMMA tmem[UR12], gdesc[UR52], tmem[UR10], tmem[UR64], idesc[UR65], UPT ;  /* 0x00ff40340c0079ea */ /* 0x0005e2000b80000a */
[----:B------:R-:W-:Y:S01]  /*39ce0*/  UIADD3.X UR39, UPT, UPT, UR57, URZ, URZ, UP2, !UPT ;  /* 0x000000ff39277290 */ /* 0x000fe200097fe4ff */
[----:B------:R-:W-:Y:S01]  /*39cf0*/  UMOV UR68, 0x0 ;  /* 0x0000000000447882 */ /* 0x000fe20000000000 */
[----:B------:R-:W-:Y:S01]  /*39d00*/  UMOV UR69, 0x8200910 ;  /* 0x0820091000457882 */ /* 0x000fe20000000000 */
[----:B------:R-:W-:-:S02]  /*39d10*/  UIADD3 UR19, UPT, UPT, UR10, 0xc0, URZ ;  /* 0x000000c00a137890 */ /* 0x000fc4000fffe0ff */
[----:B------:R3:W-:Y:S01]  /*39d20*/  UTCHMMA tmem[UR47], gdesc[UR56], tmem[UR10], tmem[UR68], idesc[UR69], UPT ;  /* 0x00ff44382f0079ea */ /* 0x0007e2000b80000a */
[----:B------:R-:W-:Y:S02]  /*39d30*/  UIADD3 UR48, UP1, UPT, UR56, 0xbfe, URZ ;  /* 0x00000bfe38307890 */ /* 0x000fe4000ff3e0ff */
[----:B------:R-:W-:Y:S01]  /*39d40*/  UIADD3.X UR41, UPT, UPT, UR57, URZ, URZ, UP3, !UPT ;  /* 0x000000ff39297290 */ /* 0x000fe20009ffe4ff */
[----:B------:R-:W-:Y:S01]  /*39d50*/  UMOV UR60, 0x0 ;  /* 0x00000000003c7882 */ /* 0x000fe20000000000 */
[----:B------:R-:W-:Y:S01]  /*39d60*/  UMOV UR61, 0x8200910 ;  /* 0x08200910003d7882 */ /* 0x000fe20000000000 */
[----:B------:R-:W-:Y:S02]  /*39d70*/  UIADD3 UR20, UPT, UPT, UR10, 0xc8, URZ ;  /* 0x000000c80a147890 */ /* 0x000fe4000fffe0ff */
[----:B------:R4:W-:Y:S01]  /*39d80*/  UTCHMMA tmem[UR73], gdesc[UR62], tmem[UR10], tmem[UR60], idesc[UR61], UPT ;  /* 0x00ff3c3e490079ea */ /* 0x0009e2000b80000a */
[----:B------:R-:W-:Y:S02]  /*39d90*/  UIADD3 UR50, UP2, UPT, UR56, 0xc00, URZ ;  /* 0x00000c0038327890 */ /* 0x000fe4000ff5e0ff */
[----:B------:R-:W-:Y:S01]  /*39da0*/  UIADD3.X UR43, UPT, UPT, UR57, URZ, URZ, UP4, !UPT ;  /* 0x000000ff392b7290 */ /* 0x000fe2000a7fe4ff */
[----:B------:R-:W-:Y:S01]  /*39db0*/  UMOV UR54, 0x0 ;  /* 0x0000000000367882 */ /* 0x000fe20000000000 */
[----:B------:R-:W-:Y:S01]  /*39dc0*/  UMOV UR55, 0x8200910 ;  /* 0x0820091000377882 */ /* 0x000fe20000000000 */
[----:B------:R-:W-:-:S02]  /*39dd0*/  UIADD3 UR21, UPT, UPT, UR10, 0xd0, URZ ;  /* 0x000000d00a157890 */ /* 0x000fc4000fffe0ff */
[----:B------:R5:W-:Y:S01]  /*39de0*/  UTCHMMA tmem[UR5], gdesc[UR58], tmem[UR10], tmem[UR54], idesc[UR55], UPT ;  /* 0x00ff363a050079ea */ /* 0x000be2000b80000a */
[----:B--2---:R-:W-:Y:S01]  /*39df0*/  UIADD3 UR52, UP3, UPT, UR56, 0xc02, URZ ;  /* 0x00000c0238347890 */ /* 0x004fe2000ff7e0ff */
[----:B------:R2:W-:Y:S01]  /*39e00*/  UTCHMMA tmem[UR15], gdesc[UR32], tmem[UR10], tmem[UR60], idesc[UR61], UPT ;  /* 0x00ff3c200f0079ea */ /* 0x0005e2000b80000a */
[----:B------:R-:W-:Y:S01]  /*39e10*/  UIADD3.X UR45, UPT, UPT, UR57, URZ, URZ, UP5, !UPT ;  /* 0x000000ff392d7290 */ /* 0x000fe2000affe4ff */
[----:B------:R2:W-:Y:S01]  /*39e20*/  UTCHMMA tmem[UR16], gdesc[UR34], tmem[UR10], tmem[UR68], idesc[UR69], UPT ;  /* 0x00ff4422100079ea */ /* 0x0005e2000b80000a */
[----:B------:R-:W-:Y:S02]  /*39e30*/  UIADD3 UR66, UPT, UPT, UR10, 0xd8, URZ ;  /* 0x000000d80a427890 */ /* 0x000fe4000fffe0ff */
[----:B------:R2:W-:Y:S01]  /*39e40*/  UTCHMMA tmem[UR17], gdesc[UR36], tmem[UR10], tmem[UR54], idesc[UR55], UPT ;  /* 0x00ff3624110079ea */ /* 0x0005e2000b80000a */
[----:B------:R-:W-:Y:S02]  /*39e50*/  UIADD3 UR64, UP4, UPT, UR56, 0xc04, URZ ;  /* 0x00000c0438407890 */ /* 0x000fe4000ff9e0ff */
[----:B---3--:R-:W-:-:S02]  /*39e60*/  UIADD3.X UR47, UPT, UPT, UR57, URZ, URZ, UP6, !UPT ;  /* 0x000000ff392f7290 */ /* 0x008fc4000b7fe4ff */
[----:B------:R-:W-:Y:S02]  /*39e70*/  UIADD3 UR67, UPT, UPT, UR10, 0xe0, URZ ;  /* 0x000000e00a437890 */ /* 0x000fe4000fffe0ff */
[----:B------:R-:W-:Y:S02]  /*39e80*/  UIADD3.X UR49, UPT, UPT, UR57, URZ, URZ, UP1, !UPT ;  /* 0x000000ff39317290 */ /* 0x000fe40008ffe4ff */
[----:B------:R-:W-:Y:S02]  /*39e90*/  UIADD3 UR70, UPT, UPT, UR10, 0xe8, URZ ;  /* 0x000000e80a467890 */ /* 0x000fe4000fffe0ff */
[----:B------:R-:W-:Y:S02]  /*39ea0*/  UIADD3.X UR51, UPT, UPT, UR57, URZ, URZ, UP2, !UPT ;  /* 0x000000ff39337290 */ /* 0x000fe400097fe4ff */
[----:B------:R-:W-:Y:S02]  /*39eb0*/  UIADD3 UR71, UPT, UPT, UR10, 0xf0, URZ ;  /* 0x000000f00a477890 */ /* 0x000fe4000fffe0ff */
[----:B------:R-:W-:Y:S01]  /*39ec0*/  UIADD3.X UR53, UPT, UPT, UR57, URZ, URZ, UP3, !UPT ;  /* 0x000000ff39357290 */ /* 0x000fe20009ffe4ff */
[----:B----4-:R-:W-:Y:S01]  /*39ed0*/  UMOV UR62, 0x0 ;  /* 0x00000000003e7882 */ /* 0x010fe20000000000 */
[----:B------:R-:W-:Y:S01]  /*39ee0*/  UMOV UR63, 0x8200910 ;  /* 0x08200910003f7882 */ /* 0x000fe20000000000 */
[----:B------:R-:W-:-:S02]  /*39ef0*/  UIADD3 UR72, UPT, UPT, UR10, 0xf8, URZ ;  /* 0x000000f80a487890 */ /* 0x000fc4000fffe0ff */
[----:B------:R2:W-:Y:S01]  /*39f00*/  UTCHMMA tmem[UR18], gdesc[UR38], tmem[UR10], tmem[UR62], idesc[UR63], UPT ;  /* 0x00ff3e26120079ea */ /* 0x0005e2000b80000a */
[----:B------:R-:W-:Y:S01]  /*39f10*/  UIADD3.X UR65, UPT, UPT, UR57, URZ, URZ, UP4, !UPT ;  /* 0x000000ff39417290 */ /* 0x000fe2000a7fe4ff */
[----:B------:R2:W-:Y:S01]  /*39f20*/  UTCHMMA tmem[UR19], gdesc[UR40], tmem[UR10], tmem[UR60], idesc[UR61], UPT ;  /* 0x00ff3c28130079ea */ /* 0x0005e2000b80000a */
        /* <DEDUP_REMOVED lines=13> */
[----:B-----5:R-:W-:Y:S01]  /*3a000*/  UMOV UR5, URZ ;  /* 0x000000ff00057c82 */ /* 0x020fe20008000000 */
[----:B------:R2:W-:Y:S01]  /*3a010*/  UTCHMMA tmem[UR67], gdesc[UR48], tmem[UR10], tmem[UR24], idesc[UR25], UPT ;  /* 0x00ff1830430079ea */ /* 0x0005e2000b80000a */
[----:B------:R-:W-:Y:S01]  /*3a020*/  UMOV UR30, 0x0 ;  /* 0x00000000001e7882 */ /* 0x000fe20000000000 */
[----:B------:R-:W-:Y:S01]  /*3a030*/  UMOV UR31, 0x8200910 ;  /* 0x08200910001f7882 */ /* 0x000fe20000000000 */
[----:B------:R2:W-:Y:S01]  /*3a040*/  UTCHMMA tmem[UR70], gdesc[UR50], tmem[UR10], tmem[UR26], idesc[UR27], UPT ;  /* 0x00ff1a32460079ea */ /* 0x0005e2000b80000a */
[----:B------:R-:W-:Y:S01]  /*3a050*/  UMOV UR56, UR4 ;  /* 0x0000000400387c82 */ /* 0x000fe20008000000 */
[----:B------:R2:W-:Y:S01]  /*3a060*/  UTCHMMA tmem[UR71], gdesc[UR52], tmem[UR10], tmem[UR28], idesc[UR29], UPT ;  /* 0x00ff1c34470079ea */ /* 0x0005e2000b80000a */
[----:B------:R2:W-:Y:S01]  /*3a070*/  UTCHMMA tmem[UR72], gdesc[UR64], tmem[UR10], tmem[UR30], idesc[UR31], UPT ;  /* 0x00ff1e40480079ea */ /* 0x0005e2000b80000a */
[----:B------:R2:W-:Y:S01]  /*3a080*/  UTCBAR [UR56], URZ ;  /* 0x000000ff380073e9 */ /* 0x0005e200080000ff */
[----:B------:R-:W-:Y:S01]  /*3a090*/  NOP ;  /* 0x0000000000007918 */ /* 0x000fe20000000000 */
.L_x_10:
[----:B-1----:R-:W1:Y:S01]  /*3a0a0*/  LDC R4, c[0x0][0x3a0] ;  /* 0x0000e800ff047b82 */ /* 0x002e620000000800 */
[----:B------:R-:W3:Y:S07]  /*3a0b0*/  LDL.LU R9, [R1] ;  /* 0x0000000001097983 */ /* 0x000eee0000300800 */
[----:B------:R-:W4:Y:S08]  /*3a0c0*/  LDC R11, c[0x0][0x3a0] ;  /* 0x0000e800ff0b7b82 */ /* 0x000f300000000800 */
[----:B------:R-:W-:Y:S01]  /*3a0d0*/  BAR.SYNC.DEFER_BLOCKING 0x0 ;  /* 0x0000000000007b1d */ /* 0x000fe20000010000 */
[----:B------:R-:W-:-:S05]  /*3a0e0*/  IADD3 R136, P5, PT, R136, R2, RZ ;  /* 0x0000000288887210 */ /* 0x000fca0007fbe0ff */
[----:B------:R-:W5:Y:S01]  /*3a0f0*/  LDL.LU R16, [R1+0x4] ;  /* 0x0000040001107983 */ /* 0x000f620000300800 */
[----:B-1----:R-:W-:Y:S02]  /*3a100*/  VIADD R4, R4, 0x7f ;  /* 0x0000007f04047836 */ /* 0x002fe40000000000 */
[----:B----4-:R-:W-:-:S03]  /*3a110*/  VIADD R11, R11, 0xfffffc00 ;  /* 0xfffffc000b0b7836 */ /* 0x010fc60000000000 */
[----:B------:R-:W-:Y:S01]  /*3a120*/  SHF.R.S32.HI R5, RZ, 0x1f, R4 ;  /* 0x0000001fff057819 */ /* 0x000fe20000011404 */
[----:B------:R-:W-:Y:S01]  /*3a130*/  IMAD.X R137, R137, 0x1, R0, P5 ;  /* 0x0000000189897824 */ /* 0x000fe200028e0600 */
[----:B------:R-:W-:Y:S01]  /*3a140*/  MOV R6, R136 ;  /* 0x0000008800067202 */ /* 0x000fe20000000f00 */
[----:B------:R-:W4:Y:S01]  /*3a150*/  LDL.LU R14, [R1+0x8] ;  /* 0x00000800010e7983 */ /* 0x000f220000300800 */
[----:B------:R-:W-:Y:S01]  /*3a160*/  LEA.HI R5, R5, R4, RZ, 0x7 ;  /* 0x0000000405057211 */ /* 0x000fe200078f38ff */
[----:B------:R-:W-:Y:S02]  /*3a170*/  IMAD R4, R250, -0x80, R11 ;  /* 0xffffff80fa047824 */ /* 0x000fe400078e020b */
[----:B------:R-:W-:Y:S01]  /*3a180*/  IMAD.MOV.U32 R7, RZ, RZ, R137 ;  /* 0x000000ffff077224 */ /* 0x000fe200078e0089 */
[----:B------:R-:W-:Y:S01]  /*3a190*/  SHF.R.S32.HI R5, RZ, 0x7, R5 ;  /* 0x00000007ff057819 */ /* 0x000fe20000011405 */
[----:B--2---:R-:W2:Y:S01]  /*3a1a0*/  LDL.LU R10, [R1+0xc] ;  /* 0x00000c00010a7983 */ /* 0x004ea20000300800 */
[----:B------:R-:W-:-:S02]  /*3a1b0*/  ISETP.GT.AND P4, PT, R4, RZ, PT ;  /* 0x000000ff0400720c */ /* 0x000fc40003f84270 */
[----:B------:R-:W-:Y:S01]  /*3a1c0*/  IADD3 R5, PT, PT, R5, -0x8, RZ ;  /* 0xfffffff805057810 */ /* 0x000fe20007ffe0ff */
[----:B------:R-:W2:Y:S03]  /*3a1d0*/  LDL.LU R8, [R1+0x10] ;  /* 0x0000100001087983 */ /* 0x000ea60000300800 */
[----:B------:R-:W-:Y:S01]  /*3a1e0*/  ISETP.GE.AND P2, PT, R250, R5, PT ;  /* 0x00000005fa00720c */ /* 0x000fe20003f46270 */
[----:B------:R-:W2:Y:S01]  /*3a1f0*/  LDL.LU R13, [R1+0x18] ;  /* 0x00001800010d7983 */ /* 0x000ea20000300800 */
[----:B------:R-:W-:-:S04]  /*3a200*/  SEL R5, RZ, 0x4, !P4 ;  /* 0x00000004ff057807 */ /* 0x000fc80006000000 */
[----:B------:R-:W-:-:S04]  /*3a210*/  SEL R5, R5, RZ, !P2 ;  /* 0x000000ff05057207 */ /* 0x000fc80005000000 */
[----:B------:R-:W-:Y:S01]  /*3a220*/  ISETP.NE.U32.AND P4, PT, R5, RZ, PT ;  /* 0x000000ff0500720c */ /* 0x000fe20003f85070 */
[----:B------:R-:W-:-:S12]  /*3a230*/  VIADD R5, R249, 0x100000 ;  /* 0x00100000f9057836 */ /* 0x000fd80000000000 */
[----:B------:R-:W-:Y:S01]  /*3a240*/  @!PT LDS RZ, [RZ] ;  /* 0x00000000fffff984 */ /* 0x000fe20000000800 */
[----:B------:R-:W-:Y:S01]  /*3a250*/  @!PT LDS RZ, [RZ] ;  /* 0x00000000fffff984 */ /* 0x000fe20000000800 */
[----:B------:R-:W-:Y:S01]  /*3a260*/  @!PT LDS RZ, [RZ] ;  /* 0x00000000fffff984 */ /* 0x000fe20000000800 */
[----:B------:R1:W-:Y:S01]  /*3a270*/  LDGSTS.E [R5+-0x80000], desc[UR22][R6.64], P4 ;  /* 0x8000000006057fae */ /* 0x0003e2000a1a1016 */
[----:B------:R-:W-:Y:S02]  /*3a280*/  ISETP.GT.AND P4, PT, R4, 0x1, PT ;  /* 0x000000010400780c */ /* 0x000fe40003f84270 */
[----:B------:R-:W-:Y:S02]  /*3a290*/  IADD3 R251, P5, PT, R251, R2, RZ ;  /* 0x00000002fbfb7210 */ /* 0x000fe40007fbe0ff */
[----:B-1----:R-:W-:-:S04]  /*3a2a0*/  SEL R5, RZ, 0x4, !P4 ;  /* 0x00000004ff057807 */ /* 0x002fc80006000000 */
[----:B------:R-:W-:-:S04]  /*3a2b0*/  SEL R5, R5, RZ, !P2 ;  /* 0x000000ff05057207 */ /* 0x000fc80005000000 */
[----:B------:R-:W-:Y:S01]  /*3a2c0*/  ISETP.NE.U32.AND P4, PT, R5, RZ, PT ;  /* 0x000000ff0500720c */ /* 0x000fe20003f85070 */
[----:B------:R-:W-:Y:S01]  /*3a2d0*/  IMAD.X R138, R138, 0x1, R0, P5 ;  /* 0x000000018a8a7824 */ /* 0x000fe200028e0600 */
[----:B------:R-:W-:Y:S01]  /*3a2e0*/  MOV R6, R251 ;  /* 0x000000fb00067202 */ /* 0x000fe20000000f00 */
[----:B------:R-:W-:Y:S02]  /*3a2f0*/  VIADD R5, R249, 0x100000 ;  /* 0x00100000f9057836 */ /* 0x000fe40000000000 */
[----:B------:R-:W-:-:S08]  /*3a300*/  IMAD.MOV.U32 R7, RZ, RZ, R138 ;  /* 0x000000ffff077224 */ /* 0x000fd000078e008a */
        /* <DEDUP_REMOVED lines=434> */
[----:B------:R-:W-:Y:S01]  /*3be30*/  SEL R5, R5, RZ, !P2 ;  /* 0x000000ff05057207 */ /* 0x000fe20005000000 */
[--C-:B------:R-:W-:Y:S01]  /*3be40*/  IMAD.X R226, R226, 0x1, R0.reuse, P5 ;  /* 0x00000001e2e27824 */ /* 0x100fe200028e0600 */
[-C--:B------:R-:W-:Y:S02]  /*3be50*/  IADD3 R227, P5, PT, R227, R2.reuse, RZ ;  /* 0x00000002e3e37210 */ /* 0x080fe40007fbe0ff */
[----:B------:R-:W-:Y:S01]  /*3be60*/  ISETP.NE.U32.AND P4, PT, R5, RZ, PT ;  /* 0x000000ff0500720c */ /* 0x000fe20003f85070 */
[----:B------:R-:W-:Y:S02]  /*3be70*/  VIADD R5, R249, 0x100000 ;  /* 0x00100000f9057836 */ /* 0x000fe40000000000 */
[----:B------:R-:W-:Y:S01]  /*3be80*/  IMAD.X R228, R228, 0x1, R0, P5 ;  /* 0x00000001e4e47824 */ /* 0x000fe200028e0600 */
[----:B------:R-:W-:Y:S01]  /*3be90*/  IADD3 R229, P5, PT, R229, R2, RZ ;  /* 0x00000002e5e57210 */ /* 0x000fe20007fbe0ff */
[----:B------:R-:W-:Y:S01]  /*3bea0*/  IMAD.MOV.U32 R7, RZ, RZ, R226 ;  /* 0x000000ffff077224 */ /* 0x000fe200078e00e2 */
[----:B------:R-:W-:-:S03]  /*3beb0*/  MOV R6, R225 ;  /* 0x000000e100067202 */ /* 0x000fc60000000f00 */
[----:B------:R-:W-:Y:S01]  /*3bec0*/  IMAD.X R230, R230, 0x1, R0, P5 ;  /* 0x00000001e6e67824 */ /* 0x000fe200028e0600 */
[----:B------:R-:W-:-:S03]  /*3bed0*/  IADD3 R231, P5, PT, R231, R2, RZ ;  /* 0x00000002e7e77210 */ /* 0x000fc60007fbe0ff */
[----:B------:R1:W-:Y:S01]  /*3bee0*/  LDGSTS.E [R5+-0x7ff4c], desc[UR22][R6.64], P4 ;  /* 0x800b400006057fae */ /* 0x0003e2000a1a1016 */
[----:B------:R-:W-:Y:S01]  /*3bef0*/  ISETP.GT.AND P4, PT, R4, 0x2e, PT ;  /* 0x0000002e0400780c */ /* 0x000fe20003f84270 */
[----:B------:R-:W-:Y:S01]  /*3bf00*/  IMAD.X R232, R232, 0x1, R0, P5 ;  /* 0x00000001e8e87824 */ /* 0x000fe200028e0600 */
[----:B------:R-:W-:Y:S02]  /*3bf10*/  IADD3 R233, P5, PT, R233, R2, RZ ;  /* 0x00000002e9e97210 */ /* 0x000fe40007fbe0ff */
[----:B-1----:R-:W-:-:S03]  /*3bf20*/  SEL R5, RZ, 0x4, !P4 ;  /* 0x00000004ff057807 */ /* 0x002fc60006000000 */
[----:B------:R-:W-:Y:S01]  /*3bf30*/  IMAD.X R234, R234, 0x1, R0, P5 ;  /* 0x00000001eaea7824 */ /* 0x000fe200028e0600 */
[----:B------:R-:W-:Y:S02]  /*3bf40*/  SEL R5, R5, RZ, !P2 ;  /* 0x000000ff05057207 */ /* 0x000fe40005000000 */
[----:B------:R-:W-:Y:S02]  /*3bf50*/  IADD3 R235, P5, PT, R235, R2, RZ ;  /* 0x00000002ebeb7210 */ /* 0x000fe40007fbe0ff */
[----:B------:R-:W-:-:S03]  /*3bf60*/  ISETP.NE.U32.AND P4, PT, R5, RZ, PT ;  /* 0x000000ff0500720c */ /* 0x000fc60003f85070 */
[----:B------:R-:W-:Y:S01]  /*3bf70*/  IMAD.X R236, R236, 0x1, R0, P5 ;  /* 0x00000001ecec7824 */ /* 0x000fe200028e0600 */
[-C--:B------:R-:W-:Y:S01]  /*3bf80*/  IADD3 R237, P5, PT, R237, R2.reuse, RZ ;  /* 0x00000002eded7210 */ /* 0x080fe20007fbe0ff */
[----:B------:R-:W-:Y:S01]  /*3bf90*/  VIADD R5, R249, 0x100000 ;  /* 0x00100000f9057836 */ /* 0x000fe20000000000 */
[----:B------:R-:W-:Y:S01]  /*3bfa0*/  MOV R6, R227 ;  /* 0x000000e300067202 */ /* 0x000fe20000000f00 */
[----:B------:R-:W-:Y:S02]  /*3bfb0*/  IMAD.MOV.U32 R7, RZ, RZ, R228 ;  /* 0x000000ffff077224 */ /* 0x000fe400078e00e4 */
[----:B------:R-:W-:Y:S01]  /*3bfc0*/  IMAD.X R238, R238, 0x1, R0, P5 ;  /* 0x00000001eeee7824 */ /* 0x000fe200028e0600 */
[----:B------:R-:W-:-:S03]  /*3bfd0*/  IADD3 R239, P5, PT, R239, R2, RZ ;  /* 0x00000002efef7210 */ /* 0x000fc60007fbe0ff */
[----:B------:R1:W-:Y:S01]  /*3bfe0*/  LDGSTS.E [R5+-0x7ff48], desc[UR22][R6.64], P4 ;  /* 0x800b800006057fae */ /* 0x0003e2000a1a1016 */
[----:B------:R-:W-:Y:S01]  /*3bff0*/  ISETP.GT.AND P4, PT, R4, 0x2f, PT ;  /* 0x0000002f0400780c */ /* 0x000fe20003f84270 */
[----:B------:R-:W-:Y:S01]  /*3c000*/  IMAD.X R240, R240, 0x1, R0, P5 ;  /* 0x00000001f0f07824 */ /* 0x000fe200028e0600 */
[----:B------:R-:W-:-:S05]  /*3c010*/  IADD3 R241, P5, PT, R241, R2, RZ ;  /* 0x00000002f1f17210 */ /* 0x000fca0007fbe0ff */
[----:B------:R-:W-:Y:S01]  /*3c020*/  IMAD.X R242, R242, 0x1, R0, P5 ;  /* 0x00000001f2f27824 */ /* 0x000fe200028e0600 */
[----:B-1----:R-:W-:Y:S02]  /*3c030*/  SEL R5, RZ, 0x4, !P4 ;  /* 0x00000004ff057807 */ /* 0x002fe40006000000 */
[----:B------:R-:W-:Y:S02]  /*3c040*/  IADD3 R243, P5, PT, R243, R2, RZ ;  /* 0x00000002f3f37210 */ /* 0x000fe40007fbe0ff */
[----:B------:R-:W-:-:S04]  /*3c050*/  SEL R5, R5, RZ, !P2 ;  /* 0x000000ff05057207 */ /* 0x000fc80005000000 */
[----:B------:R-:W-:Y:S01]  /*3c060*/  ISETP.NE.U32.AND P4, PT, R5, RZ, PT ;  /* 0x000000ff0500720c */ /* 0x000fe20003f85070 */
[----:B------:R-:W-:Y:S01]  /*3c070*/  IMAD.X R244, R244, 0x1, R0, P5 ;  /* 0x00000001f4f47824 */ /* 0x000fe200028e0600 */
[-C--:B------:R-:W-:Y:S01]  /*3c080*/  IADD3 R245, P5, PT, R245, R2.reuse, RZ ;  /* 0x00000002f5f57210 */ /* 0x080fe20007fbe0ff */
[----:B------:R-:W-:Y:S01]  /*3c090*/  VIADD R5, R249, 0x100000 ;  /* 0x00100000f9057836 */ /* 0x000fe20000000000 */
[----:B------:R-:W-:Y:S01]  /*3c0a0*/  MOV R6, R229 ;  /* 0x000000e500067202 */ /* 0x000fe20000000f00 */
[----:B------:R-:W-:Y:S02]  /*3c0b0*/  IMAD.MOV.U32 R7, RZ, RZ, R230 ;  /* 0x000000ffff077224 */ /* 0x000fe400078e00e6 */
[----:B------:R-:W-:Y:S01]  /*3c0c0*/  IMAD.X R246, R246, 0x1, R0, P5 ;  /* 0x00000001f6f67824 */ /* 0x000fe200028e0600 */
[----:B------:R-:W-:-:S05]  /*3c0d0*/  IADD3 R247, P5, PT, R247, R2, RZ ;  /* 0x00000002f7f77210 */ /* 0x000fca0007fbe0ff */
[----:B------:R1:W-:Y:S01]  /*3c0e0*/  LDGSTS.E [R5+-0x7ff44], desc[UR22][R6.64], P4 ;  /* 0x800bc00006057fae */ /* 0x0003e2000a1a1016 */
[----:B------:R-:W-:Y:S01]  /*3c0f0*/  ISETP.GT.AND P4, PT, R4, 0x30, PT ;  /* 0x000000300400780c */ /* 0x000fe20003f84270 */
[----:B------:R-:W-:Y:S01]  /*3c100*/  IMAD.X R248, R248, 0x1, R0, P5 ;  /* 0x00000001f8f87824 */ /* 0x000fe200028e0600 */
[----:B---3--:R-:W-:-:S05]  /*3c110*/  IADD3 R9, P5, PT, R9, R2, RZ ;  /* 0x0000000209097210 */ /* 0x008fca0007fbe0ff */
[----:B------:R3:W-:Y:S01]  /*3c120*/  STL [R1], R9 ;  /* 0x0000000901007387 */ /* 0x0007e20000100800 */
[----:B-1----:R-:W-:-:S03]  /*3c130*/  SEL R5, RZ, 0x4, !P4 ;  /* 0x00000004ff057807 */ /* 0x002fc60006000000 */
[----:B------:R-:W2:Y:S01]  /*3c140*/  LDL.LU R15, [R1+0x14] ;  /* 0x00001400010f7983 */ /* 0x000ea20000300800 */
[----:B------:R-:W-:Y:S01]  /*3c150*/  SEL R5, R5, RZ, !P2 ;  /* 0x000000ff05057207 */ /* 0x000fe20005000000 */
[----:B------:R-:W-:Y:S01]  /*3c160*/  IMAD.MOV.U32 R7, RZ, RZ, R232 ;  /* 0x000000ffff077224 */ /* 0x000fe200078e00e8 */
[----:B------:R-:W-:Y:S01]  /*3c170*/  MOV R6, R231 ;  /* 0x000000e700067202 */ /* 0x000fe20000000f00 */
[----:B------:R-:W-:Y:S01]  /*3c180*/  IMAD.X R252, R252, 0x1, R0, P5 ;  /* 0x00000001fcfc7824 */ /* 0x000fe200028e0600 */
[----:B------:R-:W-:Y:S01]  /*3c190*/  ISETP.NE.U32.AND P4, PT, R5, RZ, PT ;  /* 0x000000ff0500720c */ /* 0x000fe20003f85070 */
[----:B------:R-:W-:Y:S01]  /*3c1a0*/  VIADD R5, R249, 0x100000 ;  /* 0x00100000f9057836 */ /* 0x000fe20000000000 */
[----:B------:R-:W2:Y:S11]  /*3c1b0*/  LDL.LU R12, [R1+0x1c] ;  /* 0x00001c00010c7983 */ /* 0x000eb60000300800 */
[----:B------:R1:W-:Y:S01]  /*3c1c0*/  LDGSTS.E [R5+-0x7ff40], desc[UR22][R6.64], P4 ;  /* 0x800c000006057fae */ /* 0x0003e2000a1a1016 */
[----:B------:R-:W-:-:S04]  /*3c1d0*/  ISETP.GT.AND P4, PT, R4, 0x31, PT ;  /* 0x000000310400780c */ /* 0x000fc80003f84270 */
[----:B-1----:R-:W-:-:S04]  /*3c1e0*/  SEL R5, RZ, 0x4, !P4 ;  /* 0x00000004ff057807 */ /* 0x002fc80006000000 */
[----:B------:R-:W-:-:S04]  /*3c1f0*/  SEL R5, R5, RZ, !P2 ;  /* 0x000000ff05057207 */ /* 0x000fc80005000000 */
[----:B------:R-:W-:Y:S01]  /*3c200*/  ISETP.NE.U32.AND P4, PT, R5, RZ, PT ;  /* 0x000000ff0500720c */ /* 0x000fe20003f85070 */
[----:B------:R-:W-:Y:S01]  /*3c210*/  VIADD R5, R249, 0x100000 ;  /* 0x00100000f9057836 */ /* 0x000fe20000000000 */
[----:B------:R-:W-:Y:S01]  /*3c220*/  MOV R6, R233 ;  /* 0x000000e900067202 */ /* 0x000fe20000000f00 */
[----:B------:R-:W-:-:S10]  /*3c230*/  IMAD.MOV.U32 R7, RZ, RZ, R234 ;  /* 0x000000ffff077224 */ /* 0x000fd400078e00ea */
        /* <DEDUP_REMOVED lines=63> */
[----:B------:R-:W-:Y:S01]  /*3c630*/  IMAD.MOV.U32 R7, RZ, RZ, R252 ;  /* 0x000000ffff077224 */ /* 0x000fe200078e00fc */
[----:B---3--:R-:W3:Y:S09]  /*3c640*/  LDL.LU R9, [R1+0x20] ;  /* 0x0000200001097983 */ /* 0x008ef20000300800 */
[----:B------:R1:W-:Y:S01]  /*3c650*/  LDGSTS.E [R5+-0x7ff1c], desc[UR22][R6.64], P4 ;  /* 0x800e400006057fae */ /* 0x0003e2000a1a1016 */
[----:B------:R-:W-:-:S02]  /*3c660*/  ISETP.GT.AND P4, PT, R4, 0x3a, PT ;  /* 0x0000003a0400780c */ /* 0x000fc40003f84270 */
[----:B----4-:R-:W-:Y:S02]  /*3c670*/  IADD3 R14, P5, PT, R14, R2, RZ ;  /* 0x000000020e0e7210 */ /* 0x010fe40007fbe0ff */
[----:B-1----:R-:W-:-:S04]  /*3c680*/  SEL R5, RZ, 0x4, !P4 ;  /* 0x00000004ff057807 */ /* 0x002fc80006000000 */
[----:B------:R-:W-:-:S04]  /*3c690*/  SEL R5, R5, RZ, !P2 ;  /* 0x000000ff05057207 */ /* 0x000fc80005000000 */
[----:B------:R-:W-:Y:S01]  /*3c6a0*/  ISETP.NE.U32.AND P4, PT, R5, RZ, PT ;  /* 0x000000ff0500720c */ /* 0x000fe20003f85070 */
[----:B-----5:R-:W-:Y:S01]  /*3c6b0*/  IMAD.X R16, R16, 0x1, R0, P5 ;  /* 0x0000000110107824 */ /* 0x020fe200028e0600 */
[----:B------:R-:W-:Y:S01]  /*3c6c0*/  MOV R6, R14 ;  /* 0x0000000e00067202 */ /* 0x000fe20000000f00 */
[----:B------:R-:W-:Y:S02]  /*3c6d0*/  VIADD R5, R249, 0x100000 ;  /* 0x00100000f9057836 */ /* 0x000fe40000000000 */
[----:B------:R-:W-:Y:S01]  /*3c6e0*/  IMAD.MOV.U32 R7, RZ, RZ, R16 ;  /* 0x000000ffff077224 */ /* 0x000fe200078e0010 */
[----:B--2---:R-:W-:-:S07]  /*3c6f0*/  IADD3 R8, P5, PT, R8, R2, RZ ;  /* 0x0000000208087210 */ /* 0x004fce0007fbe0ff */
[----:B------:R1:W-:Y:S01]  /*3c700*/  LDGSTS.E [R5+-0x7ff18], desc[UR22][R6.64], P4 ;  /* 0x800e800006057fae */ /* 0x0003e2000a1a1016 */
[----:B------:R-:W-:Y:S01]  /*3c710*/  ISETP.GT.AND P4, PT, R4, 0x3b, PT ;  /* 0x0000003b0400780c */ /* 0x000fe20003f84270 */
[----:B------:R-:W-:Y:S02]  /*3c720*/  IMAD.X R10, R10, 0x1, R0, P5 ;  /* 0x000000010a0a7824 */ /* 0x000fe400028e0600 */
[----:B------:R2:W-:Y:S01]  /*3c730*/  STL [R1+0x8], R14 ;  /* 0x0000080e01007387 */ /* 0x0005e20000100800 */
[----:B-1----:R-:W-:-:S04]  /*3c740*/  SEL R5, RZ, 0x4, !P4 ;  /* 0x00000004ff057807 */ /* 0x002fc80006000000 */
[----:B------:R-:W-:Y:S01]  /*3c750*/  SEL R5, R5, RZ, !P2 ;  /* 0x000000ff05057207 */ /* 0x000fe20005000000 */
[----:B------:R-:W-:Y:S03]  /*3c760*/  STL [R1+0x4], R16 ;  /* 0x0000041001007387 */ /* 0x000fe60000100800 */
[----:B------:R-:W-:Y:S01]  /*3c770*/  ISETP.NE.U32.AND P4, PT, R5, RZ, PT ;  /* 0x000000ff0500720c */ /* 0x000fe20003f85070 */
[----:B------:R-:W-:Y:S01]  /*3c780*/  STL [R1+0x10], R8 ;  /* 0x0000100801007387 */ /* 0x000fe20000100800 */
[----:B------:R-:W-:Y:S01]  /*3c790*/  IMAD.MOV.U32 R7, RZ, RZ, R10 ;  /* 0x000000ffff077224 */ /* 0x000fe200078e000a */
[----:B------:R-:W-:Y:S02]  /*3c7a0*/  IADD3 R13, P5, PT, R13, R2, RZ ;  /* 0x000000020d0d7210 */ /* 0x000fe40007fbe0ff */
[----:B------:R1:W-:Y:S04]  /*3c7b0*/  STL [R1+0xc], R10 ;  /* 0x00000c0a01007387 */ /* 0x0003e80000100800 */
[----:B--2---:R-:W2:Y:S01]  /*3c7c0*/  LDL.LU R14, [R1+0x24] ;  /* 0x00002400010e7983 */ /* 0x004ea20000300800 */
[----:B------:R-:W-:Y:S01]  /*3c7d0*/  VIADD R5, R249, 0x100000 ;  /* 0x00100000f9057836 */ /* 0x000fe20000000000 */
[----:B------:R-:W-:-:S02]  /*3c7e0*/  MOV R6, R8 ;  /* 0x0000000800067202 */ /* 0x000fc40000000f00 */
[----:B-1----:R-:W4:Y:S01]  /*3c7f0*/  LDL.LU R10, [R1+0x28] ;  /* 0x00002800010a7983 */ /* 0x002f220000300800 */
[----:B------:R-:W-:-:S03]  /*3c800*/  IMAD.X R15, R15, 0x1, R0, P5 ;  /* 0x000000010f0f7824 */ /* 0x000fc600028e0600 */
[----:B------:R-:W5:Y:S04]  /*3c810*/  LDL.LU R8, [R1+0x30] ;  /* 0x0000300001087983 */ /* 0x000f680000300800 */
[----:B------:R1:W-:Y:S04]  /*3c820*/  LDGSTS.E [R5+-0x7ff14], desc[UR22][R6.64], P4 ;  /* 0x800ec00006057fae */ /* 0x0003e8000a1a1016 */
[----:B------:R1:W-:Y:S04]  /*3c830*/  STL [R1+0x18], R13 ;  /* 0x0000180d01007387 */ /* 0x0003e80000100800 */
[----:B------:R3:W-:Y:S01]  /*3c840*/  STL [R1+0x14], R15 ;  /* 0x0000140f01007387 */ /* 0x0007e20000100800 */
[----:B-1----:R-:W-:-:S03]  /*3c850*/  MOV R6, R13 ;  /* 0x0000000d00067202 */ /* 0x002fc60000000f00 */
[----:B------:R-:W5:Y:S01]  /*3c860*/  LDL.LU R13, [R1+0x2c] ;  /* 0x00002c00010d7983 */ /* 0x000f620000300800 */
[----:B------:R-:W-:-:S04]  /*3c870*/  ISETP.GT.AND P4, PT, R4, 0x3c, PT ;  /* 0x0000003c0400780c */ /* 0x000fc80003f84270 */
[----:B------:R-:W-:-:S04]  /*3c880*/  SEL R5, RZ, 0x4, !P4 ;  /* 0x00000004ff057807 */ /* 0x000fc80006000000 */
[----:B------:R-:W-:-:S04]  /*3c890*/  SEL R5, R5, RZ, !P2 ;  /* 0x000000ff05057207 */ /* 0x000fc80005000000 */
[----:B------:R-:W-:Y:S01]  /*3c8a0*/  ISETP.NE.U32.AND P4, PT, R5, RZ, PT ;  /* 0x000000ff0500720c */ /* 0x000fe20003f85070 */
[----:B------:R-:W-:Y:S02]  /*3c8b0*/  VIADD R5, R249, 0x100000 ;  /* 0x00100000f9057836 */ /* 0x000fe40000000000 */
[----:B------:R-:W-:-:S10]  /*3c8c0*/  IMAD.MOV.U32 R7, RZ, RZ, R15 ;  /* 0x000000ffff077224 */ /* 0x000fd400078e000f */
[----:B------:R1:W-:Y:S01]  /*3c8d0*/  LDGSTS.E [R5+-0x7ff10], desc[UR22][R6.64], P4 ;  /* 0x800f000006057fae */ /* 0x0003e2000a1a1016 */
[----:B------:R-:W-:-:S04]  /*3c8e0*/  ISETP.GT.AND P4, PT, R4, 0x3d, PT ;  /* 0x0000003d0400780c */ /* 0x000fc80003f84270 */
[----:B-1----:R-:W-:-:S04]  /*3c8f0*/  SEL R5, RZ, 0x4, !P4 ;  /* 0x00000004ff057807 */ /* 0x002fc80006000000 */
[----:B------:R-:W-:-:S04]  /*3c900*/  SEL R5, R5, RZ, !P2 ;  /* 0x000000ff05057207 */ /* 0x000fc80005000000 */
[----:B------:R-:W-:Y:S01]  /*3c910*/  ISETP.NE.U32.AND P4, PT, R5, RZ, PT ;  /* 0x000000ff0500720c */ /* 0x000fe20003f85070 */
[----:B------:R-:W-:Y:S01]  /*3c920*/  VIADD R5, R249, 0x100000 ;  /* 0x00100000f9057836 */ /* 0x000fe20000000000 */
[----:B---3--:R-:W-:-:S05]  /*3c930*/  IADD3 R9, P5, PT, R9, R2, RZ ;  /* 0x0000000209097210 */ /* 0x008fca0007fbe0ff */
[----:B------:R-:W-:Y:S01]  /*3c940*/  IMAD.X R12, R12, 0x1, R0, P5 ;  /* 0x000000010c0c7824 */ /* 0x000fe200028e0600 */
[----:B------:R-:W-:Y:S04]  /*3c950*/  STL [R1+0x20], R9 ;  /* 0x0000200901007387 */ /* 0x000fe80000100800 */
[----:B------:R1:W-:Y:S04]  /*3c960*/  STL [R1+0x1c], R12 ;  /* 0x00001c0c01007387 */ /* 0x0003e80000100800 */
[----:B------:R-:W3:Y:S04]  /*3c970*/  LDL.LU R16, [R1+0x34] ;  /* 0x0000340001107983 */ /* 0x000ee80000300800 */
[----:B------:R-:W3:Y:S01]  /*3c980*/  LDL.LU R15, [R1+0x38] ;  /* 0x00003800010f7983 */ /* 0x000ee20000300800 */
[----:B------:R-:W-:Y:S01]  /*3c990*/  IMAD.MOV.U32 R7, RZ, RZ, R12 ;  /* 0x000000ffff077224 */ /* 0x000fe200078e000c */
[----:B------:R-:W-:-:S02]  /*3c9a0*/  MOV R6, R9 ;  /* 0x0000000900067202 */ /* 0x000fc40000000f00 */
[----:B-1----:R-:W3:Y:S04]  /*3c9b0*/  LDL.LU R12, [R1+0x3c] ;  /* 0x00003c00010c7983 */ /* 0x002ee80000300800 */
[----:B------:R-:W3:Y:S04]  /*3c9c0*/  LDL.LU R9, [R1+0x40] ;  /* 0x0000400001097983 */ /* 0x000ee80000300800 */
[----:B------:R1:W-:Y:S01]  /*3c9d0*/  LDGSTS.E [R5+-0x7ff0c], desc[UR22][R6.64], P4 ;  /* 0x800f400006057fae */ /* 0x0003e2000a1a1016 */
[----:B----4-:R-:W-:-:S05]  /*3c9e0*/  IADD3 R10, P5, PT, R10, R2, RZ ;  /* 0x000000020a0a7210 */ /* 0x010fca0007fbe0ff */
[----:B--2---:R-:W-:Y:S01]  /*3c9f0*/  IMAD.X R14, R14, 0x1, R0, P5 ;  /* 0x000000010e0e7824 */ /* 0x004fe200028e0600 */
[----:B-----5:R-:W-:Y:S01]  /*3ca00*/  IADD3 R8, P5, PT, R8, R2, RZ ;  /* 0x0000000208087210 */ /* 0x020fe20007fbe0ff */
[----:B------:R2:W-:Y:S01]  /*3ca10*/  STL [R1+0x28], R10 ;  /* 0x0000280a01007387 */ /* 0x0005e20000100800 */
[----:B-1----:R-:W-:-:S03]  /*3ca20*/  MOV R6, R10 ;  /* 0x0000000a00067202 */ /* 0x002fc60000000f00 */
[----:B------:R1:W-:Y:S01]  /*3ca30*/  STL [R1+0x24], R14 ;  /* 0x0000240e01007387 */ /* 0x0003e20000100800 */
[----:B------:R-:W-:-:S03]  /*3ca40*/  IMAD.MOV.U32 R7, RZ, RZ, R14 ;  /* 0x000000ffff077224 */ /* 0x000fc600078e000e */
[----:B--2---:R-:W2:Y:S01]  /*3ca50*/  LDL.LU R10, [R1+0x48] ;  /* 0x00004800010a7983 */ /* 0x004ea20000300800 */
[----:B------:R-:W-:-:S03]  /*3ca60*/  IMAD.X R13, R13, 0x1, R0, P5 ;  /* 0x000000010d0d7824 */ /* 0x000fc600028e0600 */
[----:B------:R-:W-:Y:S04]  /*3ca70*/  STL [R1+0x30], R8 ;  /* 0x0000300801007387 */ /* 0x000fe80000100800 */
[----:B------:R4:W-:Y:S04]  /*3ca80*/  STL [R1+0x2c], R13 ;  /* 0x00002c0d01007387 */ /* 0x0009e80000100800 */
[----:B-1----:R-:W5:Y:S01]  /*3ca90*/  LDL.LU R14, [R1+0x44] ;  /* 0x00004400010e7983 */ /* 0x002f620000300800 */
[----:B------:R-:W-:-:S04]  /*3caa0*/  ISETP.GT.AND P4, PT, R4, 0x3e, PT ;  /* 0x0000003e0400780c */ /* 0x000fc80003f84270 */
[----:B------:R-:W-:-:S04]  /*3cab0*/  SEL R5, RZ, 0x4, !P4 ;  /* 0x00000004ff057807 */ /* 0x000fc80006000000 */
[----:B------:R-:W-:-:S04]  /*3cac0*/  SEL R5, R5, RZ, !P2 ;  /* 0x000000ff05057207 */ /* 0x000fc80005000000 */
[----:B------:R-:W-:Y:S01]  /*3cad0*/  ISETP.NE.U32.AND P4, PT, R5, RZ, PT ;  /* 0x000000ff0500720c */ /* 0x000fe20003f85070 */
[----:B------:R-:W-:-:S12]  /*3cae0*/  VIADD R5, R249, 0x100000 ;  /* 0x00100000f9057836 */ /* 0x000fd80000000000 */
[----:B------:R1:W-:Y:S01]  /*3caf0*/  LDGSTS.E [R5+-0x7ff08], desc[UR22][R6.64], P4 ;  /* 0x800f800006057fae */ /* 0x0003e2000a1a1016 */
[----:B------:R-:W-:-:S04]  /*3cb00*/  ISETP.GT.AND P4, PT, R4, 0x3f, PT ;  /* 0x0000003f0400780c */ /* 0x000fc80003f84270 */
[----:B-1----:R-:W-:-:S04]  /*3cb10*/  SEL R5, RZ, 0x4, !P4 ;  /* 0x00000004ff057807 */ /* 0x002fc80006000000 */
[----:B------:R-:W-:-:S04]  /*3cb20*/  SEL R5, R5, RZ, !P2 ;  /* 0x000000ff05057207 */ /* 0x000fc80005000000 */
[----:B------:R-:W-:Y:S01]  /*3cb30*/  ISETP.NE.U32.AND P4, PT, R5, RZ, PT ;  /* 0x000000ff0500720c */ /* 0x000fe20003f85070 */
[----:B------:R-:W-:Y:S01]  /*3cb40*/  VIADD R5, R249, 0x100000 ;  /* 0x00100000f9057836 */ /* 0x000fe20000000000 */
[----:B------:R-:W-:Y:S01]  /*3cb50*/  MOV R6, R8 ;  /* 0x0000000800067202 */ /* 0x000fe20000000f00 */
[----:B------:R-:W-:Y:S02]  /*3cb60*/  IMAD.MOV.U32 R7, RZ, RZ, R13 ;  /* 0x000000ffff077224 */ /* 0x000fe400078e000d */
[----:B----4-:R-:W4:Y:S04]  /*3cb70*/  LDL.LU R13, [R1+0x4c] ;  /* 0x00004c00010d7983 */ /* 0x010f280000300800 */
[----:B------:R-:W4:Y:S04]  /*3cb80*/  LDL.LU R8, [R1+0x50] ;  /* 0x0000500001087983 */ /* 0x000f280000300800 */
        /* <DEDUP_REMOVED lines=8> */
[----:B------:R-:W-:-:S03]  /*3cc10*/  MOV R6, R15 ;  /* 0x0000000f00067202 */ /* 0x000fc60000000f00 */
[----:B------:R-:W-:-:S05]  /*3cc20*/  IMAD.MOV.U32 R7, RZ, RZ, R16 ;  /* 0x000000ffff077224 */ /* 0x000fca00078e0010 */
[----:B------:R1:W-:Y:S01]  /*3cc30*/  LDGSTS.E [R5+-0x7ff00], desc[UR22][R6.64], P4 ;  /* 0x8010000006057fae */ /* 0x0003e2000a1a1016 */
[----:B------:R-:W-:Y:S02]  /*3cc40*/  ISETP.GT.AND P4, PT, R4, 0x41, PT ;  /* 0x000000410400780c */ /* 0x000fe40003f84270 */
[----:B------:R-:W-:Y:S01]  /*3cc50*/  IADD3 R9, P5, PT, R9, R2, RZ ;  /* 0x0000000209097210 */ /* 0x000fe20007fbe0ff */
[----:B------:R3:W-:Y:S01]  /*3cc60*/  STL [R1+0x38], R15 ;  /* 0x0000380f01007387 */ /* 0x0007e20000100800 */
[----:B-1----:R-:W-:-:S03]  /*3cc70*/  SEL R5, RZ, 0x4, !P4 ;  /* 0x00000004ff057807 */ /* 0x002fc60006000000 */
[----:B------:R-:W-:Y:S01]  /*3cc80*/  IMAD.X R12, R12, 0x1, R0, P5 ;  /* 0x000000010c0c7824 */ /* 0x000fe200028e0600 */
[----:B------:R-:W-:Y:S01]  /*3cc90*/  SEL R5, R5, RZ, !P2 ;  /* 0x000000ff05057207 */ /* 0x000fe20005000000 */
[----:B------:R-:W-:Y:S03]  /*3cca0*/  STL [R1+0x34], R16 ;  /* 0x0000341001007387 */ /* 0x000fe60000100800 */
[----:B------:R-:W-:Y:S01]  /*3ccb0*/  ISETP.NE.U32.AND P4, PT, R5, RZ, PT ;  /* 0x000000ff0500720c */ /* 0x000fe20003f85070 */
[----:B------:R-:W-:Y:S01]  /*3ccc0*/  STL [R1+0x40], R9 ;  /* 0x0000400901007387 */ /* 0x000fe20000100800 */
[----:B------:R-:W-:-:S03]  /*3ccd0*/  IMAD.MOV.U32 R7, RZ, RZ, R12 ;  /* 0x000000ffff077224 */ /* 0x000fc600078e000c */
[----:B------:R1:W-:Y:S04]  /*3cce0*/  STL [R1+0x3c], R12 ;  /* 0x00003c0c01007387 */ /* 0x0003e80000100800 */
[----:B---3--:R-:W3:Y:S01]  /*3ccf0*/  LDL.LU R15, [R1+0x54] ;  /* 0x00005400010f7983 */ /* 0x008ee20000300800 */
[----:B------:R-:W-:Y:S01]  /*3cd00*/  VIADD R5, R249, 0x100000 ;  /* 0x00100000f9057836 */ /* 0x000fe20000000000 */
[----:B------:R-:W-:Y:S02]  /*3cd10*/  MOV R6, R9 ;  /* 0x0000000900067202 */ /* 0x000fe40000000f00 */
[----:B-1----:R-:W3:Y:S04]  /*3cd20*/  LDL.LU R12, [R1+0x58] ;  /* 0x00005800010c7983 */ /* 0x002ee80000300800 */
[----:B------:R-:W3:Y:S04]  /*3cd30*/  LDL.LU R9, [R1+0x60] ;  /* 0x0000600001097983 */ /* 0x000ee80000300800 */
[----:B------:R1:W-:Y:S01]  /*3cd40*/  LDGSTS.E [R5+-0x7fefc], desc[UR22][R6.64], P4 ;  /* 0x8010400006057fae */ /* 0x0003e2000a1a1016 */
[----:B--2---:R-:W-:-:S04]  /*3cd50*/  IADD3 R10, P5, PT, R10, R2, RZ ;  /* 0x000000020a0a7210 */ /* 0x004fc80007fbe0ff */
[----:B-1----:R-:W-:Y:S01]  /*3cd60*/  MOV R6, R10 ;  /* 0x0000000a00067202 */ /* 0x002fe20000000f00 */
[----:B------:R1:W-:Y:S01]  /*3cd70*/  STL [R1+0x48], R10 ;  /* 0x0000480a01007387 */ /* 0x0003e20000100800 */
[----:B-----5:R-:W-:-:S05]  /*3cd80*/  IMAD.X R14, R14, 0x1, R0, P5 ;  /* 0x000000010e0e7824 */ /* 0x020fca00028e0600 */
[----:B------:R2:W-:Y:S04]  /*3cd90*/  STL [R1+0x44], R14 ;  /* 0x0000440e01007387 */ /* 0x0005e80000100800 */
[----:B-1----:R-:W5:Y:S01]  /*3cda0*/  LDL.LU R10, [R1+0x5c] ;  /* 0x00005c00010a7983 */ /* 0x002f620000300800 */
[----:B------:R-:W-:-:S04]  /*3cdb0*/  ISETP.GT.AND P4, PT, R4, 0x42, PT ;  /* 0x000000420400780c */ /* 0x000fc80003f84270 */
[----:B------:R-:W-:-:S04]  /*3cdc0*/  SEL R5, RZ, 0x4, !P4 ;  /* 0x00000004ff057807 */ /* 0x000fc80006000000 */
[----:B------:R-:W-:-:S04]  /*3cdd0*/  SEL R5, R5, RZ, !P2 ;  /* 0x000000ff05057207 */ /* 0x000fc80005000000 */
[----:B------:R-:W-:Y:S01]  /*3cde0*/  ISETP.NE.U32.AND P4, PT, R5, RZ, PT ;  /* 0x000000ff0500720c */ /* 0x000fe20003f85070 */
[----:B------:R-:W-:Y:S02]  /*3cdf0*/  VIADD R5, R249, 0x100000 ;  /* 0x00100000f9057836 */ /* 0x000fe40000000000 */
[----:B------:R-:W-:-:S10]  /*3ce00*/  IMAD.MOV.U32 R7, RZ, RZ, R14 ;  /* 0x000000ffff077224 */ /* 0x000fd400078e000e */
[----:B------:R1:W-:Y:S01]  /*3ce10*/  LDGSTS.E [R5+-0x7fef8], desc[UR22][R6.64], P4 ;  /* 0x8010800006057fae */ /* 0x0003e2000a1a1016 */
[----:B------:R-:W-:Y:S02]  /*3ce20*/  ISETP.GT.AND P4, PT, R4, 0x43, PT ;  /* 0x000000430400780c */ /* 0x000fe40003f84270 */
[----:B----4-:R-:W-:-:S05]  /*3ce30*/  IADD3 R8, P5, PT, R8, R2, RZ ;  /* 0x0000000208087210 */ /* 0x010fca0007fbe0ff */
[----:B------:R-:W-:Y:S01]  /*3ce40*/  IMAD.X R13, R13, 0x1, R0, P5 ;  /* 0x000000010d0d7824 */ /* 0x000fe200028e0600 */
[----:B------:R-:W-:Y:S04]  /*3ce50*/  STL [R1+0x50], R8 ;  /* 0x0000500801007387 */ /* 0x000fe80000100800 */
[----:B------:R4:W-:Y:S04]  /*3ce60*/  STL [R1+0x4c], R13 ;  /* 0x00004c0d01007387 */ /* 0x0009e80000100800 */
[----:B------:R-:W5:Y:S04]  /*3ce70*/  LDL.LU R16, [R1+0x64] ;  /* 0x0000640001107983 */ /* 0x000f680000300800 */
[----:B--2---:R-:W2:Y:S01]  /*3ce80*/  LDL.LU R14, [R1+0x68] ;  /* 0x00006800010e7983 */ /* 0x004ea20000300800 */
[----:B-1----:R-:W-:-:S04]  /*3ce90*/  SEL R5, RZ, 0x4, !P4 ;  /* 0x00000004ff057807 */ /* 0x002fc80006000000 */
[----:B------:R-:W-:Y:S01]  /*3cea0*/  SEL R5, R5, RZ, !P2 ;  /* 0x000000ff05057207 */ /* 0x000fe20005000000 */
[----:B------:R-:W-:Y:S01]  /*3ceb0*/  IMAD.MOV.U32 R7, RZ, RZ, R13 ;  /* 0x000000ffff077224 */ /* 0x000fe200078e000d */
[----:B------:R-:W-:Y:S01]  /*3cec0*/  MOV R6, R8 ;  /* 0x0000000800067202 */ /* 0x000fe20000000f00 */
[----:B----4-:R-:W4:Y:S01]  /*3ced0*/  LDL.LU R13, [R1+0x6c] ;  /* 0x00006c00010d7983 */ /* 0x010f220000300800 */
[----:B------:R-:W-:-:S03]  /*3cee0*/  ISETP.NE.U32.AND P4, PT, R5, RZ, PT ;  /* 0x000000ff0500720c */ /* 0x000fc60003f85070 */
[----:B------:R-:W4:Y:S01]  /*3cef0*/  LDL.LU R8, [R1+0x70] ;  /* 0x0000700001087983 */ /* 0x000f220000300800 */
[----:B------:R-:W-:-:S09]  /*3cf00*/  VIADD R5, R249, 0x100000 ;  /* 0x00100000f9057836 */ /* 0x000fd20000000000 */
[----:B------:R1:W-:Y:S01]  /*3cf10*/  LDGSTS.E [R5+-0x7fef4], desc[UR22][R6.64], P4 ;  /* 0x8010c00006057fae */ /* 0x0003e2000a1a1016 */
[----:B---3--:R-:W-:-:S05]  /*3cf20*/  IADD3 R12, P5, PT, R12, R2, RZ ;  /* 0x000000020c0c7210 */ /* 0x008fca0007fbe0ff */
[----:B------:R-:W-:Y:S01]  /*3cf30*/  IMAD.X R15, R15, 0x1, R0, P5 ;  /* 0x000000010f0f7824 */ /* 0x000fe200028e0600 */
[----:B------:R-:W-:Y:S01]  /*3cf40*/  IADD3 R9, P5, PT, R9, R2, RZ ;  /* 0x0000000209097210 */ /* 0x000fe20007fbe0ff */
[----:B------:R3:W-:Y:S01]  /*3cf50*/  STL [R1+0x58], R12 ;  /* 0x0000580c01007387 */ /* 0x0007e20000100800 */
[----:B-1----:R-:W-:-:S03]  /*3cf60*/  MOV R6, R12 ;  /* 0x0000000c00067202 */ /* 0x002fc60000000f00 */
[----:B------:R1:W-:Y:S01]  /*3cf70*/  STL [R1+0x54], R15 ;  /* 0x0000540f01007387 */ /* 0x0003e20000100800 */
[----:B------:R-:W-:-:S03]  /*3cf80*/  IMAD.MOV.U32 R7, RZ, RZ, R15 ;  /* 0x000000ffff077224 */ /* 0x000fc600078e000f */
[----:B---3--:R-:W3:Y:S04]  /*3cf90*/  LDL.LU R12, [R1+0x78] ;  /* 0x00007800010c7983 */ /* 0x008ee80000300800 */
[----:B------:R-:W-:Y:S01]  /*3cfa0*/  STL [R1+0x60], R9 ;  /* 0x0000600901007387 */ /* 0x000fe20000100800 */
[----:B-----5:R-:W-:-:S05]  /*3cfb0*/  IMAD.X R10, R10, 0x1, R0, P5 ;  /* 0x000000010a0a7824 */ /* 0x020fca00028e0600 */
[----:B------:R5:W-:Y:S04]  /*3cfc0*/  STL [R1+0x5c], R10 ;  /* 0x00005c0a01007387 */ /* 0x000be80000100800 */
[----:B-1----:R-:W3:Y:S01]  /*3cfd0*/  LDL.LU R15, [R1+0x74] ;  /* 0x00007400010f7983 */ /* 0x002ee20000300800 */
        /* <DEDUP_REMOVED lines=13> */
[----:B-----5:R-:W5:Y:S04]  /*3d0b0*/  LDL.LU R10, [R1+0x7c] ;  /* 0x00007c00010a7983 */ /* 0x020f680000300800 */
[----:B------:R-:W5:Y:S04]  /*3d0c0*/  LDL.LU R9, [R1+0x80] ;  /* 0x0000800001097983 */ /* 0x000f680000300800 */
[----:B------:R1:W-:Y:S01]  /*3d0d0*/  LDGSTS.E [R5+-0x7feec], desc[UR22][R6.64], P4 ;  /* 0x8011400006057fae */ /* 0x0003e2000a1a1016 */
[----:B------:R-:W-:-:S02]  /*3d0e0*/  ISETP.GT.AND P4, PT, R4, 0x46, PT ;  /* 0x000000460400780c */ /* 0x000fc40003f84270 */
[----:B--2---:R-:W-:Y:S02]  /*3d0f0*/  IADD3 R14, P5, PT, R14, R2, RZ ;  /* 0x000000020e0e7210 */ /* 0x004fe40007fbe0ff */
[----:B-1----:R-:W-:-:S04]  /*3d100*/  SEL R5, RZ, 0x4, !P4 ;  /* 0x00000004ff057807 */ /* 0x002fc80006000000 */
[----:B------:R-:W-:-:S04]  /*3d110*/  SEL R5, R5, RZ, !P2 ;  /* 0x000000ff05057207 */ /* 0x000fc80005000000 */
[----:B------:R-:W-:Y:S01]  /*3d120*/  ISETP.NE.U32.AND P4, PT, R5, RZ, PT ;  /* 0x000000ff0500720c */ /* 0x000fe20003f85070 */
[----:B------:R-:W-:Y:S01]  /*3d130*/  IMAD.X R16, R16, 0x1, R0, P5 ;  /* 0x0000000110107824 */ /* 0x000fe200028e0600 */
[----:B------:R-:W-:Y:S01]  /*3d140*/  MOV R6, R14 ;  /* 0x0000000e00067202 */ /* 0x000fe20000000f00 */
[----:B------:R-:W-:Y:S02]  /*3d150*/  VIADD R5, R249, 0x100000 ;  /* 0x00100000f9057836 */ /* 0x000fe40000000000 */
[----:B------:R-:W-:Y:S01]  /*3d160*/  IMAD.MOV.U32 R7, RZ, RZ, R16 ;  /* 0x000000ffff077224 */ /* 0x000fe200078e0010 */
[----:B----4-:R-:W-:-:S07]  /*3d170*/  IADD3 R8, P5, PT, R8, R2, RZ ;  /* 0x0000000208087210 */ /* 0x010fce0007fbe0ff */
        /* <DEDUP_REMOVED lines=9> */
[----:B------:R-:W-:-:S03]  /*3d210*/  IMAD.MOV.U32 R7, RZ, RZ, R13 ;  /* 0x000000ffff077224 */ /* 0x000fc600078e000d */
[----:B------:R1:W-:Y:S04]  /*3d220*/  STL [R1+0x6c], R13 ;  /* 0x00006c0d01007387 */ /* 0x0003e80000100800 */
[----:B--2---:R-:W2:Y:S01]  /*3d230*/  LDL.LU R14, [R1+0x84] ;  /* 0x00008400010e7983 */ /* 0x004ea20000300800 */
[----:B------:R-:W-:Y:S01]  /*3d240*/  VIADD R5, R249, 0x100000 ;  /* 0x00100000f9057836 */ /* 0x000fe20000000000 */
[----:B------:R-:W-:Y:S02]  /*3d250*/  MOV R6, R8 ;  /* 0x0000000800067202 */ /* 0x000fe40000000f00 */
[----:B-1----:R-:W4:Y:S04]  /*3d260*/  LDL.LU R13, [R1+0x88] ;  /* 0x00008800010d7983 */ /* 0x002f280000300800 */
[----:B------:R-:W2:Y:S04]  /*3d270*/  LDL.LU R8, [R1+0x90] ;  /* 0x0000900001087983 */ /* 0x000ea80000300800 */
[----:B------:R1:W-:Y:S01]  /*3d280*/  LDGSTS.E [R5+-0x7fee4], desc[UR22][R6.64], P4 ;  /* 0x8011c00006057fae */ /* 0x0003e2000a1a1016 */
[----:B---3--:R-:W-:-:S04]  /*3d290*/  IADD3 R12, P5, PT, R12, R2, RZ ;  /* 0x000000020c0c7210 */ /* 0x008fc80007fbe0ff */
[----:B-1----:R-:W-:Y:S01]  /*3d2a0*/  MOV R6, R12 ;  /* 0x0000000c00067202 */ /* 0x002fe20000000f00 */
[----:B------:R1:W-:Y:S01]  /*3d2b0*/  STL [R1+0x78], R12 ;  /* 0x0000780c01007387 */ /* 0x0003e20000100800 */
[----:B------:R-:W-:-:S05]  /*3d2c0*/  IMAD.X R15, R15, 0x1, R0, P5 ;  /* 0x000000010f0f7824 */ /* 0x000fca00028e0600 */
[----:B------:R3:W-:Y:S04]  /*3d2d0*/  STL [R1+0x74], R15 ;  /* 0x0000740f01007387 */ /* 0x0007e80000100800 */
[----:B-1----:R-:W2:Y:S01]  /*3d2e0*/  LDL.LU R12, [R1+0x8c] ;  /* 0x00008c00010c7983 */ /* 0x002ea20000300800 */
        /* <DEDUP_REMOVED lines=8> */
[----:B-----5:R-:W-:-:S05]  /*3d370*/  IADD3 R9, P5, PT, R9, R2, RZ ;  /* 0x0000000209097210 */ /* 0x020fca0007fbe0ff */
[----:B------:R-:W-:Y:S01]  /*3d380*/  IMAD.X R10, R10, 0x1, R0, P5 ;  /* 0x000000010a0a7824 */ /* 0x000fe200028e0600 */
[----:B------:R-:W-:Y:S04]  /*3d390*/  STL [R1+0x80], R9 ;  /* 0x0000800901007387 */ /* 0x000fe80000100800 */
[----:B------:R5:W-:Y:S04]  /*3d3a0*/  STL [R1+0x7c], R10 ;  /* 0x00007c0a01007387 */ /* 0x000be80000100800 */
[----:B------:R-:W2:Y:S04]  /*3d3b0*/  LDL.LU R16, [R1+0x94] ;  /* 0x0000940001107983 */ /* 0x000ea80000300800 */
[----:B---3--:R-:W3:Y:S01]  /*3d3c0*/  LDL.LU R15, [R1+0x98] ;  /* 0x00009800010f7983 */ /* 0x008ee20000300800 */
[----:B-1----:R-:W-:-:S04]  /*3d3d0*/  SEL R5, RZ, 0x4, !P4 ;  /* 0x00000004ff057807 */ /* 0x002fc80006000000 */
[----:B------:R-:W-:Y:S01]  /*3d3e0*/  SEL R5, R5, RZ, !P2 ;  /* 0x000000ff05057207 */ /* 0x000fe20005000000 */
[----:B------:R-:W-:Y:S01]  /*3d3f0*/  IMAD.MOV.U32 R7, RZ, RZ, R10 ;  /* 0x000000ffff077224 */ /* 0x000fe200078e000a */
[----:B------:R-:W-:Y:S01]  /*3d400*/  MOV R6, R9 ;  /* 0x0000000900067202 */ /* 0x000fe20000000f00 */
[----:B-----5:R-:W5:Y:S01]  /*3d410*/  LDL.LU R10, [R1+0x9c] ;  /* 0x00009c00010a7983 */ /* 0x020f620000300800 */
[----:B------:R-:W-:-:S03]  /*3d420*/  ISETP.NE.U32.AND P4, PT, R5, RZ, PT ;  /* 0x000000ff0500720c */ /* 0x000fc60003f85070 */
[----:B------:R-:W5:Y:S01]  /*3d430*/  LDL.LU R9, [R1+0xa0] ;  /* 0x0000a00001097983 */ /* 0x000f620000300800 */
[----:B------:R-:W-:-:S09]  /*3d440*/  VIADD R5, R249, 0x100000 ;  /* 0x00100000f9057836 */ /* 0x000fd20000000000 */
[----:B------:R1:W-:Y:S01]  /*3d450*/  LDGSTS.E [R5+-0x7fedc], desc[UR22][R6.64], P4 ;  /* 0x8012400006057fae */ /* 0x0003e2000a1a1016 */
[----:B----4-:R-:W-:-:S05]  /*3d460*/  IADD3 R13, P5, PT, R13, R2, RZ ;  /* 0x000000020d0d7210 */ /* 0x010fca0007fbe0ff */
[----:B--2---:R-:W-:Y:S01]  /*3d470*/  IMAD.X R14, R14, 0x1, R0, P5 ;  /* 0x000000010e0e7824 */ /* 0x004fe200028e0600 */
[----:B------:R-:W-:Y:S01]  /*3d480*/  IADD3 R8, P5, PT, R8, R2, RZ ;  /* 0x0000000208087210 */ /* 0x000fe20007fbe0ff */
[----:B------:R2:W-:Y:S01]  /*3d490*/  STL [R1+0x88], R13 ;  /* 0x0000880d01007387 */ /* 0x0005e20000100800 */
[----:B-1----:R-:W-:-:S03]  /*3d4a0*/  MOV R6, R13 ;  /* 0x0000000d00067202 */ /* 0x002fc60000000f00 */
[----:B------:R1:W-:Y:S01]  /*3d4b0*/  STL [R1+0x84], R14 ;  /* 0x0000840e01007387 */ /* 0x0003e20000100800 */
[----:B------:R-:W-:-:S03]  /*3d4c0*/  IMAD.MOV.U32 R7, RZ, RZ, R14 ;  /* 0x000000ffff077224 */ /* 0x000fc600078e000e */
[----:B--2---:R-:W2:Y:S04]  /*3d4d0*/  LDL.LU R13, [R1+0xa8] ;  /* 0x0000a800010d7983 */ /* 0x004ea80000300800 */
[----:B------:R-:W-:Y:S01]  /*3d4e0*/  STL [R1+0x90], R8 ;  /* 0x0000900801007387 */ /* 0x000fe20000100800 */
[----:B------:R-:W-:-:S05]  /*3d4f0*/  IMAD.X R12, R12, 0x1, R0, P5 ;  /* 0x000000010c0c7824 */ /* 0x000fca00028e0600 */
[----:B------:R4:W-:Y:S04]  /*3d500*/  STL [R1+0x8c], R12 ;  /* 0x00008c0c01007387 */ /* 0x0009e80000100800 */
[----:B-1----:R-:W2:Y:S01]  /*3d510*/  LDL.LU R14, [R1+0xa4] ;  /* 0x0000a400010e7983 */ /* 0x002ea20000300800 */
        /* <DEDUP_REMOVED lines=16> */
[----:B------:R-:W-:-:S02]  /*3d620*/  ISETP.GT.AND P4, PT, R4, 0x4c, PT ;  /* 0x0000004c0400780c */ /* 0x000fc40003f84270 */
[----:B---3--:R-:W-:Y:S02]  /*3d630*/  IADD3 R15, P5, PT, R15, R2, RZ ;  /* 0x000000020f0f7210 */ /* 0x008fe40007fbe0ff */
[----:B-1----:R-:W-:-:S04]  /*3d640*/  SEL R5, RZ, 0x4, !P4 ;  /* 0x00000004ff057807 */ /* 0x002fc80006000000 */
[----:B------:R-:W-:-:S04]  /*3d650*/  SEL R5, R5, RZ, !P2 ;  /* 0x000000ff05057207 */ /* 0x000fc80005000000 */
[----:B------:R-:W-:Y:S01]  /*3d660*/  ISETP.NE.U32.AND P4, PT, R5, RZ, PT ;  /* 0x000000ff0500720c */ /* 0x000fe20003f85070 */
[----:B------:R-:W-:Y:S01]  /*3d670*/  IMAD.X R16, R16, 0x1, R0, P5 ;  /* 0x0000000110107824 */ /* 0x000fe200028e0600 */
[----:B------:R-:W-:Y:S01]  /*3d680*/  MOV R6, R15 ;  /* 0x0000000f00067202 */ /* 0x000fe20000000f00 */
[----:B------:R-:W-:Y:S02]  /*3d690*/  VIADD R5, R249, 0x100000 ;  /* 0x00100000f9057836 */ /* 0x000fe40000000000 */
[----:B------:R-:W-:Y:S01]  /*3d6a0*/  IMAD.MOV.U32 R7, RZ, RZ, R16 ;  /* 0x000000ffff077224 */ /* 0x000fe200078e0010 */
[----:B-----5:R-:W-:-:S07]  /*3d6b0*/  IADD3 R9, P5, PT, R9, R2, RZ ;  /* 0x0000000209097210 */ /* 0x020fce0007fbe0ff */
        /* <DEDUP_REMOVED lines=11> */
[----:B---3--:R-:W3:Y:S01]  /*3d770*/  LDL.LU R15, [R1+0xb4] ;  /* 0x0000b400010f7983 */ /* 0x008ee20000300800 */
[----:B------:R-:W-:Y:S01]  /*3d780*/  IADD3 R5, PT, PT, R249, 0x100000, RZ ;  /* 0x00100000f9057810 */ /* 0x000fe20007ffe0ff */
[----:B------:R-:W-:Y:S01]  /*3d790*/  IMAD.MOV.U32 R6, RZ, RZ, R9 ;  /* 0x000000ffff067224 */ /* 0x000fe200078e0009 */
[----:B--2---:R-:W-:Y:S01]  /*3d7a0*/  IADD3 R13, P5, PT, R13, R2, RZ ;  /* 0x000000020d0d7210 */ /* 0x004fe20007fbe0ff */
[----:B-1----:R-:W2:Y:S04]  /*3d7b0*/  LDL.LU R10, [R1+0xb8] ;  /* 0x0000b800010a7983 */ /* 0x002ea80000300800 */
[----:B------:R-:W5:Y:S04]  /*3d7c0*/  LDL.LU R9, [R1+0xc0] ;  /* 0x0000c00001097983 */ /* 0x000f680000300800 */
[----:B------:R1:W-:Y:S04]  /*3d7d0*/  LDGSTS.E [R5+-0x7fecc], desc[UR22][R6.64], P4 ;  /* 0x8013400006057fae */ /* 0x0003e8000a1a1016 */
[----:B------:R1:W-:Y:S02]  /*3d7e0*/  STL [R1+0xa8], R13 ;  /* 0x0000a80d01007387 */ /* 0x0003e40000100800 */
[----:B-1----:R-:W-:Y:S01]  /*3d7f0*/  IMAD.MOV.U32 R6, RZ, RZ, R13 ;  /* 0x000000ffff067224 */ /* 0x002fe200078e000d */
[----:B------:R-:W-:-:S05]  /*3d800*/  IADD3.X R14, PT, PT, R14, R0, RZ, P5, !PT ;  /* 0x000000000e0e7210 */ /* 0x000fca0002ffe4ff */
[----:B------:R1:W-:Y:S04]  /*3d810*/  STL [R1+0xa4], R14 ;  /* 0x0000a40e01007387 */ /* 0x0003e80000100800 */
[----:B------:R-:W5:Y:S01]  /*3d820*/  LDL.LU R13, [R1+0xbc] ;  /* 0x0000bc00010d7983 */ /* 0x000f620000300800 */
[----:B------:R-:W-:-:S04]  /*3d830*/  ISETP.GT.AND P4, PT, R4, 0x4e, PT ;  /* 0x0000004e0400780c */ /* 0x000fc80003f84270 */
[----:B------:R-:W-:-:S04]  /*3d840*/  SEL R5, RZ, 0x4, !P4 ;  /* 0x00000004ff057807 */ /* 0x000fc80006000000 */
[----:B------:R-:W-:-:S04]  /*3d850*/  SEL R5, R5, RZ, !P2 ;  /* 0x000000ff05057207 */ /* 0x000fc80005000000 */
[----:B------:R-:W-:Y:S01]  /*3d860*/  ISETP.NE.U32.AND P4, PT, R5, RZ, PT ;  /* 0x000000ff0500720c */ /* 0x000fe20003f85070 */
[----:B------:R-:W-:Y:S01]  /*3d870*/  VIADD R5, R249, 0x100000 ;  /* 0x00100000f9057836 */ /* 0x000fe20000000000 */
[----:B------:R-:W-:-:S11]  /*3d880*/  MOV R7, R14 ;  /* 0x0000000e00077202 */ /* 0x000fd60000000f00 */
[----:B------:R1:W-:Y:S01]  /*3d890*/  LDGSTS.E [R5+-0x7fec8], desc[UR22][R6.64], P4 ;  /* 0x8013800006057fae */ /* 0x0003e2000a1a1016 */
[----:B------:R-:W-:Y:S02]  /*3d8a0*/  ISETP.GT.AND P4, PT, R4, 0x4f, PT ;  /* 0x0000004f0400780c */ /* 0x000fe40003f84270 */
[----:B----4-:R-:W-:-:S05]  /*3d8b0*/  IADD3 R8, P5, PT, R8, R2, RZ ;  /* 0x0000000208087210 */ /* 0x010fca0007fbe0ff */
[----:B------:R-:W-:Y:S01]  /*3d8c0*/  IMAD.X R12, R12, 0x1, R0, P5 ;  /* 0x000000010c0c7824 */ /* 0x000fe200028e0600 */
[----:B------:R-:W-:Y:S04]  /*3d8d0*/  STL [R1+0xb0], R8 ;  /* 0x0000b00801007387 */ /* 0x000fe80000100800 */
[----:B------:R4:W-:Y:S04]  /*3d8e0*/  STL [R1+0xac], R12 ;  /* 0x0000ac0c01007387 */ /* 0x0009e80000100800 */
[----:B------:R-:W5:Y:S04]  /*3d8f0*/  LDL.LU R16, [R1+0xc4] ;  /* 0x0000c40001107983 */ /* 0x000f680000300800 */
[----:B-1----:R-:W5:Y:S01]  /*3d900*/  LDL.LU R14, [R1+0xc8] ;  /* 0x0000c800010e7983 */ /* 0x002f620000300800 */
[----:B------:R-:W-:-:S04]  /*3d910*/  SEL R5, RZ, 0x4, !P4 ;  /* 0x00000004ff057807 */ /* 0x000fc80006000000 */
        /* <DEDUP_REMOVED lines=8> */
[----:B--2---:R-:W-:-:S05]  /*3d9a0*/  IADD3 R10, P5, PT, R10, R2, RZ ;  /* 0x000000020a0a7210 */ /* 0x004fca0007fbe0ff */
[----:B---3--:R-:W-:Y:S01]  /*3d9b0*/  IMAD.X R15, R15, 0x1, R0, P5 ;  /* 0x000000010f0f7824 */ /* 0x008fe200028e0600 */
[----:B-----5:R-:W-:Y:S01]  /*3d9c0*/  IADD3 R9, P5, PT, R9, R2, RZ ;  /* 0x0000000209097210 */ /* 0x020fe20007fbe0ff */
[----:B------:R2:W-:Y:S01]  /*3d9d0*/  STL [R1+0xb8], R10 ;  /* 0x0000b80a01007387 */ /* 0x0005e20000100800 */
[----:B-1----:R-:W-:-:S03]  /*3d9e0*/  IMAD.MOV.U32 R6, RZ, RZ, R10 ;  /* 0x000000ffff067224 */ /* 0x002fc600078e000a */
[----:B------:R1:W-:Y:S01]  /*3d9f0*/  STL [R1+0xb4], R15 ;  /* 0x0000b40f01007387 */ /* 0x0003e20000100800 */
[----:B------:R-:W-:-:S03]  /*3da00*/  IMAD.MOV.U32 R7, RZ, RZ, R15 ;  /* 0x000000ffff077224 */ /* 0x000fc600078e000f */
[----:B--2---:R-:W2:Y:S04]  /*3da10*/  LDL.LU R10, [R1+0xd8] ;  /* 0x0000d800010a7983 */ /* 0x004ea80000300800 */
[----:B------:R-:W-:Y:S01]  /*3da20*/  STL [R1+0xc0], R9 ;  /* 0x0000c00901007387 */ /* 0x000fe20000100800 */
[----:B------:R-:W-:-:S05]  /*3da30*/  IADD3.X R13, PT, PT, R13, R0, RZ, P5, !PT ;  /* 0x000000000d0d7210 */ /* 0x000fca0002ffe4ff */
[----:B------:R3:W-:Y:S04]  /*3da40*/  STL [R1+0xbc], R13 ;  /* 0x0000bc0d01007387 */ /* 0x0007e80000100800 */
[----:B-1----:R-:W5:Y:S01]  /*3da50*/  LDL.LU R15, [R1+0xd4] ;  /* 0x0000d400010f7983 */ /* 0x002f620000300800 */
[----:B------:R-:W-:-:S04]  /*3da60*/  ISETP.GT.AND P4, PT, R4, 0x50, PT ;  /* 0x000000500400780c */ /* 0x000fc80003f84270 */
[----:B------:R-:W-:-:S04]  /*3da70*/  SEL R5, RZ, 0x4, !P4 ;  /* 0x00000004ff057807 */ /* 0x000fc80006000000 */
[----:B------:R-:W-:-:S04]  /*3da80*/  SEL R5, R5, RZ, !P2 ;  /* 0x000000ff05057207 */ /* 0x000fc80005000000 */
[----:B------:R-:W-:Y:S02]  /*3da90*/  ISETP.NE.U32.AND P4, PT, R5, RZ, PT ;  /* 0x000000ff0500720c */ /* 0x000fe40003f85070 */
[----:B------:R-:W-:-:S11]  /*3daa0*/  IADD3 R5, PT, PT, R249, 0x100000, RZ ;  /* 0x00100000f9057810 */ /* 0x000fd60007ffe0ff */
        /* <DEDUP_REMOVED lines=8> */
[----:B---3--:R-:W3:Y:S04]  /*3db30*/  LDL.LU R13, [R1+0xdc] ;  /* 0x0000dc00010d7983 */ /* 0x008ee80000300800 */
[----:B------:R-:W3:Y:S05]  /*3db40*/  LDL.LU R9, [R1+0xe0] ;  /* 0x0000e00001097983 */ /* 0x000eea0000300800 */
[----:B------:R1:W-:Y:S01]  /*3db50*/  LDGSTS.E [R5+-0x7febc], desc[UR22][R6.64], P4 ;  /* 0x8014400006057fae */ /* 0x0003e2000a1a1016 */
[----:B------:R-:W-:-:S02]  /*3db60*/  ISETP.GT.AND P4, PT, R4, 0x52, PT ;  /* 0x000000520400780c */ /* 0x000fc40003f84270 */
[----:B------:R-:W-:Y:S02]  /*3db70*/  IADD3 R14, P5, PT, R14, R2, RZ ;  /* 0x000000020e0e7210 */ /* 0x000fe40007fbe0ff */
        /* <DEDUP_REMOVED lines=19> */
[----:B----4-:R-:W4:Y:S01]  /*3dcb0*/  LDL.LU R14, [R1+0xe4] ;  /* 0x0000e400010e7983 */ /* 0x010f220000300800 */
[----:B------:R-:W-:Y:S01]  /*3dcc0*/  IADD3 R5, PT, PT, R249, 0x100000, RZ ;  /* 0x00100000f9057810 */ /* 0x000fe20007ffe0ff */
[----:B------:R-:W-:Y:S01]  /*3dcd0*/  IMAD.MOV.U32 R6, RZ, RZ, R8 ;  /* 0x000000ffff067224 */ /* 0x000fe200078e0008 */
[----:B--2---:R-:W-:Y:S01]  /*3dce0*/  IADD3 R10, P5, PT, R10, R2, RZ ;  /* 0x000000020a0a7210 */ /* 0x004fe20007fbe0ff */
[----:B-1----:R-:W2:Y:S04]  /*3dcf0*/  LDL.LU R12, [R1+0xe8] ;  /* 0x0000e800010c7983 */ /* 0x002ea80000300800 */
[----:B------:R-:W4:Y:S04]  /*3dd00*/  LDL.LU R8, [R1+0xf0] ;  /* 0x0000f00001087983 */ /* 0x000f280000300800 */
[----:B------:R1:W-:Y:S04]  /*3dd10*/  LDGSTS.E [R5+-0x7feb4], desc[UR22][R6.64], P4 ;  /* 0x8014c00006057fae */ /* 0x0003e8000a1a1016 */
[----:B------:R5:W-:Y:S01]  /*3dd20*/  STL [R1+0xd8], R10 ;  /* 0x0000d80a01007387 */ /* 0x000be20000100800 */
[----:B-1----:R-:W-:Y:S01]  /*3dd30*/  IMAD.MOV.U32 R6, RZ, RZ, R10 ;  /* 0x000000ffff067224 */ /* 0x002fe200078e000a */
[----:B-----5:R-:W-:-:S05]  /*3dd40*/  IADD3.X R15, PT, PT, R15, R0, RZ, P5, !PT ;  /* 0x000000000f0f7210 */ /* 0x020fca0002ffe4ff */
        /* <DEDUP_REMOVED lines=10> */
[----:B---3--:R-:W-:-:S05]  /*3ddf0*/  IADD3 R9, P5, PT, R9, R2, RZ ;  /* 0x0000000209097210 */ /* 0x008fca0007fbe0ff */
        /* <DEDUP_REMOVED lines=9> */
[----:B---3--:R-:W3:Y:S01]  /*3de90*/  LDL.LU R13, [R1+0xfc] ;  /* 0x0000fc00010d7983 */ /* 0x008ee20000300800 */
[----:B------:R-:W-:-:S03]  /*3dea0*/  ISETP.NE.U32.AND P4, PT, R5, RZ, PT ;  /* 0x000000ff0500720c */ /* 0x000fc60003f85070 */
[----:B------:R-:W3:Y:S01]  /*3deb0*/  LDL.LU R9, [R1+0x100] ;  /* 0x0001000001097983 */ /* 0x000ee20000300800 */
[----:B------:R-:W-:-:S09]  /*3dec0*/  VIADD R5, R249, 0x100000 ;  /* 0x00100000f9057836 */ /* 0x000fd20000000000 */
[----:B------:R1:W-:Y:S01]  /*3ded0*/  LDGSTS.E [R5+-0x7feac], desc[UR22][R6.64], P4 ;  /* 0x8015400006057fae */ /* 0x0003e2000a1a1016 */
[----:B--2---:R-:W-:-:S05]  /*3dee0*/  IADD3 R12, P5, PT, R12, R2, RZ ;  /* 0x000000020c0c7210 */ /* 0x004fca0007fbe0ff */
[----:B----4-:R-:W-:Y:S01]  /*3def0*/  IMAD.X R14, R14, 0x1, R0, P5 ;  /* 0x000000010e0e7824 */ /* 0x010fe200028e0600 */
[----:B------:R-:W-:Y:S01]  /*3df00*/  IADD3 R8, P5, PT, R8, R2, RZ ;  /* 0x0000000208087210 */ /* 0x000fe20007fbe0ff */
[----:B------:R2:W-:Y:S01]  /*3df10*/  STL [R1+0xe8], R12 ;  /* 0x0000e80c01007387 */ /* 0x0005e20000100800 */
[----:B-1----:R-:W-:-:S03]  /*3df20*/  IMAD.MOV.U32 R6, RZ, RZ, R12 ;  /* 0x000000ffff067224 */ /* 0x002fc600078e000c */
[----:B------:R1:W-:Y:S01]  /*3df30*/  STL [R1+0xe4], R14 ;  /* 0x0000e40e01007387 */ /* 0x0003e20000100800 */
[----:B------:R-:W-:-:S03]  /*3df40*/  IMAD.MOV.U32 R7, RZ, RZ, R14 ;  /* 0x000000ffff077224 */ /* 0x000fc600078e000e */
[----:B--2---:R-:W2:Y:S04]  /*3df50*/  LDL.LU R12, [R1+0x108] ;  /* 0x00010800010c7983 */ /* 0x004ea80000300800 */
[----:B------:R-:W-:Y:S01]  /*3df60*/  STL [R1+0xf0], R8 ;  /* 0x0000f00801007387 */ /* 0x000fe20000100800 */
[----:B-----5:R-:W-:-:S05]  /*3df70*/  IADD3.X R10, PT, PT, R10, R0, RZ, P5, !PT ;  /* 0x000000000a0a7210 */ /* 0x020fca0002ffe4ff */
        /* <DEDUP_REMOVED lines=15> */
[----:B----4-:R-:W4:Y:S04]  /*3e070*/  LDL.LU R10, [R1+0x10c] ;  /* 0x00010c00010a7983 */ /* 0x010f280000300800 */
[----:B------:R-:W4:Y:S05]  /*3e080*/  LDL.LU R8, [R1+0x110] ;  /* 0x0001100001087983 */ /* 0x000f2a0000300800 */
        /* <DEDUP_REMOVED lines=10> */
[----:B---3--:R-:W-:-:S07]  /*3e130*/  IADD3 R9, P5, PT, R9, R2, RZ ;  /* 0x0000000209097210 */ /* 0x008fce0007fbe0ff */
        /* <DEDUP_REMOVED lines=16> */
[----:B------:R-:W3:Y:S04]  /*3e240*/  LDL.LU R9, [R1+0x120] ;  /* 0x0001200001097983 */ /* 0x000ee80000300800 */
        /* <DEDUP_REMOVED lines=390> */
[----:B---3--:R-:W3:Y:S01]  /*3fab0*/  LDL.LU R13, [R1+0x1fc] ;  /* 0x0001fc00010d7983 */ /* 0x008ee20000300800 */
[----:B------:R-:W-:-:S03]  /*3fac0*/  IADD3 R14, P5, PT, R14, R2, RZ ;  /* 0x000000020e0e7210 */ /* 0x000fc60007fbe0ff */
[----:B------:R-:W3:Y:S05]  /*3fad0*/  LDL.LU R9, [R1+0x200] ;  /* 0x0002000001097983 */ /* 0x000eea0000300800 */
[----:B------:R1:W-:Y:S01]  /*3fae0*/  LDGSTS.E [R5+-0x7fe2c], desc[UR22][R6.64], P4 ;  /* 0x801d400006057fae */ /* 0x0003e2000a1a1016 */
[----:B------:R-:W-:-:S04]  /*3faf0*/  ISETP.GT.AND P4, PT, R4, 0x76, PT ;  /* 0x000000760400780c */ /* 0x000fc80003f84270 */
        /* <DEDUP_REMOVED lines=38> */
[----:B------:R-:W-:-:S04]  /*3fd60*/  ISETP.GT.AND P4, PT, R4, 0x79, PT ;  /* 0x000000790400780c */ /* 0x000fc80003f84270 */
[----:B-1----:R-:W-:Y:S02]  /*3fd70*/  SEL R5, RZ, 0x4, !P4 ;  /* 0x00000004ff057807 */ /* 0x002fe40006000000 */
[----:B---3--:R-:W-:Y:S02]  /*3fd80*/  IADD3 R9, P5, PT, R9, R2, RZ ;  /* 0x0000000209097210 */ /* 0x008fe40007fbe0ff */
[----:B------:R-:W-:-:S03]  /*3fd90*/  SEL R5, R5, RZ, !P2 ;  /* 0x000000ff05057207 */ /* 0x000fc60005000000 */
[----:B------:R-:W-:Y:S01]  /*3fda0*/  IMAD.X R13, R13, 0x1, R0, P5 ;  /* 0x000000010d0d7824 */ /* 0x000fe200028e0600 */
[----:B------:R-:W-:Y:S01]  /*3fdb0*/  ISETP.NE.U32.AND P4, PT, R5, RZ, PT ;  /* 0x000000ff0500720c */ /* 0x000fe20003f85070 */
[----:B------:R-:W-:Y:S04]  /*3fdc0*/  STL [R1+0x200], R9 ;  /* 0x0002000901007387 */ /* 0x000fe80000100800 */
[----:B------:R1:W-:Y:S04]  /*3fdd0*/  STL [R1+0x1fc], R13 ;  /* 0x0001fc0d01007387 */ /* 0x0003e80000100800 */
[----:B------:R-:W3:Y:S04]  /*3fde0*/  LDL.LU R16, [R1+0x214] ;  /* 0x0002140001107983 */ /* 0x000ee80000300800 */
[----:B------:R-:W3:Y:S01]  /*3fdf0*/  LDL.LU R15, [R1+0x218] ;  /* 0x00021800010f7983 */ /* 0x000ee20000300800 */
[----:B------:R-:W-:Y:S01]  /*3fe00*/  IMAD.MOV.U32 R7, RZ, RZ, R13 ;  /* 0x000000ffff077224 */ /* 0x000fe200078e000d */
[----:B------:R-:W-:Y:S01]  /*3fe10*/  MOV R6, R9 ;  /* 0x0000000900067202 */ /* 0x000fe20000000f00 */
[----:B------:R-:W-:Y:S01]  /*3fe20*/  VIADD R5, R249, 0x100000 ;  /* 0x00100000f9057836 */ /* 0x000fe20000000000 */
[----:B-1----:R-:W3:Y:S04]  /*3fe30*/  LDL.LU R13, [R1+0x21c] ;  /* 0x00021c00010d7983 */ /* 0x002ee80000300800 */
[----:B------:R-:W3:Y:S04]  /*3fe40*/  LDL.LU R9, [R1+0x220] ;  /* 0x0002200001097983 */ /* 0x000ee80000300800 */
        /* <DEDUP_REMOVED lines=30> */
[----:B---3--:R-:W-:Y:S02]  /*40030*/  IADD3 R15, P5, PT, R15, R2, RZ ;  /* 0x000000020f0f7210 */ /* 0x008fe40007fbe0ff */
[----:B-1----:R-:W-:-:S04]  /*40040*/  SEL R5, RZ, 0x4, !P4 ;  /* 0x00000004ff057807 */ /* 0x002fc80006000000 */
[----:B------:R-:W-:Y:S01]  /*40050*/  SEL R5, R5, RZ, !P2 ;  /* 0x000000ff05057207 */ /* 0x000fe20005000000 */
[----:B------:R-:W-:-:S03]  /*40060*/  IMAD.X R16, R16, 0x1, R0, P5 ;  /* 0x0000000110107824 */ /* 0x000fc600028e0600 */
[----:B------:R-:W-:Y:S02]  /*40070*/  ISETP.NE.U32.AND P4, PT, R5, RZ, PT ;  /* 0x000000ff0500720c */ /* 0x000fe40003f85070 */
[----:B------:R-:W-:Y:S01]  /*40080*/  IADD3 R9, P5, PT, R9, R2, RZ ;  /* 0x0000000209097210 */ /* 0x000fe20007fbe0ff */
[----:B------:R-:W-:Y:S01]  /*40090*/  VIADD R5, R249, 0x100000 ;  /* 0x00100000f9057836 */ /* 0x000fe20000000000 */
[----:B------:R-:W-:Y:S01]  /*400a0*/  MOV R6, R15 ;  /* 0x0000000f00067202 */ /* 0x000fe20000000f00 */
[----:B------:R-:W-:Y:S02]  /*400b0*/  IMAD.MOV.U32 R7, RZ, RZ, R16 ;  /* 0x000000ffff077224 */ /* 0x000fe400078e0010 */
[----:B------:R-:W-:Y:S01]  /*400c0*/  IMAD.X R13, R13, 0x1, R0, P5 ;  /* 0x000000010d0d7824 */ /* 0x000fe200028e0600 */
[----:B------:R-:W-:Y:S04]  /*400d0*/  STL [R1+0x218], R15 ;  /* 0x0002180f01007387 */ /* 0x000fe80000100800 */
[----:B------:R-:W-:Y:S04]  /*400e0*/  STL [R1+0x214], R16 ;  /* 0x0002141001007387 */ /* 0x000fe80000100800 */
[----:B------:R1:W-:Y:S04]  /*400f0*/  LDGSTS.E [R5+-0x7fe10], desc[UR22][R6.64], P4 ;  /* 0x801f000006057fae */ /* 0x0003e8000a1a1016 */
[----:B------:R3:W-:Y:S04]  /*40100*/  STL [R1+0x220], R9 ;  /* 0x0002200901007387 */ /* 0x0007e80000100800 */
[----:B------:R3:W-:Y:S01]  /*40110*/  STL [R1+0x21c], R13 ;  /* 0x00021c0d01007387 */ /* 0x0007e20000100800 */
[----:B-1----:R-:W-:-:S03]  /*40120*/  IMAD.MOV.U32 R6, RZ, RZ, R9 ;  /* 0x000000ffff067224 */ /* 0x002fc600078e0009 */
[----:B---3--:R-:W3:Y:S01]  /*40130*/  LDL.LU R9, [R1+0x238] ;  /* 0x0002380001097983 */ /* 0x008ee20000300800 */
[----:B------:R-:W-:-:S03]  /*40140*/  IMAD.MOV.U32 R7, RZ, RZ, R13 ;  /* 0x000000ffff077224 */ /* 0x000fc600078e000d */
[----:B------:R-:W3:Y:S01]  /*40150*/  LDL.LU R13, [R1+0x278] ;  /* 0x00027800010d7983 */ /* 0x000ee20000300800 */
[----:B--2---:R-:W-:-:S05]  /*40160*/  IADD3 R12, P6, PT, R12, R2, RZ ;  /* 0x000000020c0c7210 */ /* 0x004fca0007fde0ff */
[----:B------:R-:W-:Y:S01]  /*40170*/  STL [R1+0x228], R12 ;  /* 0x0002280c01007387 */ /* 0x000fe20000100800 */
[----:B-----5:R-:W-:-:S05]  /*40180*/  IADD3.X R14, PT, PT, R14, R0, RZ, P6, !PT ;  /* 0x000000000e0e7210 */ /* 0x020fca00037fe4ff */
[----:B------:R-:W-:Y:S04]  /*40190*/  STL [R1+0x224], R14 ;  /* 0x0002240e01007387 */ /* 0x000fe80000100800 */
[----:B------:R-:W2:Y:S04]  /*401a0*/  LDL.LU R15, [R1+0x234] ;  /* 0x00023400010f7983 */ /* 0x000ea80000300800 */
[----:B------:R-:W5:Y:S01]  /*401b0*/  LDL.LU R18, [R1+0x274] ;  /* 0x0002740001127983 */ /* 0x000f620000300800 */
        /* <DEDUP_REMOVED lines=11> */
[----:B------:R-:W-:Y:S01]  /*40270*/  ISETP.GT.AND P4, PT, R4, 0x7f, PT ;  /* 0x0000007f0400780c */ /* 0x000fe20003f84270 */
[----:B------:R-:W-:Y:S01]  /*40280*/  IMAD.MOV.U32 R4, RZ, RZ, R12 ;  /* 0x000000ffff047224 */ /* 0x000fe200078e000c */
[----:B------:R-:W-:-:S09]  /*40290*/  MOV R5, R14 ;  /* 0x0000000e00057202 */ /* 0x000fd20000000f00 */
[----:B------:R1:W-:Y:S01]  /*402a0*/  LDGSTS.E [R6+-0x7fe08], desc[UR22][R4.64], P5 ;  /* 0x801f800004067fae */ /* 0x0003e2000a9a1016 */
[----:B----4-:R-:W-:Y:S02]  /*402b0*/  IADD3 R8, P5, PT, R8, R2, RZ ;  /* 0x0000000208087210 */ /* 0x010fe40007fbe0ff */
[----:B-1----:R-:W-:-:S04]  /*402c0*/  SEL R4, RZ, 0x4, !P4 ;  /* 0x00000004ff047807 */ /* 0x002fc80006000000 */
[----:B------:R-:W-:Y:S01]  /*402d0*/  SEL R4, R4, RZ, !P2 ;  /* 0x000000ff04047207 */ /* 0x000fe20005000000 */
[----:B------:R-:W-:-:S03]  /*402e0*/  IMAD.X R10, R10, 0x1, R0, P5 ;  /* 0x000000010a0a7824 */ /* 0x000fc600028e0600 */
[----:B------:R-:W-:Y:S01]  /*402f0*/  ISETP.NE.U32.AND P4, PT, R4, RZ, PT ;  /* 0x000000ff0400720c */ /* 0x000fe20003f85070 */
[----:B------:R1:W-:Y:S01]  /*40300*/  STL [R1+0x230], R8 ;  /* 0x0002300801007387 */ /* 0x0003e20000100800 */
[----:B------:R-:W-:Y:S01]  /*40310*/  MOV R4, R8 ;  /* 0x0000000800047202 */ /* 0x000fe20000000f00 */
[----:B------:R-:W-:Y:S02]  /*40320*/  VIADD R249, R249, 0x100000 ;  /* 0x00100000f9f97836 */ /* 0x000fe40000000000 */
[----:B------:R4:W-:Y:S01]  /*40330*/  STL [R1+0x22c], R10 ;  /* 0x00022c0a01007387 */ /* 0x0009e20000100800 */
[----:B------:R-:W-:-:S03]  /*40340*/  IMAD.MOV.U32 R5, RZ, RZ, R10 ;  /* 0x000000ffff057224 */ /* 0x000fc600078e000a */
[----:B-1----:R-:W5:Y:S04]  /*40350*/  LDL.LU R8, [R1+0x2b8] ;  /* 0x0002b80001087983 */ /* 0x002f680000300800 */
[----:B----4-:R-:W4:Y:S04]  /*40360*/  LDL.LU R10, [R1+0x2f8] ;  /* 0x0002f800010a7983 */ /* 0x010f280000300800 */
[----:B------:R-:W4:Y:S04]  /*40370*/  LDL.LU R14, [R1+0x2b4] ;  /* 0x0002b400010e7983 */ /* 0x000f280000300800 */
[----:B------:R1:W-:Y:S04]  /*40380*/  LDGSTS.E [R249+-0x7fe04], desc[UR22][R4.64], P4 ;  /* 0x801fc00004f97fae */ /* 0x0003e8000a1a1016 */
[----:B------:R-:W4:Y:S01]  /*40390*/  LDL.LU R16, [R1+0x2f4] ;  /* 0x0002f40001107983 */ /* 0x000f220000300800 */
[----:B------:R-:W-:-:S03]  /*403a0*/  UIADD3 UR14, UPT, UPT, UR14, 0x1, URZ ;  /* 0x000000010e0e7890 */ /* 0x000fc6000fffe0ff */
[----:B------:R-:W4:Y:S01]  /*403b0*/  LDL.LU R17, [R1+0x334] ;  /* 0x0003340001117983 */ /* 0x000f220000300800 */
[----:B-1----:R-:W-:-:S03]  /*403c0*/  IMAD R4, R250, -0x80, R11 ;  /* 0xffffff80fa047824 */ /* 0x002fc600078e020b */
[----:B------:R-:W4:Y:S02]  /*403d0*/  LDL.LU R12, [R1+0x338] ;  /* 0x00033800010c7983 */ /* 0x000f240000300800 */
[----:B------:R-:W-:Y:S02]  /*403e0*/  ISETP.GE.AND P4, PT, R132, R4, PT ;  /* 0x000000048400720c */ /* 0x000fe40003f86270 */
[----:B------:R-:W4:Y:S01]  /*403f0*/  LDL.LU R11, [R1+0x374] ;  /* 0x00037400010b7983 */ /* 0x000f220000300800 */
[----:B------:R-:W-:Y:S01]  /*40400*/  UISETP.GT.AND UP1, UPT, UR14, 0x7, UPT ;  /* 0x000000070e00788c */ /* 0x000fe2000bf24270 */
[----:B------:R-:W-:Y:S02]  /*40410*/  SEL R4, RZ, 0x4, P4 ;  /* 0x00000004ff047807 */ /* 0x000fe40002000000 */
[----:B------:R-:W4:Y:S01]  /*40420*/  LDL.LU R7, [R1+0x378] ;  /* 0x0003780001077983 */ /* 0x000f220000300800 */
[----:B------:R-:W-:Y:S01]  /*40430*/  USEL UR14, UR14, URZ, !UP1 ;  /* 0x000000ff0e0e7287 */ /* 0x000fe2000c800000 */
[----:B------:R-:W-:-:S02]  /*40440*/  SEL R4, R4, RZ, !P2 ;  /* 0x000000ff04047207 */ /* 0x000fc40005000000 */
[----:B------:R-:W0:Y:S01]  /*40450*/  LDGDEPBAR ;  /* 0x00000000000079af */ /* 0x000e220000000000 */
[-C--:B---3--:R-:W-:Y:S02]  /*40460*/  IADD3 R9, P4, PT, R9, R134.reuse, RZ ;  /* 0x0000008609097210 */ /* 0x088fe40007f9e0ff */
[----:B------:R-:W-:Y:S01]  /*40470*/  ISETP.NE.U32.AND P2, PT, R4, RZ, PT ;  /* 0x000000ff0400720c */ /* 0x000fe20003f45070 */
[----:B------:R-:W-:Y:S01]  /*40480*/  ULEA UR5, UR14, UR9, 0x10 ;  /* 0x000000090e057291 */ /* 0x000fe2000f8e80ff */
[----:B------:R-:W-:Y:S01]  /*40490*/  IADD3 R13, P5, PT, R13, R134, RZ ;  /* 0x000000860d0d7210 */ /* 0x000fe20007fbe0ff */
[----:B------:R-:W-:Y:S01]  /*404a0*/  STL [R1+0x238], R9 ;  /* 0x0002380901007387 */ /* 0x000fe20000100800 */
[----:B------:R-:W-:-:S03]  /*404b0*/  IMAD.MOV.U32 R4, RZ, RZ, R9 ;  /* 0x000000ffff047224 */ /* 0x000fc600078e0009 */
[----:B------:R-:W-:Y:S02]  /*404c0*/  VIADD R6, R3, UR5 ;  /* 0x0000000503067c36 */ /* 0x000fe40008000000 */
[----:B--2---:R-:W-:Y:S01]  /*404d0*/  IMAD.X R15, R15, 0x1, R135, P4 ;  /* 0x000000010f0f7824 */ /* 0x004fe200020e0687 */
[----:B-----5:R-:W-:-:S04]  /*404e0*/  IADD3.X R18, PT, PT, R18, R135, RZ, P5, !PT ;  /* 0x0000008712127210 */ /* 0x020fc80002ffe4ff */
[----:B------:R1:W-:Y:S01]  /*404f0*/  STL [R1+0x234], R15 ;  /* 0x0002340f01007387 */ /* 0x0003e20000100800 */
[----:B------:R-:W-:-:S03]  /*40500*/  MOV R5, R15 ;  /* 0x0000000f00057202 */ /* 0x000fc60000000f00 */
[----:B------:R-:W-:Y:S04]  /*40510*/  STL [R1+0x278], R13 ;  /* 0x0002780d01007387 */ /* 0x000fe80000100800 */
[----:B------:R2:W-:Y:S04]  /*40520*/  STL [R1+0x274], R18 ;  /* 0x0002741201007387 */ /* 0x0005e80000100800 */
[----:B-1----:R-:W3:Y:S04]  /*40530*/  LDL.LU R15, [R1+0x3b8] ;  /* 0x0003b800010f7983 */ /* 0x002ee80000300800 */
[----:B------:R1:W-:Y:S04]  /*40540*/  LDGSTS.E [R6], desc[UR22][R4.64], P2 ;  /* 0x0000000004067fae */ /* 0x0003e800091a1016 */
[----:B------:R-:W5:Y:S01]  /*40550*/  LDL.LU R9, [R1+0x3f8] ;  /* 0x0003f80001097983 */ /* 0x000f620000300800 */
[----:B-1----:R-:W-:-:S03]  /*40560*/  IMAD.MOV.U32 R5, RZ, RZ, R18 ;  /* 0x000000ffff057224 */ /* 0x002fc600078e0012 */
[----:B--2---:R-:W2:Y:S01]  /*40570*/  LDL.LU R18, [R1+0x3b4] ;  /* 0x0003b40001127983 */ /* 0x004ea20000300800 */
[----:B------:R-:W-:-:S03]  /*40580*/  IMAD.MOV.U32 R4, RZ, RZ, R13 ;  /* 0x000000ffff047224 */ /* 0x000fc600078e000d */
[----:B------:R-:W2:Y:S04]  /*40590*/  LDL.LU R13, [R1+0x3f4] ;  /* 0x0003f400010d7983 */ /* 0x000ea80000300800 */
[----:B------:R1:W-:Y:S01]  /*405a0*/  LDGSTS.E [R6+0x400], desc[UR22][R4.64], P2 ;  /* 0x0040000004067fae */ /* 0x0003e200091a1016 */
[-C--:B------:R-:W-:Y:S02]  /*405b0*/  IADD3 R8, P4, PT, R8, R134.reuse, RZ ;  /* 0x0000008608087210 */ /* 0x080fe40007f9e0ff */
[----:B----4-:R-:W-:Y:S02]  /*405c0*/  IADD3 R10, P5, PT, R10, R134, RZ ;  /* 0x000000860a0a7210 */ /* 0x010fe40007fbe0ff */
[----:B------:R-:W-:Y:S01]  /*405d0*/  IADD3.X R14, PT, PT, R14, R135, RZ, P4, !PT ;  /* 0x000000870e0e7210 */ /* 0x000fe200027fe4ff */
[----:B------:R-:W-:Y:S01]  /*405e0*/  STL [R1+0x2b8], R8 ;  /* 0x0002b80801007387 */ /* 0x000fe20000100800 */
[----:B-1----:R-:W-:-:S02]  /*405f0*/  IMAD.MOV.U32 R4, RZ, RZ, R8 ;  /* 0x000000ffff047224 */ /* 0x002fc400078e0008 */
[----:B------:R-:W-:Y:S01]  /*40600*/  MOV R5, R14 ;  /* 0x0000000e00057202 */ /* 0x000fe20000000f00 */
[----:B------:R1:W-:Y:S01]  /*40610*/  STL [R1+0x2b4], R14 ;  /* 0x0002b40e01007387 */ /* 0x0003e20000100800 */
[----:B------:R-:W-:-:S03]  /*40620*/  IMAD.X R16, R16, 0x1, R135, P5 ;  /* 0x0000000110107824 */ /* 0x000fc600028e0687 */
[----:B------:R-:W-:Y:S04]  /*40630*/  STL [R1+0x2f8], R10 ;  /* 0x0002f80a01007387 */ /* 0x000fe80000100800 */
[----:B------:R4:W-:Y:S04]  /*40640*/  LDGSTS.E [R6+0x800], desc[UR22][R4.64], P2 ;  /* 0x0080000004067fae */ /* 0x0009e800091a1016 */
[----:B-1----:R-:W2:Y:S01]  /*40650*/  LDL.LU R14, [R1+0x438] ;  /* 0x00043800010e7983 */ /* 0x002ea20000300800 */
[----:B------:R-:W-:-:S03]  /*40660*/  IADD3 R12, P4, PT, R12, R134, RZ ;  /* 0x000000860c0c7210 */ /* 0x000fc60007f9e0ff */
[----:B------:R1:W-:Y:S01]  /*40670*/  STL [R1+0x2f4], R16 ;  /* 0x0002f41001007387 */ /* 0x0003e20000100800 */
[----:B------:R-:W-:-:S03]  /*40680*/  IADD3.X R17, PT, PT, R17, R135, RZ, P4, !PT ;  /* 0x0000008711117210 */ /* 0x000fc600027fe4ff */
[----:B------:R-:W2:Y:S01]  /*40690*/  LDL.LU R8, [R1+0x478] ;  /* 0x0004780001087983 */ /* 0x000ea20000300800 */
[----:B----4-:R-:W-:Y:S01]  /*406a0*/  IMAD.MOV.U32 R5, RZ, RZ, R16 ;  /* 0x000000ffff057224 */ /* 0x010fe200078e0010 */
[----:B------:R-:W-:Y:S02]  /*406b0*/  IADD3 R7, P5, PT, R7, R134, RZ ;  /* 0x0000008607077210 */ /* 0x000fe40007fbe0ff */
[----:B-1----:R-:W4:Y:S01]  /*406c0*/  LDL.LU R16, [R1+0x434] ;  /* 0x0004340001107983 */ /* 0x002f220000300800 */
[----:B------:R-:W-:Y:S02]  /*406d0*/  IMAD.MOV.U32 R4, RZ, RZ, R10 ;  /* 0x000000ffff047224 */ /* 0x000fe400078e000a */
[----:B------:R-:W-:Y:S01]  /*406e0*/  IMAD.X R11, R11, 0x1, R135, P5 ;  /* 0x000000010b0b7824 */ /* 0x000fe200028e0687 */
[----:B------:R-:W4:Y:S04]  /*406f0*/  LDL.LU R10, [R1+0x474] ;  /* 0x00047400010a7983 */ /* 0x000f280000300800 */
[----:B------:R1:W-:Y:S04]  /*40700*/  STL [R1+0x338], R12 ;  /* 0x0003380c01007387 */ /* 0x0003e80000100800 */
[----:B------:R1:W-:Y:S04]  /*40710*/  STL [R1+0x334], R17 ;  /* 0x0003341101007387 */ /* 0x0003e80000100800 */
[----:B------:R1:W-:Y:S04]  /*40720*/  STL [R1+0x378], R7 ;  /* 0x0003780701007387 */ /* 0x0003e80000100800 */
[----:B------:R-:W4:Y:S04]  /*40730*/  LDL.LU R19, [R1+0x4b8] ;  /* 0x0004b80001137983 */ /* 0x000f280000300800 */
[----:B------:R1:W-:Y:S04]  /*40740*/  LDGSTS.E [R6+0xc00], desc[UR22][R4.64], P2 ;  /* 0x00c0000004067fae */ /* 0x0003e800091a1016 */
[----:B------:R1:W-:Y:S02]  /*40750*/  STL [R1+0x374], R11 ;  /* 0x0003740b01007387 */ /* 0x0003e40000100800 */
[----:B-1----:R-:W-:-:S02]  /*40760*/  IMAD.MOV.U32 R4, RZ, RZ, R12 ;  /* 0x000000ffff047224 */ /* 0x002fc400078e000c */
[----:B------:R-:W4:Y:S04]  /*40770*/  LDL.LU R12, [R1+0x4f8] ;  /* 0x0004f800010c7983 */ /* 0x000f280000300800 */
[----:B------:R-:W4:Y:S01]  /*40780*/  LDL.LU R20, [R1+0x4b4] ;  /* 0x0004b40001147983 */ /* 0x000f220000300800 */
[----:B------:R-:W-:-:S03]  /*40790*/  MOV R5, R17 ;  /* 0x0000001100057202 */ /* 0x000fc60000000f00 */
[----:B------:R-:W4:Y:S04]  /*407a0*/  LDL.LU R17, [R1+0x4f4] ;  /* 0x0004f40001117983 */ /* 0x000f280000300800 */
[----:B------:R1:W-:Y:S02]  /*407b0*/  LDGSTS.E [R6+0x1000], desc[UR22][R4.64], P2 ;  /* 0x0100000004067fae */ /* 0x0003e400091a1016 */
[----:B-1----:R-:W-:Y:S02]  /*407c0*/  IMAD.MOV.U32 R4, RZ, RZ, R7 ;  /* 0x000000ffff047224 */ /* 0x002fe400078e0007 */
[----:B------:R-:W-:Y:S01]  /*407d0*/  IMAD.MOV.U32 R5, RZ, RZ, R11 ;  /* 0x000000ffff057224 */ /* 0x000fe200078e000b */
[----:B------:R-:W4:Y:S04]  /*407e0*/  LDL.LU R7, [R1+0x538] ;  /* 0x0005380001077983 */ /* 0x000f280000300800 */
[----:B------:R-:W4:Y:S04]  /*407f0*/  LDL.LU R11, [R1+0x578] ;  /* 0x00057800010b7983 */ /* 0x000f280000300800 */
[----:B------:R1:W-:Y:S01]  /*40800*/  LDGSTS.E [R6+0x1400], desc[UR22][R4.64], P2 ;  /* 0x0140000004067fae */ /* 0x0003e200091a1016 */
[----:B---3--:R-:W-:-:S05]  /*40810*/  IADD3 R15, P4, PT, R15, R134, RZ ;  /* 0x000000860f0f7210 */ /* 0x008fca0007f9e0ff */
[----:B------:R3:W-:Y:S01]  /*40820*/  STL [R1+0x3b8], R15 ;  /* 0x0003b80f01007387 */ /* 0x0007e20000100800 */
[----:B-----5:R-:W-:Y:S01]  /*40830*/  IADD3 R9, P5, PT, R9, R134, RZ ;  /* 0x0000008609097210 */ /* 0x020fe20007fbe0ff */
[----:B-1----:R-:W-:Y:S01]  /*40840*/  IMAD.MOV.U32 R4, RZ, RZ, R15 ;  /* 0x000000ffff047224 */ /* 0x002fe200078e000f */
[----:B--2---:R-:W-:-:S03]  /*40850*/  IADD3.X R18, PT, PT, R18, R135, RZ, P4, !PT ;  /* 0x0000008712127210 */ /* 0x004fc600027fe4ff */
[----:B------:R-:W-:Y:S02]  /*40860*/  IMAD.X R13, R13, 0x1, R135, P5 ;  /* 0x000000010d0d7824 */ /* 0x000fe400028e0687 */
[----:B------:R1:W-:Y:S04]  /*40870*/  STL [R1+0x3b4], R18 ;  /* 0x0003b41201007387 */ /* 0x0003e80000100800 */
[----:B------:R2:W-:Y:S04]  /*40880*/  STL [R1+0x3f8], R9 ;  /* 0x0003f80901007387 */ /* 0x0005e80000100800 */
[----:B---3--:R-:W3:Y:S01]  /*40890*/  LDL.LU R15, [R1+0x534] ;  /* 0x00053400010f7983 */ /* 0x008ee20000300800 */
[----:B------:R-:W-:-:S03]  /*408a0*/  MOV R5, R18 ;  /* 0x0000001200057202 */ /* 0x000fc60000000f00 */
[----:B------:R5:W-:Y:S04]  /*408b0*/  STL [R1+0x3f4], R13 ;  /* 0x0003f40d01007387 */ /* 0x000be80000100800 */
[----:B-1----:R-:W3:Y:S04]  /*408c0*/  LDL.LU R18, [R1+0x574] ;  /* 0x0005740001127983 */ /* 0x002ee80000300800 */
[----:B------:R1:W-:Y:S02]  /*408d0*/  LDGSTS.E [R6+0x1800], desc[UR22][R4.64], P2 ;  /* 0x0180000004067fae */ /* 0x0003e400091a1016 */
[----:B-1----:R-:W-:-:S02]  /*408e0*/  IMAD.MOV.U32 R4, RZ, RZ, R9 ;  /* 0x000000ffff047224 */ /* 0x002fc400078e0009 */
[----:B------:R-:W-:Y:S01]  /*408f0*/  IMAD.MOV.U32 R5, RZ, RZ, R13 ;  /* 0x000000ffff057224 */ /* 0x000fe200078e000d */
[----:B--2---:R-:W2:Y:S04]  /*40900*/  LDL.LU R9, [R1+0x5b8] ;  /* 0x0005b80001097983 */ /* 0x004ea80000300800 */
[----:B-----5:R-:W5:Y:S04]  /*40910*/  LDL.LU R13, [R1+0x5f8] ;  /* 0x0005f800010d7983 */ /* 0x020f680000300800 */
[----:B------:R1:W-:Y:S01]  /*40920*/  LDGSTS.E [R6+0x1c00], desc[UR22][R4.64], P2 ;  /* 0x01c0000004067fae */ /* 0x0003e200091a1016 */
[----:B------:R-:W-:-:S05]  /*40930*/  IADD3 R14, P4, PT, R14, R134, RZ ;  /* 0x000000860e0e7210 */ /* 0x000fca0007f9e0ff */
[----:B------:R4:W-:Y:S01]  /*40940*/  STL [R1+0x438], R14 ;  /* 0x0004380e01007387 */ /* 0x0009e20000100800 */
[----:B------:R-:W-:Y:S01]  /*40950*/  IADD3 R8, P5, PT, R8, R134, RZ ;  /* 0x0000008608087210 */ /* 0x000fe20007fbe0ff */
[----:B-1----:R-:W-:Y:S01]  /*40960*/  IMAD.MOV.U32 R4, RZ, RZ, R14 ;  /* 0x000000ffff047224 */ /* 0x002fe200078e000e */
[----:B----4-:R-:W-:-:S04]  /*40970*/  IADD3.X R16, PT, PT, R16, R135, RZ, P4, !PT ;  /* 0x0000008710107210 */ /* 0x010fc800027fe4ff */
[----:B------:R-:W-:Y:S01]  /*40980*/  MOV R5, R16 ;  /* 0x0000001000057202 */ /* 0x000fe20000000f00 */
[----:B------:R1:W-:Y:S01]  /*40990*/  STL [R1+0x434], R16 ;  /* 0x0004341001007387 */ /* 0x0003e20000100800 */
[----:B------:R-:W-:-:S03]  /*409a0*/  IMAD.X R10, R10, 0x1, R135, P5 ;  /* 0x000000010a0a7824 */ /* 0x000fc600028e0687 */
[----:B------:R4:W-:Y:S04]  /*409b0*/  STL [R1+0x478], R8 ;  /* 0x0004780801007387 */ /* 0x0009e80000100800 */
[----:B------:R-:W5:Y:S04]  /*409c0*/  LDL.LU R14, [R1+0x5b4] ;  /* 0x0005b400010e7983 */ /* 0x000f680000300800 */
[----:B------:R1:W-:Y:S01]  /*409d0*/  LDGSTS.E [R6+0x2000], desc[UR22][R4.64], P2 ;  /* 0x0200000004067fae */ /* 0x0003e200091a1016 */
[----:B------:R-:W-:-:S03]  /*409e0*/  IADD3 R19, P4, PT, R19, R134, RZ ;  /* 0x0000008613137210 */ /* 0x000fc60007f9e0ff */
[----:B------:R4:W-:Y:S04]  /*409f0*/  STL [R1+0x474], R10 ;  /* 0x0004740a01007387 */ /* 0x0009e80000100800 */
[----:B-1----:R-:W5:Y:S01]  /*40a00*/  LDL.LU R16, [R1+0x5f4] ;  /* 0x0005f40001107983 */ /* 0x002f620000300800 */
[----:B------:R-:W-:Y:S02]  /*40a10*/  IMAD.MOV.U32 R4, RZ, RZ, R8 ;  /* 0x000000ffff047224 */ /* 0x000fe400078e0008 */
[----:B------:R-:W-:Y:S01]  /*40a20*/  IMAD.MOV.U32 R5, RZ, RZ, R10 ;  /* 0x000000ffff057224 */ /* 0x000fe200078e000a */
[----:B----4-:R-:W4:Y:S04]  /*40a30*/  LDL.LU R8, [R1+0x240] ;  /* 0x0002400001087983 */ /* 0x010f280000300800 */
[----:B------:R1:W-:Y:S01]  /*40a40*/  LDGSTS.E [R6+0x2400], desc[UR22][R4.64], P2 ;  /* 0x0240000004067fae */ /* 0x0003e200091a1016 */
[----:B------:R-:W-:-:S03]  /*40a50*/  IADD3 R12, P5, PT, R12, R134, RZ ;  /* 0x000000860c0c7210 */ /* 0x000fc60007fbe0ff */
[----:B------:R-:W4:Y:S01]  /*40a60*/  LDL.LU R10, [R1+0x280] ;  /* 0x00028000010a7983 */ /* 0x000f220000300800 */
[----:B------:R-:W-:-:S03]  /*40a70*/  IADD3.X R20, PT, PT, R20, R135, RZ, P4, !PT ;  /* 0x0000008714147210 */ /* 0x000fc600027fe4ff */
[----:B------:R-:W-:Y:S01]  /*40a80*/  STL [R1+0x4b8], R19 ;  /* 0x0004b81301007387 */ /* 0x000fe20000100800 */
[----:B------:R-:W-:Y:S02]  /*40a90*/  IMAD.X R17, R17, 0x1, R135, P5 ;  /* 0x0000000111117824 */ /* 0x000fe400028e0687 */
[----:B-1----:R-:W-:Y:S01]  /*40aa0*/  IMAD.MOV.U32 R4, RZ, RZ, R19 ;  /* 0x000000ffff047224 */ /* 0x002fe200078e0013 */
[----:B------:R-:W-:Y:S01]  /*40ab0*/  MOV R5, R20 ;  /* 0x0000001400057202 */ /* 0x000fe20000000f00 */
[----:B------:R-:W-:Y:S04]  /*40ac0*/  STL [R1+0x4b4], R20 ;  /* 0x0004b41401007387 */ /* 0x000fe80000100800 */
[----:B------:R1:W-:Y:S04]  /*40ad0*/  STL [R1+0x4f8], R12 ;  /* 0x0004f80c01007387 */ /* 0x0003e80000100800 */
[----:B------:R1:W-:Y:S04]  /*40ae0*/  LDGSTS.E [R6+0x2800], desc[UR22][R4.64], P2 ;  /* 0x0280000004067fae */ /* 0x0003e800091a1016 */
[----:B------:R1:W-:Y:S01]  /*40af0*/  STL [R1+0x4f4], R17 ;  /* 0x0004f41101007387 */ /* 0x0003e20000100800 */
[----:B------:R-:W-:Y:S01]  /*40b00*/  IADD3 R7, P4, PT, R7, R134, RZ ;  /* 0x0000008607077210 */ /* 0x000fe20007f9e0ff */
[----:B-1----:R-:W-:-:S02]  /*40b10*/  IMAD.MOV.U32 R4, RZ, RZ, R12 ;  /* 0x000000ffff047224 */ /* 0x002fc400078e000c */
[----:B------:R-:W4:Y:S01]  /*40b20*/  LDL.LU R12, [R1+0x23c] ;  /* 0x00023c00010c7983 */ /* 0x000f220000300800 */
[----:B------:R-:W-:Y:S01]  /*40b30*/  IMAD.MOV.U32 R5, RZ, RZ, R17 ;  /* 0x000000ffff057224 */ /* 0x000fe200078e0011 */
[----:B------:R-:W-:Y:S02]  /*40b40*/  IADD3 R11, P5, PT, R11, R134, RZ ;  /* 0x000000860b0b7210 */ /* 0x000fe40007fbe0ff */
[----:B------:R-:W4:Y:S04]  /*40b50*/  LDL.LU R17, [R1+0x27c] ;  /* 0x00027c0001117983 */ /* 0x000f280000300800 */
[----:B------:R1:W-:Y:S04]  /*40b60*/  LDGSTS.E [R6+0x2c00], desc[UR22][R4.64], P2 ;  /* 0x02c0000004067fae */ /* 0x0003e800091a1016 */
[----:B------:R3:W-:Y:S01]  /*40b70*/  STL [R1+0x538], R7 ;  /* 0x0005380701007387 */ /* 0x0007e20000100800 */
[----:B-1----:R-:W-:Y:S01]  /*40b80*/  IMAD.MOV.U32 R4, RZ, RZ, R7 ;  /* 0x000000ffff047224 */ /* 0x002fe200078e0007 */
[----:B---3--:R-:W-:-:S04]  /*40b90*/  IADD3.X R15, PT, PT, R15, R135, RZ, P4, !PT ;  /* 0x000000870f0f7210 */ /* 0x008fc800027fe4ff */
[----:B------:R-:W-:Y:S01]  /*40ba0*/  MOV R5, R15 ;  /* 0x0000000f00057202 */ /* 0x000fe20000000f00 */
[----:B------:R1:W-:Y:S01]  /*40bb0*/  STL [R1+0x534], R15 ;  /* 0x0005340f01007387 */ /* 0x0003e20000100800 */
[----:B------:R-:W-:-:S03]  /*40bc0*/  IMAD.X R18, R18, 0x1, R135, P5 ;  /* 0x0000000112127824 */ /* 0x000fc600028e0687 */
[----:B------:R3:W-:Y:S04]  /*40bd0*/  STL [R1+0x578], R11 ;  /* 0x0005780b01007387 */ /* 0x0007e80000100800 */
[----:B------:R-:W4:Y:S04]  /*40be0*/  LDL.LU R7, [R1+0x2c0] ;  /* 0x0002c00001077983 */ /* 0x000f280000300800 */
[----:B------:R2:W-:Y:S04]  /*40bf0*/  STL [R1+0x574], R18 ;  /* 0x0005741201007387 */ /* 0x0005e80000100800 */
[----:B------:R2:W-:Y:S04]  /*40c00*/  LDGSTS.E [R6+0x3000], desc[UR22][R4.64], P2 ;  /* 0x0300000004067fae */ /* 0x0005e800091a1016 */
[----:B-1----:R-:W4:Y:S01]  /*40c10*/  LDL.LU R15, [R1+0x300] ;  /* 0x00030000010f7983 */ /* 0x002f220000300800 */
[----:B--2---:R-:W-:-:S03]  /*40c20*/  IMAD.MOV.U32 R4, RZ, RZ, R11 ;  /* 0x000000ffff047224 */ /* 0x004fc600078e000b */
[----:B---3--:R-:W2:Y:S01]  /*40c30*/  LDL.LU R11, [R1+0x2bc] ;  /* 0x0002bc00010b7983 */ /* 0x008ea20000300800 */
[----:B------:R-:W-:-:S03]  /*40c40*/  IMAD.MOV.U32 R5, RZ, RZ, R18 ;  /* 0x000000ffff057224 */ /* 0x000fc600078e0012 */
[----:B------:R-:W3:Y:S01]  /*40c50*/  LDL.LU R18, [R1+0x2fc] ;  /* 0x0002fc0001127983 */ /* 0x000ee20000300800 */
[-C--:B------:R-:W-:Y:S02]  /*40c60*/  IADD3 R9, P4, PT, R9, R134.reuse, RZ ;  /* 0x0000008609097210 */ /* 0x080fe40007f9e0ff */
[----:B-----5:R-:W-:Y:S01]  /*40c70*/  IADD3 R13, P5, PT, R13, R134, RZ ;  /* 0x000000860d0d7210 */ /* 0x020fe20007fbe0ff */
[----:B------:R1:W-:Y:S04]  /*40c80*/  LDGSTS.E [R6+0x3400], desc[UR22][R4.64], P2 ;  /* 0x0340000004067fae */ /* 0x0003e800091a1016 */
[----:B------:R-:W-:Y:S01]  /*40c90*/  STL [R1+0x5b8], R9 ;  /* 0x0005b80901007387 */ /* 0x000fe20000100800 */
[----:B-1----:R-:W-:Y:S01]  /*40ca0*/  IMAD.MOV.U32 R4, RZ, RZ, R9 ;  /* 0x000000ffff047224 */ /* 0x002fe200078e0009 */
[----:B------:R-:W-:-:S04]  /*40cb0*/  IADD3.X R14, PT, PT, R14, R135, RZ, P4, !PT ;  /* 0x000000870e0e7210 */ /* 0x000fc800027fe4ff */
[----:B------:R-:W-:Y:S01]  /*40cc0*/  MOV R5, R14 ;  /* 0x0000000e00057202 */ /* 0x000fe20000000f00 */
[----:B------:R1:W-:Y:S04]  /*40cd0*/  STL [R1+0x5b4], R14 ;  /* 0x0005b40e01007387 */ /* 0x0003e80000100800 */
[----:B------:R-:W-:Y:S01]  /*40ce0*/  STL [R1+0x5f8], R13 ;  /* 0x0005f80d01007387 */ /* 0x000fe20000100800 */
[----:B------:R-:W-:-:S03]  /*40cf0*/  IMAD.X R16, R16, 0x1, R135, P5 ;  /* 0x0000000110107824 */ /* 0x000fc600028e0687 */
[----:B------:R5:W-:Y:S04]  /*40d00*/  LDGSTS.E [R6+0x3800], desc[UR22][R4.64], P2 ;  /* 0x0380000004067fae */ /* 0x000be800091a1016 */
[----:B-1----:R-:W3:Y:S04]  /*40d10*/  LDL.LU R14, [R1+0x340] ;  /* 0x00034000010e7983 */ /* 0x002ee80000300800 */
[----:B------:R1:W-:Y:S01]  /*40d20*/  STL [R1+0x5f4], R16 ;  /* 0x0005f41001007387 */ /* 0x0003e20000100800 */
[----:B----4-:R-:W-:-:S03]  /*40d30*/  IADD3 R8, P4, PT, R8, R134, RZ ;  /* 0x0000008608087210 */ /* 0x010fc60007f9e0ff */
[----:B------:R-:W4:Y:S01]  /*40d40*/  LDL.LU R9, [R1+0x380] ;  /* 0x0003800001097983 */ /* 0x000f220000300800 */
[----:B-----5:R-:W-:Y:S02]  /*40d50*/  IMAD.MOV.U32 R4, RZ, RZ, R13 ;  /* 0x000000ffff047224 */ /* 0x020fe400078e000d */
[----:B------:R-:W-:Y:S02]  /*40d60*/  IMAD.MOV.U32 R5, RZ, RZ, R16 ;  /* 0x000000ffff057224 */ /* 0x000fe400078e0010 */
[----:B-1----:R-:W5:Y:S01]  /*40d70*/  LDL.LU R16, [R1+0x33c] ;  /* 0x00033c0001107983 */ /* 0x002f620000300800 */
[----:B------:R-:W-:-:S03]  /*40d80*/  IADD3 R10, P5, PT, R10, R134, RZ ;  /* 0x000000860a0a7210 */ /* 0x000fc60007fbe0ff */
[----:B------:R1:W-:Y:S04]  /*40d90*/  LDGSTS.E [R6+0x3c00], desc[UR22][R4.64], P2 ;  /* 0x03c0000004067fae */ /* 0x0003e800091a1016 */
[----:B------:R-:W5:Y:S04]  /*40da0*/  LDL.LU R13, [R1+0x37c] ;  /* 0x00037c00010d7983 */ /* 0x000f680000300800 */
[----:B------:R-:W-:Y:S01]  /*40db0*/  STL [R1+0x240], R8 ;  /* 0x0002400801007387 */ /* 0x000fe20000100800 */
[----:B-1----:R-:W-:-:S03]  /*40dc0*/  LOP3.LUT R6, R3, 0x10, RZ, 0x3c, !PT ;  /* 0x0000001003067812 */ /* 0x002fc600078e3cff */
[----:B------:R-:W-:Y:S01]  /*40dd0*/  STL [R1+0x280], R10 ;  /* 0x0002800a01007387 */ /* 0x000fe20000100800 */
[----:B------:R-:W-:Y:S01]  /*40de0*/  MOV R4, R8 ;  /* 0x0000000800047202 */ /* 0x000fe20000000f00 */
[----:B------:R-:W-:Y:S01]  /*40df0*/  VIADD R6, R6, UR5 ;  /* 0x0000000506067c36 */ /* 0x000fe20008000000 */
[----:B------:R-:W-:Y:S01]  /*40e00*/  IADD3.X R12, PT, PT, R12, R135, RZ, P4, !PT ;  /* 0x000000870c0c7210 */ /* 0x000fe200027fe4ff */
[----:B------:R-:W-:-:S04]  /*40e10*/  IMAD.X R17, R17, 0x1, R135, P5 ;  /* 0x0000000111117824 */ /* 0x000fc800028e0687 */
[----:B------:R1:W-:Y:S01]  /*40e20*/  STL [R1+0x23c], R12 ;  /* 0x00023c0c01007387 */ /* 0x0003e20000100800 */
[----:B------:R-:W-:-:S05]  /*40e30*/  IMAD.MOV.U32 R5, RZ, RZ, R12 ;  /* 0x000000ffff057224 */ /* 0x000fca00078e000c */
[----:B------:R1:W-:Y:S04]  /*40e40*/  LDGSTS.E [R6+0x80], desc[UR22][R4.64], P2 ;  /* 0x0008000004067fae */ /* 0x0003e800091a1016 */
[----:B-1----:R-:W5:Y:S04]  /*40e50*/  LDL.LU R12, [R1+0x3c0] ;  /* 0x0003c000010c7983 */ /* 0x002f680000300800 */
[----:B------:R-:W5:Y:S04]  /*40e60*/  LDL.LU R8, [R1+0x400] ;  /* 0x0004000001087983 */ /* 0x000f680000300800 */
[----:B------:R1:W-:Y:S01]  /*40e70*/  STL [R1+0x27c], R17 ;  /* 0x00027c1101007387 */ /* 0x0003e20000100800 */
[----:B------:R-:W-:Y:S01]  /*40e80*/  MOV R5, R17 ;  /* 0x0000001100057202 */ /* 0x000fe20000000f00 */
[----:B------:R-:W-:-:S05]  /*40e90*/  IMAD.MOV.U32 R4, RZ, RZ, R10 ;  /* 0x000000ffff047224 */ /* 0x000fca00078e000a */
[----:B------:R1:W-:Y:S04]  /*40ea0*/  LDGSTS.E [R6+0x480], desc[UR22][R4.64], P2 ;  /* 0x0048000004067fae */ /* 0x0003e800091a1016 */
[----:B-1----:R-:W5:Y:S04]  /*40eb0*/  LDL.LU R17, [R1+0x3bc] ;  /* 0x0003bc0001117983 */ /* 0x002f680000300800 */
[----:B------:R-:W5:Y:S01]  /*40ec0*/  LDL.LU R10, [R1+0x3fc] ;  /* 0x0003fc00010a7983 */ /* 0x000f620000300800 */
[----:B------:R-:W-:-:S04]  /*40ed0*/  IADD3 R7, P4, PT, R7, R134, RZ ;  /* 0x0000008607077210 */ /* 0x000fc80007f9e0ff */
[----:B------:R-:W-:Y:S01]  /*40ee0*/  MOV R4, R7 ;  /* 0x0000000700047202 */ /* 0x000fe20000000f00 */
[----:B------:R-:W-:Y:S01]  /*40ef0*/  STL [R1+0x2c0], R7 ;  /* 0x0002c00701007387 */ /* 0x000fe20000100800 */
[----:B------:R-:W-:Y:S01]  /*40f00*/  IADD3 R15, P5, PT, R15, R134, RZ ;  /* 0x000000860f0f7210 */ /* 0x000fe20007fbe0ff */
[----:B--2---:R-:W-:-:S04]  /*40f10*/  IMAD.X R11, R11, 0x1, R135, P4 ;  /* 0x000000010b0b7824 */ /* 0x004fc800020e0687 */
[----:B---3--:R-:W-:Y:S01]  /*40f20*/  IMAD.X R18, R18, 0x1, R135, P5 ;  /* 0x0000000112127824 */ /* 0x008fe200028e0687 */
[----:B------:R1:W-:Y:S01]  /*40f30*/  STL [R1+0x2bc], R11 ;  /* 0x0002bc0b01007387 */ /* 0x0003e20000100800 */
[----:B------:R-:W-:-:S03]  /*40f40*/  IMAD.MOV.U32 R5, RZ, RZ, R11 ;  /* 0x000000ffff057224 */ /* 0x000fc600078e000b */
[----:B------:R-:W-:Y:S04]  /*40f50*/  STL [R1+0x300], R15 ;  /* 0x0003000f01007387 */ /* 0x000fe80000100800 */
[----:B------:R2:W-:Y:S04]  /*40f60*/  LDGSTS.E [R6+0x880], desc[UR22][R4.64], P2 ;  /* 0x0088000004067fae */ /* 0x0005e800091a1016 */
[----:B-1----:R-:W3:Y:S04]  /*40f70*/  LDL.LU R11, [R1+0x440] ;  /* 0x00044000010b7983 */ /* 0x002ee80000300800 */
[----:B------:R1:W-:Y:S04]  /*40f80*/  STL [R1+0x2fc], R18 ;  /* 0x0002fc1201007387 */ /* 0x0003e80000100800 */
[----:B------:R-:W3:Y:S01]  /*40f90*/  LDL.LU R7, [R1+0x480] ;  /* 0x0004800001077983 */ /* 0x000ee20000300800 */
[----:B--2---:R-:W-:-:S03]  /*40fa0*/  MOV R5, R18 ;  /* 0x0000001200057202 */ /* 0x004fc60000000f00 */
[----:B-1----:R-:W2:Y:S01]  /*40fb0*/  LDL.LU R18, [R1+0x43c] ;  /* 0x00043c0001127983 */ /* 0x002ea20000300800 */
[----:B------:R-:W-:-:S03]  /*40fc0*/  IMAD.MOV.U32 R4, RZ, RZ, R15 ;  /* 0x000000ffff047224 */ /* 0x000fc600078e000f */
[----:B------:R-:W2:Y:S04]  /*40fd0*/  LDL.LU R15, [R1+0x47c] ;  /* 0x00047c00010f7983 */ /* 0x000ea80000300800 */
[----:B------:R1:W-:Y:S01]  /*40fe0*/  LDGSTS.E [R6+0xc80], desc[UR22][R4.64], P2 ;  /* 0x00c8000004067fae */ /* 0x0003e200091a1016 */
[-C--:B------:R-:W-:Y:S02]  /*40ff0*/  IADD3 R14, P4, PT, R14, R134.reuse, RZ ;  /* 0x000000860e0e7210 */ /* 0x080fe40007f9e0ff */
[----:B----4-:R-:W-:-:S03]  /*41000*/  IADD3 R9, P5, PT, R9, R134, RZ ;  /* 0x0000008609097210 */ /* 0x010fc60007fbe0ff */
[----:B------:R4:W-:Y:S01]  /*41010*/  STL [R1+0x340], R14 ;  /* 0x0003400e01007387 */ /* 0x0009e20000100800 */
[----:B-----5:R-:W-:-:S05]  /*41020*/  IMAD.X R16, R16, 0x1, R135, P4 ;  /* 0x0000000110107824 */ /* 0x020fca00020e0687 */
[----:B------:R5:W-:Y:S01]  /*41030*/  STL [R1+0x33c], R16 ;  /* 0x00033c1001007387 */ /* 0x000be20000100800 */
[----:B------:R-:W-:-:S03]  /*41040*/  IMAD.X R13, R13, 0x1, R135, P5 ;  /* 0x000000010d0d7824 */ /* 0x000fc600028e0687 */
[----:B------:R4:W-:Y:S01]  /*41050*/  STL [R1+0x380], R9 ;  /* 0x0003800901007387 */ /* 0x0009e20000100800 */
[----:B-1----:R-:W-:-:S03]  /*41060*/  MOV R4, R14 ;  /* 0x0000000e00047202 */ /* 0x002fc60000000f00 */
[----:B------:R-:W2:Y:S01]  /*41070*/  LDL.LU R19, [R1+0x4c0] ;  /* 0x0004c00001137983 */ /* 0x000ea20000300800 */
[----:B------:R-:W-:-:S03]  /*41080*/  IMAD.MOV.U32 R5, RZ, RZ, R16 ;  /* 0x000000ffff057224 */ /* 0x000fc600078e0010 */
[----:B------:R1:W-:Y:S04]  /*41090*/  STL [R1+0x37c], R13 ;  /* 0x00037c0d01007387 */ /* 0x0003e80000100800 */
[----:B----4-:R-:W4:Y:S04]  /*410a0*/  LDL.LU R14, [R1+0x500] ;  /* 0x00050000010e7983 */ /* 0x010f280000300800 */
[----:B------:R-:W4:Y:S04]  /*410b0*/  LDL.LU R20, [R1+0x4bc] ;  /* 0x0004bc0001147983 */ /* 0x000f280000300800 */
[----:B------:R1:W-:Y:S04]  /*410c0*/  LDGSTS.E [R6+0x1080], desc[UR22][R4.64], P2 ;  /* 0x0108000004067fae */ /* 0x0003e800091a1016 */
[----:B-----5:R-:W5:Y:S01]  /*410d0*/  LDL.LU R16, [R1+0x4fc] ;  /* 0x0004fc0001107983 */ /* 0x020f620000300800 */
[-C--:B------:R-:W-:Y:S01]  /*410e0*/  IADD3 R12, P4, PT, R12, R134.reuse, RZ ;  /* 0x000000860c0c7210 */ /* 0x080fe20007f9e0ff */
[----:B-1----:R-:W-:Y:S01]  /*410f0*/  IMAD.MOV.U32 R4, RZ, RZ, R9 ;  /* 0x000000ffff047224 */ /* 0x002fe200078e0009 */
[----:B------:R-:W-:Y:S01]  /*41100*/  MOV R5, R13 ;  /* 0x0000000d00057202 */ /* 0x000fe20000000f00 */
[----:B------:R-:W5:Y:S01]  /*41110*/  LDL.LU R9, [R1+0x540] ;  /* 0x0005400001097983 */ /* 0x000f620000300800 */
[----:B------:R-:W-:-:S03]  /*41120*/  IADD3 R8, P5, PT, R8, R134, RZ ;  /* 0x0000008608087210 */ /* 0x000fc60007fbe0ff */
[----:B------:R-:W5:Y:S04]  /*41130*/  LDL.LU R13, [R1+0x580] ;  /* 0x00058000010d7983 */ /* 0x000f680000300800 */
[----:B------:R1:W-:Y:S04]  /*41140*/  STL [R1+0x3c0], R12 ;  /* 0x0003c00c01007387 */ /* 0x0003e80000100800 */
[----:B------:R1:W-:Y:S01]  /*41150*/  LDGSTS.E [R6+0x1480], desc[UR22][R4.64], P2 ;  /* 0x0148000004067fae */ /* 0x0003e200091a1016 */
[--C-:B------:R-:W-:Y:S02]  /*41160*/  IMAD.X R17, R17, 0x1, R135.reuse, P4 ;  /* 0x0000000111117824 */ /* 0x100fe400020e0687 */
[----:B------:R-:W-:-:S03]  /*41170*/  IMAD.X R10, R10, 0x1, R135, P5 ;  /* 0x000000010a0a7824 */ /* 0x000fc600028e0687 */
[----:B------:R1:W-:Y:S02]  /*41180*/  STL [R1+0x3bc], R17 ;  /* 0x0003bc1101007387 */ /* 0x0003e40000100800 */
[----:B-1----:R-:W-:Y:S02]  /*41190*/  MOV R4, R12 ;  /* 0x0000000c00047202 */ /* 0x002fe40000000f00 */
[----:B------:R1:W-:Y:S04]  /*411a0*/  STL [R1+0x400], R8 ;  /* 0x0004000801007387 */ /* 0x0003e80000100800 */
[----:B------:R-:W5:Y:S01]  /*411b0*/  LDL.LU R12, [R1+0x53c] ;  /* 0x00053c00010c7983 */ /* 0x000f620000300800 */
[----:B------:R-:W-:-:S03]  /*411c0*/  IMAD.MOV.U32 R5, RZ, RZ, R17 ;  /* 0x000000ffff057224 */ /* 0x000fc600078e0011 */
[----:B------:R1:W-:Y:S04]  /*411d0*/  STL [R1+0x3fc], R10 ;  /* 0x0003fc0a01007387 */ /* 0x0003e80000100800 */
[----:B------:R-:W5:Y:S04]  /*411e0*/  LDL.LU R17, [R1+0x57c] ;  /* 0x00057c0001117983 */ /* 0x000f680000300800 */
[----:B------:R1:W-:Y:S02]  /*411f0*/  LDGSTS.E [R6+0x1880], desc[UR22][R4.64], P2 ;  /* 0x0188000004067fae */ /* 0x0003e400091a1016 */
[----:B-1----:R-:W-:Y:S01]  /*41200*/  IMAD.MOV.U32 R4, RZ, RZ, R8 ;  /* 0x000000ffff047224 */ /* 0x002fe200078e0008 */
[----:B------:R-:W-:Y:S01]  /*41210*/  MOV R5, R10 ;  /* 0x0000000a00057202 */ /* 0x000fe20000000f00 */
[----:B------:R-:W5:Y:S04]  /*41220*/  LDL.LU R8, [R1+0x5c0] ;  /* 0x0005c00001087983 */ /* 0x000f680000300800 */
[----:B------:R-:W5:Y:S04]  /*41230*/  LDL.LU R10, [R1+0x600] ;  /* 0x00060000010a7983 */ /* 0x000f680000300800 */
[----:B------:R1:W-:Y:S01]  /*41240*/  LDGSTS.E [R6+0x1c80], desc[UR22][R4.64], P2 ;  /* 0x01c8000004067fae */ /* 0x0003e200091a1016 */
[----:B---3--:R-:W-:-:S05]  /*41250*/  IADD3 R11, P4, PT, R11, R134, RZ ;  /* 0x000000860b0b7210 */ /* 0x008fca0007f9e0ff */
[----:B------:R3:W-:Y:S01]  /*41260*/  STL [R1+0x440], R11 ;  /* 0x0004400b01007387 */ /* 0x0007e20000100800 */
[----:B------:R-:W-:Y:S01]  /*41270*/  IADD3 R7, P5, PT, R7, R134, RZ ;  /* 0x0000008607077210 */ /* 0x000fe20007fbe0ff */
[----:B--2---:R-:W-:Y:S01]  /*41280*/  IMAD.X R18, R18, 0x1, R135, P4 ;  /* 0x0000000112127824 */ /* 0x004fe200020e0687 */
[----:B-1----:R-:W-:-:S03]  /*41290*/  MOV R4, R11 ;  /* 0x0000000b00047202 */ /* 0x002fc60000000f00 */
[----:B------:R-:W-:Y:S01]  /*412a0*/  IMAD.X R15, R15, 0x1, R135, P5 ;  /* 0x000000010f0f7824 */ /* 0x000fe200028e0687 */
[----:B------:R1:W-:Y:S04]  /*412b0*/  STL [R1+0x43c], R18 ;  /* 0x00043c1201007387 */ /* 0x0003e80000100800 */
[----:B------:R2:W-:Y:S04]  /*412c0*/  STL [R1+0x480], R7 ;  /* 0x0004800701007387 */ /* 0x0005e80000100800 */
[----:B---3--:R-:W3:Y:S01]  /*412d0*/  LDL.LU R11, [R1+0x5bc] ;  /* 0x0005bc00010b7983 */ /* 0x008ee20000300800 */
[----:B------:R-:W-:-:S03]  /*412e0*/  IMAD.MOV.U32 R5, RZ, RZ, R18 ;  /* 0x000000ffff057224 */ /* 0x000fc600078e0012 */
[----:B------:R2:W-:Y:S04]  /*412f0*/  STL [R1+0x47c], R15 ;  /* 0x00047c0f01007387 */ /* 0x0005e80000100800 */
[----:B-1----:R-:W3:Y:S04]  /*41300*/  LDL.LU R18, [R1+0x5fc] ;  /* 0x0005fc0001127983 */ /* 0x002ee80000300800 */
[----:B------:R1:W-:Y:S02]  /*41310*/  LDGSTS.E [R6+0x2080], desc[UR22][R4.64], P2 ;  /* 0x0208000004067fae */ /* 0x0003e400091a1016 */
[----:B-1----:R-:W-:Y:S01]  /*41320*/  IMAD.MOV.U32 R4, RZ, RZ, R7 ;  /* 0x000000ffff047224 */ /* 0x002fe200078e0007 */
[----:B------:R-:W-:Y:S01]  /*41330*/  MOV R5, R15 ;  /* 0x0000000f00057202 */ /* 0x000fe20000000f00 */
[----:B--2---:R-:W2:Y:S04]  /*41340*/  LDL.LU R7, [R1+0x248] ;  /* 0x0002480001077983 */ /* 0x004ea80000300800 */
[----:B------:R1:W-:Y:S04]  /*41350*/  LDGSTS.E [R6+0x2480], desc[UR22][R4.64], P2 ;  /* 0x0248000004067fae */ /* 0x0003e800091a1016 */
[----:B------:R-:W2:Y:S01]  /*41360*/  LDL.LU R15, [R1+0x288] ;  /* 0x00028800010f7983 */ /* 0x000ea20000300800 */
[----:B------:R-:W-:-:S04]  /*41370*/  IADD3 R19, P4, PT, R19, R134, RZ ;  /* 0x0000008613137210 */ /* 0x000fc80007f9e0ff */
[----:B-1----:R-:W-:Y:S02]  /*41380*/  MOV R4, R19 ;  /* 0x0000001300047202 */ /* 0x002fe40000000f00 */
[----:B----4-:R-:W-:Y:S01]  /*41390*/  IADD3 R14, P5, PT, R14, R134, RZ ;  /* 0x000000860e0e7210 */ /* 0x010fe20007fbe0ff */
[--C-:B------:R-:W-:Y:S01]  /*413a0*/  IMAD.X R20, R20, 0x1, R135.reuse, P4 ;  /* 0x0000000114147824 */ /* 0x100fe200020e0687 */
[----:B------:R-:W-:Y:S03]  /*413b0*/  STL [R1+0x4c0], R19 ;  /* 0x0004c01301007387 */ /* 0x000fe60000100800 */
[----:B------:R-:W-:Y:S01]  /*413c0*/  IMAD.MOV.U32 R5, RZ, RZ, R20 ;  /* 0x000000ffff057224 */ /* 0x000fe200078e0014 */
[----:B------:R-:W-:Y:S01]  /*413d0*/  STL [R1+0x4bc], R20 ;  /* 0x0004bc1401007387 */ /* 0x000fe20000100800 */
[----:B-----5:R-:W-:-:S03]  /*413e0*/  IMAD.X R16, R16, 0x1, R135, P5 ;  /* 0x0000000110107824 */ /* 0x020fc600028e0687 */
[----:B------:R1:W-:Y:S04]  /*413f0*/  STL [R1+0x500], R14 ;  /* 0x0005000e01007387 */ /* 0x0003e80000100800 */
[----:B------:R4:W-:Y:S04]  /*41400*/  LDGSTS.E [R6+0x2880], desc[UR22][R4.64], P2 ;  /* 0x0288000004067fae */ /* 0x0009e800091a1016 */
[----:B------:R5:W-:Y:S01]  /*41410*/  STL [R1+0x4fc], R16 ;  /* 0x0004fc1001007387 */ /* 0x000be20000100800 */
[----:B------:R-:W-:Y:S01]  /*41420*/  IADD3 R9, P4, PT, R9, R134, RZ ;  /* 0x0000008609097210 */ /* 0x000fe20007f9e0ff */
[----:B----4-:R-:W-:Y:S01]  /*41430*/  IMAD.MOV.U32 R4, RZ, RZ, R14 ;  /* 0x000000ffff047224 */ /* 0x010fe200078e000e */
[----:B------:R-:W-:Y:S01]  /*41440*/  MOV R5, R16 ;  /* 0x0000001000057202 */ /* 0x000fe20000000f00 */
[----:B-1----:R-:W4:Y:S01]  /*41450*/  LDL.LU R14, [R1+0x244] ;  /* 0x00024400010e7983 */ /* 0x002f220000300800 */
[----:B------:R-:W-:-:S03]  /*41460*/  IADD3 R13, P5, PT, R13, R134, RZ ;  /* 0x000000860d0d7210 */ /* 0x000fc60007fbe0ff */
[----:B-----5:R-:W5:Y:S04]  /*41470*/  LDL.LU R16, [R1+0x284] ;  /* 0x0002840001107983 */ /* 0x020f680000300800 */
[----:B------:R1:W-:Y:S04]  /*41480*/  LDGSTS.E [R6+0x2c80], desc[UR22][R4.64], P2 ;  /* 0x02c8000004067fae */ /* 0x0003e800091a1016 */
[----:B------:R1:W-:Y:S01]  /*41490*/  STL [R1+0x540], R9 ;  /* 0x0005400901007387 */ /* 0x0003e20000100800 */
[----:B------:R-:W-:Y:S01]  /*414a0*/  IMAD.X R12, R12, 0x1, R135, P4 ;  /* 0x000000010c0c7824 */ /* 0x000fe200020e0687 */
[----:B-1----:R-:W-:-:S03]  /*414b0*/  MOV R4, R9 ;  /* 0x0000000900047202 */ /* 0x002fc60000000f00 */
[----:B------:R-:W-:Y:S01]  /*414c0*/  IMAD.MOV.U32 R5, RZ, RZ, R12 ;  /* 0x000000ffff057224 */ /* 0x000fe200078e000c */
[----:B------:R1:W-:Y:S01]  /*414d0*/  STL [R1+0x53c], R12 ;  /* 0x00053c0c01007387 */ /* 0x0003e20000100800 */
[----:B------:R-:W-:-:S03]  /*414e0*/  IMAD.X R17, R17, 0x1, R135, P5 ;  /* 0x0000000111117824 */ /* 0x000fc600028e0687 */
[----:B------:R1:W-:Y:S04]  /*414f0*/  STL [R1+0x580], R13 ;  /* 0x0005800d01007387 */ /* 0x0003e80000100800 */
[----:B------:R-:W5:Y:S04]  /*41500*/  LDL.LU R9, [R1+0x2c8] ;  /* 0x0002c80001097983 */ /* 0x000f680000300800 */
[----:B------:R1:W-:Y:S04]  /*41510*/  STL [R1+0x57c], R17 ;  /* 0x00057c1101007387 */ /* 0x0003e80000100800 */
[----:B------:R1:W-:Y:S04]  /*41520*/  LDGSTS.E [R6+0x3080], desc[UR22][R4.64], P2 ;  /* 0x0308000004067fae */ /* 0x0003e800091a1016 */
[----:B-1----:R-:W5:Y:S01]  /*41530*/  LDL.LU R12, [R1+0x308] ;  /* 0x00030800010c7983 */ /* 0x002f620000300800 */
[----:B------:R-:W-:Y:S01]  /*41540*/  IADD3 R8, P4, PT, R8, R134, RZ ;  /* 0x0000008608087210 */ /* 0x000fe20007f9e0ff */
[----:B------:R-:W-:-:S02]  /*41550*/  IMAD.MOV.U32 R4, RZ, RZ, R13 ;  /* 0x000000ffff047224 */ /* 0x000fc400078e000d */
[----:B------:R-:W5:Y:S01]  /*41560*/  LDL.LU R13, [R1+0x2c4] ;  /* 0x0002c400010d7983 */ /* 0x000f620000300800 */
[----:B------:R-:W-:Y:S02]  /*41570*/  MOV R5, R17 ;  /* 0x0000001100057202 */ /* 0x000fe40000000f00 */
[----:B------:R-:W-:Y:S01]  /*41580*/  IADD3 R10, P5, PT, R10, R134, RZ ;  /* 0x000000860a0a7210 */ /* 0x000fe20007fbe0ff */
[----:B------:R-:W5:Y:S04]  /*41590*/  LDL.LU R17, [R1+0x304] ;  /* 0x0003040001117983 */ /* 0x000f680000300800 */
[----:B------:R1:W-:Y:S04]  /*415a0*/  LDGSTS.E [R6+0x3480], desc[UR22][R4.64], P2 ;  /* 0x0348000004067fae */ /* 0x0003e800091a1016 */
[----:B------:R-:W-:Y:S01]  /*415b0*/  STL [R1+0x5c0], R8 ;  /* 0x0005c00801007387 */ /* 0x000fe20000100800 */
[----:B-1----:R-:W-:Y:S01]  /*415c0*/  MOV R4, R8 ;  /* 0x0000000800047202 */ /* 0x002fe20000000f00 */
[----:B---3--:R-:W-:-:S04]  /*415d0*/  IMAD.X R11, R11, 0x1, R135, P4 ;  /* 0x000000010b0b7824 */ /* 0x008fc800020e0687 */
[----:B------:R-:W-:Y:S01]  /*415e0*/  IMAD.MOV.U32 R5, RZ, RZ, R11 ;  /* 0x000000ffff057224 */ /* 0x000fe200078e000b */
[----:B------:R1:W-:Y:S01]  /*415f0*/  STL [R1+0x5bc], R11 ;  /* 0x0005bc0b01007387 */ /* 0x0003e20000100800 */
[----:B------:R-:W-:-:S03]  /*41600*/  IMAD.X R18, R18, 0x1, R135, P5 ;  /* 0x0000000112127824 */ /* 0x000fc600028e0687 */
[----:B------:R-:W-:Y:S04]  /*41610*/  STL [R1+0x600], R10 ;  /* 0x0006000a01007387 */ /* 0x000fe80000100800 */
[----:B------:R3:W-:Y:S04]  /*41620*/  LDGSTS.E [R6+0x3880], desc[UR22][R4.64], P2 ;  /* 0x0388000004067fae */ /* 0x0007e800091a1016 */
[----:B-1----:R-:W5:Y:S04]  /*41630*/  LDL.LU R11, [R1+0x348] ;  /* 0x00034800010b7983 */ /* 0x002f680000300800 */
[----:B------:R1:W-:Y:S04]  /*41640*/  STL [R1+0x5fc], R18 ;  /* 0x0005fc1201007387 */ /* 0x0003e80000100800 */
[----:B------:R-:W5:Y:S01]  /*41650*/  LDL.LU R8, [R1+0x388] ;  /* 0x0003880001087983 */ /* 0x000f620000300800 */
[----:B---3--:R-:W-:Y:S01]  /*41660*/  MOV R5, R18 ;  /* 0x0000001200057202 */ /* 0x008fe20000000f00 */
[----:B------:R-:W-:-:S02]  /*41670*/  IMAD.MOV.U32 R4, RZ, RZ, R10 ;  /* 0x000000ffff047224 */ /* 0x000fc400078e000a */
[----:B-1----:R-:W3:Y:S04]  /*41680*/  LDL.LU R18, [R1+0x344] ;  /* 0x0003440001127983 */ /* 0x002ee80000300800 */
[----:B------:R-:W3:Y:S01]  /*41690*/  LDL.LU R10, [R1+0x384] ;  /* 0x00038400010a7983 */ /* 0x000ee20000300800 */
[-C--:B--2---:R-:W-:Y:S02]  /*416a0*/  IADD3 R7, P4, PT, R7, R134.reuse, RZ ;  /* 0x0000008607077210 */ /* 0x084fe40007f9e0ff */
[----:B------:R-:W-:Y:S01]  /*416b0*/  IADD3 R15, P5, PT, R15, R134, RZ ;  /* 0x000000860f0f7210 */ /* 0x000fe20007fbe0ff */
[----:B------:R1:W-:Y:S04]  /*416c0*/  LDGSTS.E [R6+0x3c80], desc[UR22][R4.64], P2 ;  /* 0x03c8000004067fae */ /* 0x0003e800091a1016 */
[----:B------:R-:W-:Y:S01]  /*416d0*/  STL [R1+0x248], R7 ;  /* 0x0002480701007387 */ /* 0x000fe20000100800 */
[----:B-1----:R-:W-:-:S03]  /*416e0*/  LOP3.LUT R6, R3, 0x20, RZ, 0x3c, !PT ;  /* 0x0000002003067812 */ /* 0x002fc600078e3cff */
[----:B------:R-:W-:Y:S01]  /*416f0*/  STL [R1+0x288], R15 ;  /* 0x0002880f01007387 */ /* 0x000fe20000100800 */
[----:B------:R-:W-:Y:S02]  /*41700*/  IMAD.MOV.U32 R4, RZ, RZ, R7 ;  /* 0x000000ffff047224 */ /* 0x000fe400078e0007 */
[----:B------:R-:W-:Y:S02]  /*41710*/  VIADD R6, R6, UR5 ;  /* 0x0000000506067c36 */ /* 0x000fe40008000000 */
[----:B----4-:R-:W-:-:S04]  /*41720*/  IMAD.X R14, R14, 0x1, R135, P4 ;  /* 0x000000010e0e7824 */ /* 0x010fc800020e0687 */
[----:B------:R-:W-:Y:S01]  /*41730*/  IMAD.MOV.U32 R5, RZ, RZ, R14 ;  /* 0x000000ffff057224 */ /* 0x000fe200078e000e */
[----:B------:R1:W-:Y:S01]  /*41740*/  STL [R1+0x244], R14 ;  /* 0x0002440e01007387 */ /* 0x0003e20000100800 */
[----:B-----5:R-:W-:-:S03]  /*41750*/  IADD3.X R16, PT, PT, R16, R135, RZ, P5, !PT ;  /* 0x0000008710107210 */ /* 0x020fc60002ffe4ff */
[----:B------:R2:W-:Y:S04]  /*41760*/  LDGSTS.E [R6+0x100], desc[UR22][R4.64], P2 ;  /* 0x0010000004067fae */ /* 0x0005e800091a1016 */
[----:B-1----:R-:W4:Y:S04]  /*41770*/  LDL.LU R14, [R1+0x3c8] ;  /* 0x0003c800010e7983 */ /* 0x002f280000300800 */
[----:B------:R-:W5:Y:S01]  /*41780*/  LDL.LU R7, [R1+0x408] ;  /* 0x0004080001077983 */ /* 0x000f620000300800 */
[----:B--2---:R-:W-:-:S03]  /*41790*/  MOV R4, R15 ;  /* 0x0000000f00047202 */ /* 0x004fc60000000f00 */
[----:B------:R1:W-:Y:S01]  /*417a0*/  STL [R1+0x284], R16 ;  /* 0x0002841001007387 */ /* 0x0003e20000100800 */
[----:B------:R-:W-:-:S03]  /*417b0*/  IMAD.MOV.U32 R5, RZ, RZ, R16 ;  /* 0x000000ffff057224 */ /* 0x000fc600078e0010 */
[----:B------:R-:W2:Y:S04]  /*417c0*/  LDL.LU R15, [R1+0x3c4] ;  /* 0x0003c400010f7983 */ /* 0x000ea80000300800 */
[----:B------:R1:W-:Y:S04]  /*417d0*/  LDGSTS.E [R6+0x500], desc[UR22][R4.64], P2 ;  /* 0x0050000004067fae */ /* 0x0003e800091a1016 */
[----:B-1----:R-:W2:Y:S01]  /*417e0*/  LDL.LU R16, [R1+0x404] ;  /* 0x0004040001107983 */ /* 0x002ea20000300800 */
[----:B------:R-:W-:-:S05]  /*417f0*/  IADD3 R9, P4, PT, R9, R134, RZ ;  /* 0x0000008609097210 */ /* 0x000fca0007f9e0ff */
[----:B------:R-:W-:Y:S01]  /*41800*/  STL [R1+0x2c8], R9 ;  /* 0x0002c80901007387 */ /* 0x000fe20000100800 */
[----:B------:R-:W-:Y:S01]  /*41810*/  IMAD.MOV.U32 R4, RZ, RZ, R9 ;  /* 0x000000ffff047224 */ /* 0x000fe200078e0009 */
[----:B------:R-:W-:Y:S01]  /*41820*/  IADD3 R12, P5, PT, R12, R134, RZ ;  /* 0x000000860c0c7210 */ /* 0x000fe20007fbe0ff */
[----:B------:R-:W-:-:S03]  /*41830*/  IMAD.X R13, R13, 0x1, R135, P4 ;  /* 0x000000010d0d7824 */ /* 0x000fc600020e0687 */
[----:B------:R-:W-:Y:S02]  /*41840*/  IADD3.X R17, PT, PT, R17, R135, RZ, P5, !PT ;  /* 0x0000008711117210 */ /* 0x000fe40002ffe4ff */
[----:B------:R1:W-:Y:S01]  /*41850*/  STL [R1+0x2c4], R13 ;  /* 0x0002c40d01007387 */ /* 0x0003e20000100800 */
[----:B------:R-:W-:-:S03]  /*41860*/  IMAD.MOV.U32 R5, RZ, RZ, R13 ;  /* 0x000000ffff057224 */ /* 0x000fc600078e000d */
[----:B------:R-:W-:Y:S04]  /*41870*/  STL [R1+0x308], R12 ;  /* 0x0003080c01007387 */ /* 0x000fe80000100800 */
[----:B------:R1:W-:Y:S04]  /*41880*/  LDGSTS.E [R6+0x900], desc[UR22][R4.64], P2 ;  /* 0x0090000004067fae */ /* 0x0003e800091a1016 */
[----:B-1----:R-:W2:Y:S04]  /*41890*/  LDL.LU R13, [R1+0x448] ;  /* 0x00044800010d7983 */ /* 0x002ea80000300800 */
[----:B------:R1:W-:Y:S04]  /*418a0*/  STL [R1+0x304], R17 ;  /* 0x0003041101007387 */ /* 0x0003e80000100800 */
[----:B------:R-:W2:Y:S01]  /*418b0*/  LDL.LU R9, [R1+0x488] ;  /* 0x0004880001097983 */ /* 0x000ea20000300800 */
[----:B------:R-:W-:Y:S01]  /*418c0*/  IMAD.MOV.U32 R5, RZ, RZ, R17 ;  /* 0x000000ffff057224 */ /* 0x000fe200078e0011 */
[----:B------:R-:W-:-:S02]  /*418d0*/  MOV R4, R12 ;  /* 0x0000000c00047202 */ /* 0x000fc40000000f00 */
[----:B-1----:R-:W2:Y:S04]  /*418e0*/  LDL.LU R17, [R1+0x444] ;  /* 0x0004440001117983 */ /* 0x002ea80000300800 */
[----:B------:R-:W2:Y:S04]  /*418f0*/  LDL.LU R12, [R1+0x484] ;  /* 0x00048400010c7983 */ /* 0x000ea80000300800 */
[----:B------:R1:W-:Y:S01]  /*41900*/  LDGSTS.E [R6+0xd00], desc[UR22][R4.64], P2 ;  /* 0x00d0000004067fae */ /* 0x0003e200091a1016 */
[----:B------:R-:W-:-:S05]  /*41910*/  IADD3 R11, P4, PT, R11, R134, RZ ;  /* 0x000000860b0b7210 */ /* 0x000fca0007f9e0ff */
[----:B------:R1:W-:Y:S01]  /*41920*/  STL [R1+0x348], R11 ;  /* 0x0003480b01007387 */ /* 0x0003e20000100800 */
[----:B------:R-:W-:Y:S01]  /*41930*/  IADD3 R8, P5, PT, R8, R134, RZ ;  /* 0x0000008608087210 */ /* 0x000fe20007fbe0ff */
[----:B---3--:R-:W-:-:S03]  /*41940*/  IMAD.X R18, R18, 0x1, R135, P4 ;  /* 0x0000000112127824 */ /* 0x008fc600020e0687 */
[----:B------:R-:W-:Y:S02]  /*41950*/  IADD3.X R10, PT, PT, R10, R135, RZ, P5, !PT ;  /* 0x000000870a0a7210 */ /* 0x000fe40002ffe4ff */
[----:B------:R3:W-:Y:S04]  /*41960*/  STL [R1+0x344], R18 ;  /* 0x0003441201007387 */ /* 0x0007e80000100800 */
[----:B------:R3:W-:Y:S01]  /*41970*/  STL [R1+0x388], R8 ;  /* 0x0003880801007387 */ /* 0x0007e20000100800 */
[----:B-1----:R-:W-:-:S03]  /*41980*/  IMAD.MOV.U32 R4, RZ, RZ, R11 ;  /* 0x000000ffff047224 */ /* 0x002fc600078e000b */
[----:B------:R-:W2:Y:S04]  /*41990*/  LDL.LU R19, [R1+0x4c8] ;  /* 0x0004c80001137983 */ /* 0x000ea80000300800 */
[----:B------:R1:W-:Y:S04]  /*419a0*/  STL [R1+0x384], R10 ;  /* 0x0003840a01007387 */ /* 0x0003e80000100800 */
[----:B------:R-:W2:Y:S04]  /*419b0*/  LDL.LU R11, [R1+0x508] ;  /* 0x00050800010b7983 */ /* 0x000ea80000300800 */
[----:B------:R-:W2:Y:S01]  /*419c0*/  LDL.LU R20, [R1+0x4c4] ;  /* 0x0004c40001147983 */ /* 0x000ea20000300800 */
[----:B------:R-:W-:-:S03]  /*419d0*/  IMAD.MOV.U32 R5, RZ, RZ, R18 ;  /* 0x000000ffff057224 */ /* 0x000fc600078e0012 */
[----:B---3--:R-:W3:Y:S04]  /*419e0*/  LDL.LU R18, [R1+0x504] ;  /* 0x0005040001127983 */ /* 0x008ee80000300800 */
[----:B------:R1:W-:Y:S02]  /*419f0*/  LDGSTS.E [R6+0x1100], desc[UR22][R4.64], P2 ;  /* 0x0110000004067fae */ /* 0x0003e400091a1016 */
[----:B-1----:R-:W-:Y:S01]  /*41a00*/  MOV R4, R8 ;  /* 0x0000000800047202 */ /* 0x002fe20000000f00 */
[----:B------:R-:W-:Y:S01]  /*41a10*/  IMAD.MOV.U32 R5, RZ, RZ, R10 ;  /* 0x000000ffff057224 */ /* 0x000fe200078e000a */
[----:B------:R-:W3:Y:S04]  /*41a20*/  LDL.LU R8, [R1+0x548] ;  /* 0x0005480001087983 */ /* 0x000ee80000300800 */
[----:B------:R-:W3:Y:S04]  /*41a30*/  LDL.LU R10, [R1+0x588] ;  /* 0x00058800010a7983 */ /* 0x000ee80000300800 */
[----:B------:R1:W-:Y:S01]  /*41a40*/  LDGSTS.E [R6+0x1500], desc[UR22][R4.64], P2 ;  /* 0x0150000004067fae */ /* 0x0003e200091a1016 */
[----:B----4-:R-:W-:-:S02]  /*41a50*/  IADD3 R14, P4, PT, R14, R134, RZ ;  /* 0x000000860e0e7210 */ /* 0x010fc40007f9e0ff */
[----:B-----5:R-:W-:-:S03]  /*41a60*/  IADD3 R7, P5, PT, R7, R134, RZ ;  /* 0x0000008607077210 */ /* 0x020fc60007fbe0ff */
[----:B------:R4:W-:Y:S01]  /*41a70*/  STL [R1+0x3c8], R14 ;  /* 0x0003c80e01007387 */ /* 0x0009e20000100800 */
[----:B-1----:R-:W-:Y:S02]  /*41a80*/  IMAD.MOV.U32 R4, RZ, RZ, R14 ;  /* 0x000000ffff047224 */ /* 0x002fe400078e000e */
[----:B--2---:R-:W-:-:S05]  /*41a90*/  IMAD.X R15, R15, 0x1, R135, P4 ;  /* 0x000000010f0f7824 */ /* 0x004fca00020e0687 */
[----:B------:R1:W-:Y:S01]  /*41aa0*/  STL [R1+0x3c4], R15 ;  /* 0x0003c40f01007387 */ /* 0x0003e20000100800 */
[----:B------:R-:W-:-:S03]  /*41ab0*/  IADD3.X R16, PT, PT, R16, R135, RZ, P5, !PT ;  /* 0x0000008710107210 */ /* 0x000fc60002ffe4ff */
[----:B------:R2:W-:Y:S01]  /*41ac0*/  STL [R1+0x408], R7 ;  /* 0x0004080701007387 */ /* 0x0005e20000100800 */
[----:B------:R-:W-:-:S03]  /*41ad0*/  IMAD.MOV.U32 R5, RZ, RZ, R15 ;  /* 0x000000ffff057224 */ /* 0x000fc600078e000f */
[----:B----4-:R-:W4:Y:S04]  /*41ae0*/  LDL.LU R14, [R1+0x544] ;  /* 0x00054400010e7983 */ /* 0x010f280000300800 */
[----:B------:R5:W-:Y:S04]  /*41af0*/  STL [R1+0x404], R16 ;  /* 0x0004041001007387 */ /* 0x000be80000100800 */
[----:B-1----:R-:W4:Y:S04]  /*41b00*/  LDL.LU R15, [R1+0x584] ;  /* 0x00058400010f7983 */ /* 0x002f280000300800 */
[----:B------:R1:W-:Y:S02]  /*41b10*/  LDGSTS.E [R6+0x1900], desc[UR22][R4.64], P2 ;  /* 0x0190000004067fae */ /* 0x0003e400091a1016 */
[----:B-1----:R-:W-:Y:S01]  /*41b20*/  MOV R4, R7 ;  /* 0x0000000700047202 */ /* 0x002fe20000000f00 */
[----:B------:R-:W-:Y:S01]  /*41b30*/  IMAD.MOV.U32 R5, RZ, RZ, R16 ;  /* 0x000000ffff057224 */ /* 0x000fe200078e0010 */
[----:B--2---:R-:W2:Y:S04]  /*41b40*/  LDL.LU R7, [R1+0x5c8] ;  /* 0x0005c80001077983 */ /* 0x004ea80000300800 */
[----:B-----5:R-:W5:Y:S04]  /*41b50*/  LDL.LU R16, [R1+0x608] ;  /* 0x0006080001107983 */ /* 0x020f680000300800 */
[----:B------:R1:W-:Y:S01]  /*41b60*/  LDGSTS.E [R6+0x1d00], desc[UR22][R4.64], P2 ;  /* 0x01d0000004067fae */ /* 0x0003e200091a1016 */
[----:B------:R-:W-:-:S05]  /*41b70*/  IADD3 R13, P4, PT, R13, R134, RZ ;  /* 0x000000860d0d7210 */ /* 0x000fca0007f9e0ff */
[----:B------:R1:W-:Y:S01]  /*41b80*/  STL [R1+0x448], R13 ;  /* 0x0004480d01007387 */ /* 0x0003e20000100800 */
[----:B------:R-:W-:Y:S01]  /*41b90*/  IADD3 R9, P5, PT, R9, R134, RZ ;  /* 0x0000008609097210 */ /* 0x000fe20007fbe0ff */
[----:B------:R-:W-:Y:S02]  /*41ba0*/  IMAD.X R17, R17, 0x1, R135, P4 ;  /* 0x0000000111117824 */ /* 0x000fe400020e0687 */
[----:B-1----:R-:W-:Y:S01]  /*41bb0*/  IMAD.MOV.U32 R4, RZ, RZ, R13 ;  /* 0x000000ffff047224 */ /* 0x002fe200078e000d */
[----:B------:R-:W-:Y:S02]  /*41bc0*/  IADD3.X R12, PT, PT, R12, R135, RZ, P5, !PT ;  /* 0x000000870c0c7210 */ /* 0x000fe40002ffe4ff */
[----:B------:R1:W-:Y:S04]  /*41bd0*/  STL [R1+0x444], R17 ;  /* 0x0004441101007387 */ /* 0x0003e80000100800 */
[----:B------:R1:W-:Y:S01]  /*41be0*/  STL [R1+0x488], R9 ;  /* 0x0004880901007387 */ /* 0x0003e20000100800 */
[----:B------:R-:W-:-:S03]  /*41bf0*/  IMAD.MOV.U32 R5, RZ, RZ, R17 ;  /* 0x000000ffff057224 */ /* 0x000fc600078e0011 */
[----:B------:R-:W5:Y:S04]  /*41c00*/  LDL.LU R13, [R1+0x5c4] ;  /* 0x0005c400010d7983 */ /* 0x000f680000300800 */
[----:B------:R1:W-:Y:S04]  /*41c10*/  STL [R1+0x484], R12 ;  /* 0x0004840c01007387 */ /* 0x0003e80000100800 */
[----:B-1----:R-:W5:Y:S04]  /*41c20*/  LDL.LU R17, [R1+0x604] ;  /* 0x0006040001117983 */ /* 0x002f680000300800 */
[----:B------:R1:W-:Y:S02]  /*41c30*/  LDGSTS.E [R6+0x2100], desc[UR22][R4.64], P2 ;  /* 0x0210000004067fae */ /* 0x0003e400091a1016 */
[----:B-1----:R-:W-:Y:S01]  /*41c40*/  MOV R4, R9 ;  /* 0x0000000900047202 */ /* 0x002fe20000000f00 */
[----:B------:R-:W-:Y:S01]  /*41c50*/  IMAD.MOV.U32 R5, RZ, RZ, R12 ;  /* 0x000000ffff057224 */ /* 0x000fe200078e000c */
[----:B------:R-:W5:Y:S04]  /*41c60*/  LDL.LU R9, [R1+0x250] ;  /* 0x0002500001097983 */ /* 0x000f680000300800 */
[----:B------:R1:W-:Y:S04]  /*41c70*/  LDGSTS.E [R6+0x2500], desc[UR22][R4.64], P2 ;  /* 0x0250000004067fae */ /* 0x0003e800091a1016 */
[----:B------:R-:W5:Y:S01]  /*41c80*/  LDL.LU R12, [R1+0x290] ;  /* 0x00029000010c7983 */ /* 0x000f620000300800 */
[----:B------:R-:W-:-:S05]  /*41c90*/  IADD3 R19, P4, PT, R19, R134, RZ ;  /* 0x0000008613137210 */ /* 0x000fca0007f9e0ff */
[----:B-1----:R-:W-:Y:S01]  /*41ca0*/  IMAD.MOV.U32 R4, RZ, RZ, R19 ;  /* 0x000000ffff047224 */ /* 0x002fe200078e0013 */
[----:B------:R-:W-:Y:S01]  /*41cb0*/  IADD3 R11, P5, PT, R11, R134, RZ ;  /* 0x000000860b0b7210 */ /* 0x000fe20007fbe0ff */
[----:B------:R-:W-:Y:S01]  /*41cc0*/  IMAD.X R20, R20, 0x1, R135, P4 ;  /* 0x0000000114147824 */ /* 0x000fe200020e0687 */
[----:B------:R-:W-:Y:S03]  /*41cd0*/  STL [R1+0x4c8], R19 ;  /* 0x0004c81301007387 */ /* 0x000fe60000100800 */
[----:B------:R-:W-:Y:S01]  /*41ce0*/  IMAD.MOV.U32 R5, RZ, RZ, R20 ;  /* 0x000000ffff057224 */ /* 0x000fe200078e0014 */
[----:B---3--:R-:W-:Y:S01]  /*41cf0*/  IADD3.X R18, PT, PT, R18, R135, RZ, P5, !PT ;  /* 0x0000008712127210 */ /* 0x008fe20002ffe4ff */
[----:B------:R-:W-:Y:S04]  /*41d00*/  STL [R1+0x4c4], R20 ;  /* 0x0004c41401007387 */ /* 0x000fe80000100800 */
[----:B------:R1:W-:Y:S04]  /*41d10*/  STL [R1+0x508], R11 ;  /* 0x0005080b01007387 */ /* 0x0003e80000100800 */
[----:B------:R3:W-:Y:S04]  /*41d20*/  LDGSTS.E [R6+0x2900], desc[UR22][R4.64], P2 ;  /* 0x0290000004067fae */ /* 0x0007e800091a1016 */
[----:B------:R1:W-:Y:S01]  /*41d30*/  STL [R1+0x504], R18 ;  /* 0x0005041201007387 */ /* 0x0003e20000100800 */
[----:B---3--:R-:W-:-:S03]  /*41d40*/  MOV R4, R11 ;  /* 0x0000000b00047202 */ /* 0x008fc60000000f00 */
[----:B-1----:R-:W3:Y:S01]  /*41d50*/  LDL.LU R11, [R1+0x24c] ;  /* 0x00024c00010b7983 */ /* 0x002ee20000300800 */
[----:B------:R-:W-:-:S03]  /*41d60*/  IMAD.MOV.U32 R5, RZ, RZ, R18 ;  /* 0x000000ffff057224 */ /* 0x000fc600078e0012 */
[----:B------:R-:W3:Y:S01]  /*41d70*/  LDL.LU R18, [R1+0x28c] ;  /* 0x00028c0001127983 */ /* 0x000ee20000300800 */
[-C--:B------:R-:W-:Y:S02]  /*41d80*/  IADD3 R8, P4, PT, R8, R134.reuse, RZ ;  /* 0x0000008608087210 */ /* 0x080fe40007f9e0ff */
[----:B------:R-:W-:Y:S01]  /*41d90*/  IADD3 R10, P5, PT, R10, R134, RZ ;  /* 0x000000860a0a7210 */ /* 0x000fe20007fbe0ff */
[----:B------:R1:W-:Y:S04]  /*41da0*/  LDGSTS.E [R6+0x2d00], desc[UR22][R4.64], P2 ;  /* 0x02d0000004067fae */ /* 0x0003e800091a1016 */
[----:B------:R4:W-:Y:S01]  /*41db0*/  STL [R1+0x548], R8 ;  /* 0x0005480801007387 */ /* 0x0009e20000100800 */
[----:B-1----:R-:W-:Y:S02]  /*41dc0*/  IMAD.MOV.U32 R4, RZ, RZ, R8 ;  /* 0x000000ffff047224 */ /* 0x002fe400078e0008 */
[----:B----4-:R-:W-:-:S04]  /*41dd0*/  IMAD.X R14, R14, 0x1, R135, P4 ;  /* 0x000000010e0e7824 */ /* 0x010fc800020e0687 */
[----:B------:R-:W-:Y:S01]  /*41de0*/  IMAD.MOV.U32 R5, RZ, RZ, R14 ;  /* 0x000000ffff057224 */ /* 0x000fe200078e000e */
[----:B------:R1:W-:Y:S01]  /*41df0*/  STL [R1+0x544], R14 ;  /* 0x0005440e01007387 */ /* 0x0003e20000100800 */
[----:B------:R-:W-:-:S03]  /*41e00*/  IADD3.X R15, PT, PT, R15, R135, RZ, P5, !PT ;  /* 0x000000870f0f7210 */ /* 0x000fc60002ffe4ff */
[----:B------:R4:W-:Y:S04]  /*41e10*/  STL [R1+0x588], R10 ;  /* 0x0005880a01007387 */ /* 0x0009e80000100800 */
[----:B------:R-:W3:Y:S04]  /*41e20*/  LDL.LU R8, [R1+0x2d0] ;  /* 0x0002d00001087983 */ /* 0x000ee80000300800 */
[----:B------:R4:W-:Y:S04]  /*41e30*/  STL [R1+0x584], R15 ;  /* 0x0005840f01007387 */ /* 0x0009e80000100800 */
[----:B------:R4:W-:Y:S04]  /*41e40*/  LDGSTS.E [R6+0x3100], desc[UR22][R4.64], P2 ;  /* 0x0310000004067fae */ /* 0x0009e800091a1016 */
[----:B-1----:R-:W3:Y:S01]  /*41e50*/  LDL.LU R14, [R1+0x310] ;  /* 0x00031000010e7983 */ /* 0x002ee20000300800 */
[----:B--2---:R-:W-:-:S02]  /*41e60*/  IADD3 R7, P4, PT, R7, R134, RZ ;  /* 0x0000008607077210 */ /* 0x004fc40007f9e0ff */
[----:B----4-:R-:W-:Y:S01]  /*41e70*/  MOV R4, R10 ;  /* 0x0000000a00047202 */ /* 0x010fe20000000f00 */
[----:B------:R-:W-:Y:S01]  /*41e80*/  IMAD.MOV.U32 R5, RZ, RZ, R15 ;  /* 0x000000ffff057224 */ /* 0x000fe200078e000f */
[----:B------:R-:W2:Y:S01]  /*41e90*/  LDL.LU R10, [R1+0x2cc] ;  /* 0x0002cc00010a7983 */ /* 0x000ea20000300800 */
[----:B-----5:R-:W-:-:S03]  /*41ea0*/  IADD3 R16, P5, PT, R16, R134, RZ ;  /* 0x0000008610107210 */ /* 0x020fc60007fbe0ff */
[----:B------:R-:W4:Y:S04]  /*41eb0*/  LDL.LU R15, [R1+0x30c] ;  /* 0x00030c00010f7983 */ /* 0x000f280000300800 */
[----:B------:R1:W-:Y:S04]  /*41ec0*/  LDGSTS.E [R6+0x3500], desc[UR22][R4.64], P2 ;  /* 0x0350000004067fae */ /* 0x0003e800091a1016 */
[----:B------:R-:W-:Y:S01]  /*41ed0*/  STL [R1+0x5c8], R7 ;  /* 0x0005c80701007387 */ /* 0x000fe20000100800 */
[----:B-1----:R-:W-:Y:S02]  /*41ee0*/  IMAD.MOV.U32 R4, RZ, RZ, R7 ;  /* 0x000000ffff047224 */ /* 0x002fe400078e0007 */
[----:B------:R-:W-:-:S04]  /*41ef0*/  IMAD.X R13, R13, 0x1, R135, P4 ;  /* 0x000000010d0d7824 */ /* 0x000fc800020e0687 */
[----:B------:R-:W-:Y:S01]  /*41f00*/  IMAD.MOV.U32 R5, RZ, RZ, R13 ;  /* 0x000000ffff057224 */ /* 0x000fe200078e000d */
[----:B------:R1:W-:Y:S01]  /*41f10*/  STL [R1+0x5c4], R13 ;  /* 0x0005c40d01007387 */ /* 0x0003e20000100800 */
[----:B------:R-:W-:-:S03]  /*41f20*/  IADD3.X R17, PT, PT, R17, R135, RZ, P5, !PT ;  /* 0x0000008711117210 */ /* 0x000fc60002ffe4ff */
[----:B------:R-:W-:Y:S04]  /*41f30*/  STL [R1+0x608], R16 ;  /* 0x0006081001007387 */ /* 0x000fe80000100800 */
[----:B------:R5:W-:Y:S04]  /*41f40*/  LDGSTS.E [R6+0x3900], desc[UR22][R4.64], P2 ;  /* 0x0390000004067fae */ /* 0x000be800091a1016 */
[----:B-1----:R-:W4:Y:S04]  /*41f50*/  LDL.LU R13, [R1+0x350] ;  /* 0x00035000010d7983 */ /* 0x002f280000300800 */
[----:B------:R1:W-:Y:S04]  /*41f60*/  STL [R1+0x604], R17 ;  /* 0x0006041101007387 */ /* 0x0003e80000100800 */
[----:B------:R-:W4:Y:S01]  /*41f70*/  LDL.LU R7, [R1+0x390] ;  /* 0x0003900001077983 */ /* 0x000f220000300800 */
[----:B-----5:R-:W-:Y:S01]  /*41f80*/  IMAD.MOV.U32 R5, RZ, RZ, R17 ;  /* 0x000000ffff057224 */ /* 0x020fe200078e0011 */
[----:B------:R-:W-:-:S02]  /*41f90*/  MOV R4, R16 ;  /* 0x0000001000047202 */ /* 0x000fc40000000f00 */
[----:B-1----:R-:W5:Y:S01]  /*41fa0*/  LDL.LU R17, [R1+0x34c] ;  /* 0x00034c0001117983 */ /* 0x002f620000300800 */
[----:B------:R-:W-:-:S03]  /*41fb0*/  IADD3 R9, P4, PT, R9, R134, RZ ;  /* 0x0000008609097210 */ /* 0x000fc60007f9e0ff */
[----:B------:R-:W5:Y:S01]  /*41fc0*/  LDL.LU R16, [R1+0x38c] ;  /* 0x00038c0001107983 */ /* 0x000f620000300800 */
[----:B------:R-:W-:-:S03]  /*41fd0*/  IADD3 R12, P5, PT, R12, R134, RZ ;  /* 0x000000860c0c7210 */ /* 0x000fc60007fbe0ff */
[----:B------:R1:W-:Y:S04]  /*41fe0*/  LDGSTS.E [R6+0x3d00], desc[UR22][R4.64], P2 ;  /* 0x03d0000004067fae */ /* 0x0003e800091a1016 */
[----:B------:R-:W-:Y:S01]  /*41ff0*/  STL [R1+0x250], R9 ;  /* 0x0002500901007387 */ /* 0x000fe20000100800 */
[----:B-1----:R-:W-:Y:S01]  /*42000*/  LOP3.LUT R6, R3, 0x30, RZ, 0x3c, !PT ;  /* 0x0000003003067812 */ /* 0x002fe200078e3cff */
[----:B------:R-:W-:Y:S02]  /*42010*/  IMAD.MOV.U32 R4, RZ, RZ, R9 ;  /* 0x000000ffff047224 */ /* 0x000fe400078e0009 */
[----:B------:R-:W-:Y:S01]  /*42020*/  STL [R1+0x290], R12 ;  /* 0x0002900c01007387 */ /* 0x000fe20000100800 */
[----:B------:R-:W-:Y:S01]  /*42030*/  IADD3 R6, PT, PT, R6, UR5, RZ ;  /* 0x0000000506067c10 */ /* 0x000fe2000fffe0ff */
[----:B---3--:R-:W-:-:S02]  /*42040*/  IMAD.X R11, R11, 0x1, R135, P4 ;  /* 0x000000010b0b7824 */ /* 0x008fc400020e0687 */
[----:B------:R-:W-:-:S03]  /*42050*/  IMAD.X R18, R18, 0x1, R135, P5 ;  /* 0x0000000112127824 */ /* 0x000fc600028e0687 */
[----:B------:R-:W-:Y:S01]  /*42060*/  MOV R5, R11 ;  /* 0x0000000b00057202 */ /* 0x000fe20000000f00 */
[----:B------:R1:W-:Y:S04]  /*42070*/  STL [R1+0x24c], R11 ;  /* 0x00024c0b01007387 */ /* 0x0003e80000100800 */
[----:B------:R3:W-:Y:S04]  /*42080*/  LDGSTS.E [R6+0x180], desc[UR22][R4.64], P2 ;  /* 0x0018000004067fae */ /* 0x0007e800091a1016 */
[----:B-1----:R-:W5:Y:S04]  /*42090*/  LDL.LU R11, [R1+0x3d0] ;  /* 0x0003d000010b7983 */ /* 0x002f680000300800 */
[----:B------:R-:W5:Y:S01]  /*420a0*/  LDL.LU R9, [R1+0x410] ;  /* 0x0004100001097983 */ /* 0x000f620000300800 */
[----:B---3--:R-:W-:-:S03]  /*420b0*/  IMAD.MOV.U32 R5, RZ, RZ, R18 ;  /* 0x000000ffff057224 */ /* 0x008fc600078e0012 */
[----:B------:R1:W-:Y:S01]  /*420c0*/  STL [R1+0x28c], R18 ;  /* 0x00028c1201007387 */ /* 0x0003e20000100800 */
[----:B------:R-:W-:-:S05]  /*420d0*/  IMAD.MOV.U32 R4, RZ, RZ, R12 ;  /* 0x000000ffff047224 */ /* 0x000fca00078e000c */
[----:B------:R3:W-:Y:S04]  /*420e0*/  LDGSTS.E [R6+0x580], desc[UR22][R4.64], P2 ;  /* 0x0058000004067fae */ /* 0x0007e800091a1016 */
[----:B-1----:R-:W5:Y:S04]  /*420f0*/  LDL.LU R18, [R1+0x3cc] ;  /* 0x0003cc0001127983 */ /* 0x002f680000300800 */
[----:B------:R-:W5:Y:S01]  /*42100*/  LDL.LU R12, [R1+0x40c] ;  /* 0x00040c00010c7983 */ /* 0x000f620000300800 */
[----:B------:R-:W-:-:S05]  /*42110*/  IADD3 R8, P4, PT, R8, R134, RZ ;  /* 0x0000008608087210 */ /* 0x000fca0007f9e0ff */
[----:B------:R-:W-:Y:S01]  /*42120*/  STL [R1+0x2d0], R8 ;  /* 0x0002d00801007387 */ /* 0x000fe20000100800 */
[----:B---3--:R-:W-:Y:S01]  /*42130*/  IMAD.MOV.U32 R4, RZ, RZ, R8 ;  /* 0x000000ffff047224 */ /* 0x008fe200078e0008 */
[----:B------:R-:W-:Y:S02]  /*42140*/  IADD3 R14, P5, PT, R14, R134, RZ ;  /* 0x000000860e0e7210 */ /* 0x000fe40007fbe0ff */
[----:B--2---:R-:W-:-:S03]  /*42150*/  IADD3.X R10, PT, PT, R10, R135, RZ, P4, !PT ;  /* 0x000000870a0a7210 */ /* 0x004fc600027fe4ff */
[----:B----4-:R-:W-:Y:S01]  /*42160*/  IMAD.X R15, R15, 0x1, R135, P5 ;  /* 0x000000010f0f7824 */ /* 0x010fe200028e0687 */
[----:B------:R-:W-:Y:S01]  /*42170*/  MOV R5, R10 ;  /* 0x0000000a00057202 */ /* 0x000fe20000000f00 */
[----:B------:R1:W-:Y:S04]  /*42180*/  STL [R1+0x2cc], R10 ;  /* 0x0002cc0a01007387 */ /* 0x0003e80000100800 */
[----:B------:R-:W-:Y:S04]  /*42190*/  STL [R1+0x310], R14 ;  /* 0x0003100e01007387 */ /* 0x000fe80000100800 */
[----:B------:R2:W-:Y:S04]  /*421a0*/  LDGSTS.E [R6+0x980], desc[UR22][R4.64], P2 ;  /* 0x0098000004067fae */ /* 0x0005e800091a1016 */
[----:B-1----:R-:W3:Y:S04]  /*421b0*/  LDL.LU R10, [R1+0x450] ;  /* 0x00045000010a7983 */ /* 0x002ee80000300800 */
[----:B------:R1:W-:Y:S04]  /*421c0*/  STL [R1+0x30c], R15 ;  /* 0x00030c0f01007387 */ /* 0x0003e80000100800 */
[----:B------:R-:W4:Y:S01]  /*421d0*/  LDL.LU R8, [R1+0x490] ;  /* 0x0004900001087983 */ /* 0x000f220000300800 */
[----:B--2---:R-:W-:-:S03]  /*421e0*/  IMAD.MOV.U32 R5, RZ, RZ, R15 ;  /* 0x000000ffff057224 */ /* 0x004fc600078e000f */
[----:B-1----:R-:W2:Y:S01]  /*421f0*/  LDL.LU R15, [R1+0x44c] ;  /* 0x00044c00010f7983 */ /* 0x002ea20000300800 */
[----:B------:R-:W-:-:S03]  /*42200*/  IMAD.MOV.U32 R4, RZ, RZ, R14 ;  /* 0x000000ffff047224 */ /* 0x000fc600078e000e */
[----:B------:R-:W2:Y:S04]  /*42210*/  LDL.LU R14, [R1+0x48c] ;  /* 0x00048c00010e7983 */ /* 0x000ea80000300800 */
[----:B------:R1:W-:Y:S01]  /*42220*/  LDGSTS.E [R6+0xd80], desc[UR22][R4.64], P2 ;  /* 0x00d8000004067fae */ /* 0x0003e200091a1016 */
[-C--:B------:R-:W-:Y:S02]  /*42230*/  IADD3 R13, P4, PT, R13, R134.reuse, RZ ;  /* 0x000000860d0d7210 */ /* 0x080fe40007f9e0ff */
[----:B------:R-:W-:-:S03]  /*42240*/  IADD3 R7, P5, PT, R7, R134, RZ ;  /* 0x0000008607077210 */ /* 0x000fc60007fbe0ff */
[----:B------:R1:W-:Y:S01]  /*42250*/  STL [R1+0x350], R13 ;  /* 0x0003500d01007387 */ /* 0x0003e20000100800 */
[----:B-----5:R-:W-:Y:S01]  /*42260*/  IADD3.X R17, PT, PT, R17, R135, RZ, P4, !PT ;  /* 0x0000008711117210 */ /* 0x020fe200027fe4ff */
[----:B------:R-:W-:-:S04]  /*42270*/  IMAD.X R16, R16, 0x1, R135, P5 ;  /* 0x0000000110107824 */ /* 0x000fc800028e0687 */
[----:B------:R-:W-:Y:S01]  /*42280*/  STL [R1+0x34c], R17 ;  /* 0x00034c1101007387 */ /* 0x000fe20000100800 */
[----:B-1----:R-:W-:-:S03]  /*42290*/  IMAD.MOV.U32 R4, RZ, RZ, R13 ;  /* 0x000000ffff047224 */ /* 0x002fc600078e000d */
[----:B------:R-:W-:Y:S01]  /*422a0*/  STL [R1+0x390], R7 ;  /* 0x0003900701007387 */ /* 0x000fe20000100800 */
[----:B------:R-:W-:-:S03]  /*422b0*/  MOV R5, R17 ;  /* 0x0000001100057202 */ /* 0x000fc60000000f00 */
[----:B------:R-:W5:Y:S04]  /*422c0*/  LDL.LU R19, [R1+0x4d0] ;  /* 0x0004d00001137983 */ /* 0x000f680000300800 */
[----:B------:R1:W-:Y:S04]  /*422d0*/  STL [R1+0x38c], R16 ;  /* 0x00038c1001007387 */ /* 0x0003e80000100800 */
[----:B------:R-:W5:Y:S04]  /*422e0*/  LDL.LU R13, [R1+0x510] ;  /* 0x00051000010d7983 */ /* 0x000f680000300800 */
[----:B------:R-:W5:Y:S04]  /*422f0*/  LDL.LU R20, [R1+0x4cc] ;  /* 0x0004cc0001147983 */ /* 0x000f680000300800 */
[----:B------:R1:W-:Y:S02]  /*42300*/  LDGSTS.E [R6+0x1180], desc[UR22][R4.64], P2 ;  /* 0x0118000004067fae */ /* 0x0003e400091a1016 */
[----:B-1----:R-:W-:-:S02]  /*42310*/  IMAD.MOV.U32 R5, RZ, RZ, R16 ;  /* 0x000000ffff057224 */ /* 0x002fc400078e0010 */
[----:B------:R-:W5:Y:S01]  /*42320*/  LDL.LU R16, [R1+0x50c] ;  /* 0x00050c0001107983 */ /* 0x000f620000300800 */
[----:B------:R-:W-:-:S03]  /*42330*/  IMAD.MOV.U32 R4, RZ, RZ, R7 ;  /* 0x000000ffff047224 */ /* 0x000fc600078e0007 */
[----:B------:R-:W5:Y:S04]  /*42340*/  LDL.LU R7, [R1+0x550] ;  /* 0x0005500001077983 */ /* 0x000f680000300800 */
[----:B------:R-:W5:Y:S04]  /*42350*/  LDL.LU R17, [R1+0x590] ;  /* 0x0005900001117983 */ /* 0x000f680000300800 */
[----:B------:R1:W-:Y:S01]  /*42360*/  LDGSTS.E [R6+0x1580], desc[UR22][R4.64], P2 ;  /* 0x0158000004067fae */ /* 0x0003e200091a1016 */
[-C--:B------:R-:W-:Y:S02]  /*42370*/  IADD3 R11, P4, PT, R11, R134.reuse, RZ ;  /* 0x000000860b0b7210 */ /* 0x080fe40007f9e0ff */
[----:B------:R-:W-:-:S03]  /*42380*/  IADD3 R9, P5, PT, R9, R134, RZ ;  /* 0x0000008609097210 */ /* 0x000fc60007fbe0ff */
[----:B------:R1:W-:Y:S02]  /*42390*/  STL [R1+0x3d0], R11 ;  /* 0x0003d00b01007387 */ /* 0x0003e40000100800 */
[----:B-1----:R-:W-:Y:S01]  /*423a0*/  IMAD.MOV.U32 R4, RZ, RZ, R11 ;  /* 0x000000ffff047224 */ /* 0x002fe200078e000b */
[----:B------:R-:W-:Y:S01]  /*423b0*/  IADD3.X R18, PT, PT, R18, R135, RZ, P4, !PT ;  /* 0x0000008712127210 */ /* 0x000fe200027fe4ff */
[----:B------:R-:W-:-:S04]  /*423c0*/  IMAD.X R12, R12, 0x1, R135, P5 ;  /* 0x000000010c0c7824 */ /* 0x000fc800028e0687 */
[----:B------:R1:W-:Y:S04]  /*423d0*/  STL [R1+0x3cc], R18 ;  /* 0x0003cc1201007387 */ /* 0x0003e80000100800 */
[----:B------:R1:W-:Y:S04]  /*423e0*/  STL [R1+0x410], R9 ;  /* 0x0004100901007387 */ /* 0x0003e80000100800 */
[----:B------:R-:W5:Y:S01]  /*423f0*/  LDL.LU R11, [R1+0x54c] ;  /* 0x00054c00010b7983 */ /* 0x000f620000300800 */
[----:B------:R-:W-:-:S03]  /*42400*/  MOV R5, R18 ;  /* 0x0000001200057202 */ /* 0x000fc60000000f00 */
[----:B------:R1:W-:Y:S04]  /*42410*/  STL [R1+0x40c], R12 ;  /* 0x00040c0c01007387 */ /* 0x0003e80000100800 */
[----:B-1----:R-:W5:Y:S04]  /*42420*/  LDL.LU R18, [R1+0x58c] ;  /* 0x00058c0001127983 */ /* 0x002f680000300800 */
[----:B------:R1:W-:Y:S02]  /*42430*/  LDGSTS.E [R6+0x1980], desc[UR22][R4.64], P2 ;  /* 0x0198000004067fae */ /* 0x0003e400091a1016 */
[----:B-1----:R-:W-:-:S02]  /*42440*/  IMAD.MOV.U32 R4, RZ, RZ, R9 ;  /* 0x000000ffff047224 */ /* 0x002fc400078e0009 */
[----:B------:R-:W-:Y:S01]  /*42450*/  IMAD.MOV.U32 R5, RZ, RZ, R12 ;  /* 0x000000ffff057224 */ /* 0x000fe200078e000c */
[----:B------:R-:W5:Y:S04]  /*42460*/  LDL.LU R9, [R1+0x5d0] ;  /* 0x0005d00001097983 */ /* 0x000f680000300800 */
[----:B------:R-:W5:Y:S04]  /*42470*/  LDL.LU R12, [R1+0x610] ;  /* 0x00061000010c7983 */ /* 0x000f680000300800 */
[----:B------:R1:W-:Y:S01]  /*42480*/  LDGSTS.E [R6+0x1d80], desc[UR22][R4.64], P2 ;  /* 0x01d8000004067fae */ /* 0x0003e200091a1016 */
[----:B---3--:R-:W-:-:S05]  /*42490*/  IADD3 R10, P4, PT, R10, R134, RZ ;  /* 0x000000860a0a7210 */ /* 0x008fca0007f9e0ff */
[----:B------:R3:W-:Y:S01]  /*424a0*/  STL [R1+0x450], R10 ;  /* 0x0004500a01007387 */ /* 0x0007e20000100800 */
[----:B----4-:R-:W-:Y:S02]  /*424b0*/  IADD3 R8, P5, PT, R8, R134, RZ ;  /* 0x0000008608087210 */ /* 0x010fe40007fbe0ff */
[----:B--2---:R-:W-:Y:S01]  /*424c0*/  IADD3.X R15, PT, PT, R15, R135, RZ, P4, !PT ;  /* 0x000000870f0f7210 */ /* 0x004fe200027fe4ff */
[----:B-1----:R-:W-:Y:S02]  /*424d0*/  IMAD.MOV.U32 R4, RZ, RZ, R10 ;  /* 0x000000ffff047224 */ /* 0x002fe400078e000a */
[----:B------:R-:W-:Y:S02]  /*424e0*/  IMAD.X R14, R14, 0x1, R135, P5 ;  /* 0x000000010e0e7824 */ /* 0x000fe400028e0687 */
[----:B------:R1:W-:Y:S01]  /*424f0*/  STL [R1+0x44c], R15 ;  /* 0x00044c0f01007387 */ /* 0x0003e20000100800 */
[----:B------:R-:W-:-:S03]  /*42500*/  MOV R5, R15 ;  /* 0x0000000f00057202 */ /* 0x000fc60000000f00 */
[----:B------:R2:W-:Y:S04]  /*42510*/  STL [R1+0x490], R8 ;  /* 0x0004900801007387 */ /* 0x0005e80000100800 */
[----:B---3--:R-:W3:Y:S04]  /*42520*/  LDL.LU R10, [R1+0x5cc] ;  /* 0x0005cc00010a7983 */ /* 0x008ee80000300800 */
[----:B------:R4:W-:Y:S04]  /*42530*/  STL [R1+0x48c], R14 ;  /* 0x00048c0e01007387 */ /* 0x0009e80000100800 */
[----:B------:R2:W-:Y:S04]  /*42540*/  LDGSTS.E [R6+0x2180], desc[UR22][R4.64], P2 ;  /* 0x0218000004067fae */ /* 0x0005e800091a1016 */
[----:B-1----:R-:W3:Y:S01]  /*42550*/  LDL.LU R15, [R1+0x60c] ;  /* 0x00060c00010f7983 */ /* 0x002ee20000300800 */
[----:B--2---:R-:W-:-:S02]  /*42560*/  IMAD.MOV.U32 R4, RZ, RZ, R8 ;  /* 0x000000ffff047224 */ /* 0x004fc400078e0008 */
[----:B------:R-:W-:Y:S01]  /*42570*/  IMAD.MOV.U32 R5, RZ, RZ, R14 ;  /* 0x000000ffff057224 */ /* 0x000fe200078e000e */
[----:B------:R-:W2:Y:S01]  /*42580*/  LDL.LU R8, [R1+0x258] ;  /* 0x0002580001087983 */ /* 0x000ea20000300800 */
[----:B-----5:R-:W-:-:S03]  /*42590*/  IADD3 R19, P4, PT, R19, R134, RZ ;  /* 0x0000008613137210 */ /* 0x020fc60007f9e0ff */
[----:B------:R1:W-:Y:S04]  /*425a0*/  LDGSTS.E [R6+0x2580], desc[UR22][R4.64], P2 ;  /* 0x0258000004067fae */ /* 0x0003e800091a1016 */
[----:B----4-:R-:W4:Y:S01]  /*425b0*/  LDL.LU R14, [R1+0x298] ;  /* 0x00029800010e7983 */ /* 0x010f220000300800 */
[----:B------:R-:W-:Y:S02]  /*425c0*/  IADD3 R13, P5, PT, R13, R134, RZ ;  /* 0x000000860d0d7210 */ /* 0x000fe40007fbe0ff */
[----:B------:R-:W-:Y:S01]  /*425d0*/  IADD3.X R20, PT, PT, R20, R135, RZ, P4, !PT ;  /* 0x0000008714147210 */ /* 0x000fe200027fe4ff */
[----:B-1----:R-:W-:-:S03]  /*425e0*/  IMAD.MOV.U32 R4, RZ, RZ, R19 ;  /* 0x000000ffff047224 */ /* 0x002fc600078e0013 */
[----:B------:R-:W-:Y:S01]  /*425f0*/  MOV R5, R20 ;  /* 0x0000001400057202 */ /* 0x000fe20000000f00 */
[----:B------:R-:W-:Y:S04]  /*42600*/  STL [R1+0x4d0], R19 ;  /* 0x0004d01301007387 */ /* 0x000fe80000100800 */
[----:B------:R-:W-:Y:S04]  /*42610*/  STL [R1+0x4cc], R20 ;  /* 0x0004cc1401007387 */ /* 0x000fe80000100800 */
[----:B------:R1:W-:Y:S04]  /*42620*/  STL [R1+0x510], R13 ;  /* 0x0005100d01007387 */ /* 0x0003e80000100800 */
[----:B------:R5:W-:Y:S01]  /*42630*/  LDGSTS.E [R6+0x2980], desc[UR22][R4.64], P2 ;  /* 0x0298000004067fae */ /* 0x000be200091a1016 */
[----:B------:R-:W-:-:S05]  /*42640*/  IMAD.X R16, R16, 0x1, R135, P5 ;  /* 0x0000000110107824 */ /* 0x000fca00028e0687 */
[----:B------:R5:W-:Y:S01]  /*42650*/  STL [R1+0x50c], R16 ;  /* 0x00050c1001007387 */ /* 0x000be20000100800 */
[-C--:B------:R-:W-:Y:S01]  /*42660*/  IADD3 R7, P4, PT, R7, R134.reuse, RZ ;  /* 0x0000008607077210 */ /* 0x080fe20007f9e0ff */
[----:B-----5:R-:W-:Y:S02]  /*42670*/  IMAD.MOV.U32 R4, RZ, RZ, R13 ;  /* 0x000000ffff047224 */ /* 0x020fe400078e000d */
[----:B-1----:R-:W5:Y:S01]  /*42680*/  LDL.LU R13, [R1+0x254] ;  /* 0x00025400010d7983 */ /* 0x002f620000300800 */
[----:B------:R-:W-:Y:S01]  /*42690*/  IMAD.MOV.U32 R5, RZ, RZ, R16 ;  /* 0x000000ffff057224 */ /* 0x000fe200078e0010 */
[----:B------:R-:W-:Y:S02]  /*426a0*/  IADD3 R17, P5, PT, R17, R134, RZ ;  /* 0x0000008611117210 */ /* 0x000fe40007fbe0ff */
[----:B------:R-:W5:Y:S04]  /*426b0*/  LDL.LU R16, [R1+0x294] ;  /* 0x0002940001107983 */ /* 0x000f680000300800 */
[----:B------:R1:W-:Y:S04]  /*426c0*/  LDGSTS.E [R6+0x2d80], desc[UR22][R4.64], P2 ;  /* 0x02d8000004067fae */ /* 0x0003e800091a1016 */
[----:B------:R1:W-:Y:S02]  /*426d0*/  STL [R1+0x550], R7 ;  /* 0x0005500701007387 */ /* 0x0003e40000100800 */
[----:B-1----:R-:W-:Y:S01]  /*426e0*/  IMAD.MOV.U32 R4, RZ, RZ, R7 ;  /* 0x000000ffff047224 */ /* 0x002fe200078e0007 */
[----:B------:R-:W-:-:S04]  /*426f0*/  IADD3.X R11, PT, PT, R11, R135, RZ, P4, !PT ;  /* 0x000000870b0b7210 */ /* 0x000fc800027fe4ff */
[----:B------:R-:W-:Y:S01]  /*42700*/  MOV R5, R11 ;  /* 0x0000000b00057202 */ /* 0x000fe20000000f00 */
[----:B------:R1:W-:Y:S01]  /*42710*/  STL [R1+0x54c], R11 ;  /* 0x00054c0b01007387 */ /* 0x0003e20000100800 */
[----:B------:R-:W-:-:S03]  /*42720*/  IMAD.X R18, R18, 0x1, R135, P5 ;  /* 0x0000000112127824 */ /* 0x000fc600028e0687 */
[----:B------:R1:W-:Y:S04]  /*42730*/  STL [R1+0x590], R17 ;  /* 0x0005901101007387 */ /* 0x0003e80000100800 */
[----:B------:R-:W5:Y:S04]  /*42740*/  LDL.LU R7, [R1+0x2d8] ;  /* 0x0002d80001077983 */ /* 0x000f680000300800 */
[----:B------:R1:W-:Y:S04]  /*42750*/  STL [R1+0x58c], R18 ;  /* 0x00058c1201007387 */ /* 0x0003e80000100800 */
[----:B------:R1:W-:Y:S04]  /*42760*/  LDGSTS.E [R6+0x3180], desc[UR22][R4.64], P2 ;  /* 0x0318000004067fae */ /* 0x0003e800091a1016 */
[----:B-1----:R-:W5:Y:S01]  /*42770*/  LDL.LU R11, [R1+0x318] ;  /* 0x00031800010b7983 */ /* 0x002f620000300800 */
[----:B------:R-:W-:-:S03]  /*42780*/  IMAD.MOV.U32 R4, RZ, RZ, R17 ;  /* 0x000000ffff047224 */ /* 0x000fc600078e0011 */
[----:B------:R-:W5:Y:S01]  /*42790*/  LDL.LU R17, [R1+0x2d4] ;  /* 0x0002d40001117983 */ /* 0x000f620000300800 */
[----:B------:R-:W-:-:S03]  /*427a0*/  IMAD.MOV.U32 R5, RZ, RZ, R18 ;  /* 0x000000ffff057224 */ /* 0x000fc600078e0012 */
[----:B------:R-:W5:Y:S01]  /*427b0*/  LDL.LU R18, [R1+0x314] ;  /* 0x0003140001127983 */ /* 0x000f620000300800 */
[-C--:B------:R-:W-:Y:S02]  /*427c0*/  IADD3 R9, P4, PT, R9, R134.reuse, RZ ;  /* 0x0000008609097210 */ /* 0x080fe40007f9e0ff */
[----:B------:R-:W-:Y:S01]  /*427d0*/  IADD3 R12, P5, PT, R12, R134, RZ ;  /* 0x000000860c0c7210 */ /* 0x000fe20007fbe0ff */
[----:B------:R1:W-:Y:S04]  /*427e0*/  LDGSTS.E [R6+0x3580], desc[UR22][R4.64], P2 ;  /* 0x0358000004067fae */ /* 0x0003e800091a1016 */
[----:B------:R-:W-:Y:S01]  /*427f0*/  STL [R1+0x5d0], R9 ;  /* 0x0005d00901007387 */ /* 0x000fe20000100800 */
[----:B-1----:R-:W-:Y:S01]  /*42800*/  IMAD.MOV.U32 R4, RZ, RZ, R9 ;  /* 0x000000ffff047224 */ /* 0x002fe200078e0009 */
[----:B---3--:R-:W-:-:S04]  /*42810*/  IADD3.X R10, PT, PT, R10, R135, RZ, P4, !PT ;  /* 0x000000870a0a7210 */ /* 0x008fc800027fe4ff */
[----:B------:R-:W-:Y:S01]  /*42820*/  MOV R5, R10 ;  /* 0x0000000a00057202 */ /* 0x000fe20000000f00 */
[----:B------:R1:W-:Y:S04]  /*42830*/  STL [R1+0x5cc], R10 ;  /* 0x0005cc0a01007387 */ /* 0x0003e80000100800 */
[----:B------:R-:W-:Y:S01]  /*42840*/  STL [R1+0x610], R12 ;  /* 0x0006100c01007387 */ /* 0x000fe20000100800 */
[----:B------:R-:W-:-:S03]  /*42850*/  IMAD.X R15, R15, 0x1, R135, P5 ;  /* 0x000000010f0f7824 */ /* 0x000fc600028e0687 */
[----:B------:R3:W-:Y:S04]  /*42860*/  LDGSTS.E [R6+0x3980], desc[UR22][R4.64], P2 ;  /* 0x0398000004067fae */ /* 0x0007e800091a1016 */
[----:B-1----:R-:W5:Y:S04]  /*42870*/  LDL.LU R10, [R1+0x358] ;  /* 0x00035800010a7983 */ /* 0x002f680000300800 */
[----:B------:R1:W-:Y:S04]  /*42880*/  STL [R1+0x60c], R15 ;  /* 0x00060c0f01007387 */ /* 0x0003e80000100800 */
[----:B------:R-:W5:Y:S01]  /*42890*/  LDL.LU R9, [R1+0x398] ;  /* 0x0003980001097983 */ /* 0x000f620000300800 */
[----:B---3--:R-:W-:-:S02]  /*428a0*/  IMAD.MOV.U32 R5, RZ, RZ, R15 ;  /* 0x000000ffff057224 */ /* 0x008fc400078e000f */
[----:B------:R-:W-:Y:S01]  /*428b0*/  IMAD.MOV.U32 R4, RZ, RZ, R12 ;  /* 0x000000ffff047224 */ /* 0x000fe200078e000c */
[-C--:B--2---:R-:W-:Y:S01]  /*428c0*/  IADD3 R8, P4, PT, R8, R134.reuse, RZ ;  /* 0x0000008608087210 */ /* 0x084fe20007f9e0ff */
[----:B-1----:R-:W2:Y:S01]  /*428d0*/  LDL.LU R15, [R1+0x354] ;  /* 0x00035400010f7983 */ /* 0x002ea20000300800 */
[----:B----4-:R-:W-:-:S03]  /*428e0*/  IADD3 R14, P5, PT, R14, R134, RZ ;  /* 0x000000860e0e7210 */ /* 0x010fc60007fbe0ff */
[----:B------:R-:W3:Y:S04]  /*428f0*/  LDL.LU R12, [R1+0x394] ;  /* 0x00039400010c7983 */ /* 0x000ee80000300800 */
[----:B------:R1:W-:Y:S04]  /*42900*/  LDGSTS.E [R6+0x3d80], desc[UR22][R4.64], P2 ;  /* 0x03d8000004067fae */ /* 0x0003e800091a1016 */
[----:B------:R-:W-:Y:S01]  /*42910*/  STL [R1+0x258], R8 ;  /* 0x0002580801007387 */ /* 0x000fe20000100800 */
[----:B-1----:R-:W-:-:S03]  /*42920*/  LOP3.LUT R6, R3, 0x40, RZ, 0x3c, !PT ;  /* 0x0000004003067812 */ /* 0x002fc600078e3cff */
[----:B------:R-:W-:Y:S01]  /*42930*/  STL [R1+0x298], R14 ;  /* 0x0002980e01007387 */ /* 0x000fe20000100800 */
[----:B------:R-:W-:Y:S01]  /*42940*/  MOV R4, R8 ;  /* 0x0000000800047202 */ /* 0x000fe20000000f00 */
[----:B------:R-:W-:Y:S01]  /*42950*/  VIADD R6, R6, UR5 ;  /* 0x0000000506067c36 */ /* 0x000fe20008000000 */
[----:B-----5:R-:W-:Y:S01]  /*42960*/  IADD3.X R13, PT, PT, R13, R135, RZ, P4, !PT ;  /* 0x000000870d0d7210 */ /* 0x020fe200027fe4ff */
[----:B------:R-:W-:-:S04]  /*42970*/  IMAD.X R16, R16, 0x1, R135, P5 ;  /* 0x0000000110107824 */ /* 0x000fc800028e0687 */
[----:B------:R1:W-:Y:S01]  /*42980*/  STL [R1+0x254], R13 ;  /* 0x0002540d01007387 */ /* 0x0003e20000100800 */
[----:B------:R-:W-:-:S05]  /*42990*/  IMAD.MOV.U32 R5, RZ, RZ, R13 ;  /* 0x000000ffff057224 */ /* 0x000fca00078e000d */
[----:B------:R4:W-:Y:S04]  /*429a0*/  LDGSTS.E [R6+0x200], desc[UR22][R4.64], P2 ;  /* 0x0020000004067fae */ /* 0x0009e800091a1016 */
[----:B-1----:R-:W5:Y:S04]  /*429b0*/  LDL.LU R13, [R1+0x3d8] ;  /* 0x0003d800010d7983 */ /* 0x002f680000300800 */
[----:B------:R-:W5:Y:S04]  /*429c0*/  LDL.LU R8, [R1+0x418] ;  /* 0x0004180001087983 */ /* 0x000f680000300800 */
[----:B------:R1:W-:Y:S01]  /*429d0*/  STL [R1+0x294], R16 ;  /* 0x0002941001007387 */ /* 0x0003e20000100800 */
[----:B----4-:R-:W-:Y:S01]  /*429e0*/  MOV R5, R16 ;  /* 0x0000001000057202 */ /* 0x010fe20000000f00 */
[----:B------:R-:W-:-:S05]  /*429f0*/  IMAD.MOV.U32 R4, RZ, RZ, R14 ;  /* 0x000000ffff047224 */ /* 0x000fca00078e000e */
[----:B------:R4:W-:Y:S04]  /*42a00*/  LDGSTS.E [R6+0x600], desc[UR22][R4.64], P2 ;  /* 0x0060000004067fae */ /* 0x0009e800091a1016 */
[----:B-1----:R-:W5:Y:S04]  /*42a10*/  LDL.LU R16, [R1+0x3d4] ;  /* 0x0003d40001107983 */ /* 0x002f680000300800 */
[----:B------:R-:W5:Y:S01]  /*42a20*/  LDL.LU R14, [R1+0x414] ;  /* 0x00041400010e7983 */ /* 0x000f620000300800 */
[----:B------:R-:W-:-:S04]  /*42a30*/  IADD3 R7, P4, PT, R7, R134, RZ ;  /* 0x0000008607077210 */ /* 0x000fc80007f9e0ff */
[----:B----4-:R-:W-:Y:S01]  /*42a40*/  MOV R4, R7 ;  /* 0x0000000700047202 */ /* 0x010fe20000000f00 */
[----:B------:R-:W-:Y:S01]  /*42a50*/  STL [R1+0x2d8], R7 ;  /* 0x0002d80701007387 */ /* 0x000fe20000100800 */
[----:B------:R-:W-:Y:S01]  /*42a60*/  IADD3 R11, P5, PT, R11, R134, RZ ;  /* 0x000000860b0b7210 */ /* 0x000fe20007fbe0ff */
[----:B------:R-:W-:-:S04]  /*42a70*/  IMAD.X R17, R17, 0x1, R135, P4 ;  /* 0x0000000111117824 */ /* 0x000fc800020e0687 */
[----:B------:R-:W-:Y:S01]  /*42a80*/  IMAD.X R18, R18, 0x1, R135, P5 ;  /* 0x0000000112127824 */ /* 0x000fe200028e0687 */
[----:B------:R1:W-:Y:S01]  /*42a90*/  STL [R1+0x2d4], R17 ;  /* 0x0002d41101007387 */ /* 0x0003e20000100800 */
[----:B------:R-:W-:-:S03]  /*42aa0*/  IMAD.MOV.U32 R5, RZ, RZ, R17 ;  /* 0x000000ffff057224 */ /* 0x000fc600078e0011 */
[----:B------:R-:W-:Y:S04]  /*42ab0*/  STL [R1+0x318], R11 ;  /* 0x0003180b01007387 */ /* 0x000fe80000100800 */
[----:B------:R4:W-:Y:S04]  /*42ac0*/  LDGSTS.E [R6+0xa00], desc[UR22][R4.64], P2 ;  /* 0x00a0000004067fae */ /* 0x0009e800091a1016 */
[----:B-1----:R-:W5:Y:S04]  /*42ad0*/  LDL.LU R17, [R1+0x458] ;  /* 0x0004580001117983 */ /* 0x002f680000300800 */
[----:B------:R1:W-:Y:S04]  /*42ae0*/  STL [R1+0x314], R18 ;  /* 0x0003141201007387 */ /* 0x0003e80000100800 */
[----:B------:R-:W5:Y:S01]  /*42af0*/  LDL.LU R7, [R1+0x498] ;  /* 0x0004980001077983 */ /* 0x000f620000300800 */
[----:B----4-:R-:W-:-:S03]  /*42b00*/  MOV R5, R18 ;  /* 0x0000001200057202 */ /* 0x010fc60000000f00 */
[----:B-1----:R-:W4:Y:S01]  /*42b10*/  LDL.LU R18, [R1+0x454] ;  /* 0x0004540001127983 */ /* 0x002f220000300800 */
[----:B------:R-:W-:-:S03]  /*42b20*/  IMAD.MOV.U32 R4, RZ, RZ, R11 ;  /* 0x000000ffff047224 */ /* 0x000fc600078e000b */
[----:B------:R-:W4:Y:S04]  /*42b30*/  LDL.LU R11, [R1+0x494] ;  /* 0x00049400010b7983 */ /* 0x000f280000300800 */
[----:B------:R1:W-:Y:S01]  /*42b40*/  LDGSTS.E [R6+0xe00], desc[UR22][R4.64], P2 ;  /* 0x00e0000004067fae */ /* 0x0003e200091a1016 */
[-C--:B------:R-:W-:Y:S02]  /*42b50*/  IADD3 R10, P4, PT, R10, R134.reuse, RZ ;  /* 0x000000860a0a7210 */ /* 0x080fe40007f9e0ff */
[----:B------:R-:W-:-:S03]  /*42b60*/  IADD3 R9, P5, PT, R9, R134, RZ ;  /* 0x0000008609097210 */ /* 0x000fc60007fbe0ff */
[----:B------:R1:W-:Y:S01]  /*42b70*/  STL [R1+0x358], R10 ;  /* 0x0003580a01007387 */ /* 0x0003e20000100800 */
[--C-:B--2---:R-:W-:Y:S02]  /*42b80*/  IMAD.X R15, R15, 0x1, R135.reuse, P4 ;  /* 0x000000010f0f7824 */ /* 0x104fe400020e0687 */
[----:B---3--:R-:W-:-:S03]  /*42b90*/  IMAD.X R12, R12, 0x1, R135, P5 ;  /* 0x000000010c0c7824 */ /* 0x008fc600028e0687 */
[----:B------:R2:W-:Y:S04]  /*42ba0*/  STL [R1+0x354], R15 ;  /* 0x0003540f01007387 */ /* 0x0005e80000100800 */
[----:B------:R3:W-:Y:S01]  /*42bb0*/  STL [R1+0x398], R9 ;  /* 0x0003980901007387 */ /* 0x0007e20000100800 */
[----:B-1----:R-:W-:-:S03]  /*42bc0*/  MOV R4, R10 ;  /* 0x0000000a00047202 */ /* 0x002fc60000000f00 */
[----:B------:R-:W4:Y:S01]  /*42bd0*/  LDL.LU R19, [R1+0x4d8] ;  /* 0x0004d80001137983 */ /* 0x000f220000300800 */
[----:B------:R-:W-:-:S03]  /*42be0*/  IMAD.MOV.U32 R5, RZ, RZ, R15 ;  /* 0x000000ffff057224 */ /* 0x000fc600078e000f */
[----:B------:R1:W-:Y:S04]  /*42bf0*/  STL [R1+0x394], R12 ;  /* 0x0003940c01007387 */ /* 0x0003e80000100800 */
[----:B------:R-:W4:Y:S04]  /*42c00*/  LDL.LU R10, [R1+0x518] ;  /* 0x00051800010a7983 */ /* 0x000f280000300800 */
[----:B------:R-:W4:Y:S04]  /*42c10*/  LDL.LU R20, [R1+0x4d4] ;  /* 0x0004d40001147983 */ /* 0x000f280000300800 */
[----:B------:R1:W-:Y:S04]  /*42c20*/  LDGSTS.E [R6+0x1200], desc[UR22][R4.64], P2 ;  /* 0x0120000004067fae */ /* 0x0003e800091a1016 */
[----:B--2---:R-:W2:Y:S01]  /*42c30*/  LDL.LU R15, [R1+0x514] ;  /* 0x00051400010f7983 */ /* 0x004ea20000300800 */
[----:B-1----:R-:W-:Y:S01]  /*42c40*/  IMAD.MOV.U32 R4, RZ, RZ, R9 ;  /* 0x000000ffff047224 */ /* 0x002fe200078e0009 */
[----:B------:R-:W-:-:S02]  /*42c50*/  MOV R5, R12 ;  /* 0x0000000c00057202 */ /* 0x000fc40000000f00 */
[----:B---3--:R-:W3:Y:S04]  /*42c60*/  LDL.LU R9, [R1+0x558] ;  /* 0x0005580001097983 */ /* 0x008ee80000300800 */
[----:B------:R-:W3:Y:S04]  /*42c70*/  LDL.LU R12, [R1+0x598] ;  /* 0x00059800010c7983 */ /* 0x000ee80000300800 */
[----:B------:R1:W-:Y:S01]  /*42c80*/  LDGSTS.E [R6+0x1600], desc[UR22][R4.64], P2 ;  /* 0x0160000004067fae */ /* 0x0003e200091a1016 */
[-C--:B-----5:R-:W-:Y:S02]  /*42c90*/  IADD3 R13, P4, PT, R13, R134.reuse, RZ ;  /* 0x000000860d0d7210 */ /* 0x0a0fe40007f9e0ff */
[----:B------:R-:W-:-:S03]  /*42ca0*/  IADD3 R8, P5, PT, R8, R134, RZ ;  /* 0x0000008608087210 */ /* 0x000fc60007fbe0ff */
[----:B------:R5:W-:Y:S01]  /*42cb0*/  STL [R1+0x3d8], R13 ;  /* 0x0003d80d01007387 */ /* 0x000be20000100800 */
[----:B-1----:R-:W-:Y:S01]  /*42cc0*/  MOV R4, R13 ;  /* 0x0000000d00047202 */ /* 0x002fe20000000f00 */
[--C-:B------:R-:W-:Y:S02]  /*42cd0*/  IMAD.X R16, R16, 0x1, R135.reuse, P4 ;  /* 0x0000000110107824 */ /* 0x100fe400020e0687 */
[----:B------:R-:W-:-:S03]  /*42ce0*/  IMAD.X R14, R14, 0x1, R135, P5 ;  /* 0x000000010e0e7824 */ /* 0x000fc600028e0687 */
[----:B------:R1:W-:Y:S04]  /*42cf0*/  STL [R1+0x3d4], R16 ;  /* 0x0003d41001007387 */ /* 0x0003e80000100800 */
[----:B------:R1:W-:Y:S04]  /*42d00*/  STL [R1+0x418], R8 ;  /* 0x0004180801007387 */ /* 0x0003e80000100800 */
[----:B-----5:R-:W5:Y:S01]  /*42d10*/  LDL.LU R13, [R1+0x554] ;  /* 0x00055400010d7983 */ /* 0x020f620000300800 */
[----:B------:R-:W-:-:S03]  /*42d20*/  IMAD.MOV.U32 R5, RZ, RZ, R16 ;  /* 0x000000ffff057224 */ /* 0x000fc600078e0010 */
[----:B------:R1:W-:Y:S04]  /*42d30*/  STL [R1+0x414], R14 ;  /* 0x0004140e01007387 */ /* 0x0003e80000100800 */
[----:B-1----:R-:W5:Y:S04]  /*42d40*/  LDL.LU R16, [R1+0x594] ;  /* 0x0005940001107983 */ /* 0x002f680000300800 */
[----:B------:R1:W-:Y:S02]  /*42d50*/  LDGSTS.E [R6+0x1a00], desc[UR22][R4.64], P2 ;  /* 0x01a0000004067fae */ /* 0x0003e400091a1016 */
[----:B-1----:R-:W-:Y:S01]  /*42d60*/  IMAD.MOV.U32 R4, RZ, RZ, R8 ;  /* 0x000000ffff047224 */ /* 0x002fe200078e0008 */
[----:B------:R-:W-:Y:S01]  /*42d70*/  MOV R5, R14 ;  /* 0x0000000e00057202 */ /* 0x000fe20000000f00 */
[----:B------:R-:W5:Y:S04]  /*42d80*/  LDL.LU R8, [R1+0x5d8] ;  /* 0x0005d80001087983 */ /* 0x000f680000300800 */
[----:B------:R-:W5:Y:S04]  /*42d90*/  LDL.LU R14, [R1+0x618] ;  /* 0x00061800010e7983 */ /* 0x000f680000300800 */
[----:B------:R1:W-:Y:S01]  /*42da0*/  LDGSTS.E [R6+0x1e00], desc[UR22][R4.64], P2 ;  /* 0x01e0000004067fae */ /* 0x0003e200091a1016 */
[----:B------:R-:W-:-:S05]  /*42db0*/  IADD3 R17, P4, PT, R17, R134, RZ ;  /* 0x0000008611117210 */ /* 0x000fca0007f9e0ff */
[----:B------:R4:W-:Y:S01]  /*42dc0*/  STL [R1+0x458], R17 ;  /* 0x0004581101007387 */ /* 0x0009e20000100800 */
[----:B------:R-:W-:Y:S01]  /*42dd0*/  IADD3 R7, P5, PT, R7, R134, RZ ;  /* 0x0000008607077210 */ /* 0x000fe20007fbe0ff */
[----:B----4-:R-:W-:Y:S01]  /*42de0*/  IMAD.X R18, R18, 0x1, R135, P4 ;  /* 0x0000000112127824 */ /* 0x010fe200020e0687 */
[----:B-1----:R-:W-:-:S03]  /*42df0*/  MOV R4, R17 ;  /* 0x0000001100047202 */ /* 0x002fc60000000f00 */
[----:B------:R-:W-:Y:S01]  /*42e00*/  IMAD.X R11, R11, 0x1, R135, P5 ;  /* 0x000000010b0b7824 */ /* 0x000fe200028e0687 */
[----:B------:R1:W-:Y:S04]  /*42e10*/  STL [R1+0x454], R18 ;  /* 0x0004541201007387 */ /* 0x0003e80000100800 */
[----:B------:R4:W-:Y:S04]  /*42e20*/  STL [R1+0x498], R7 ;  /* 0x0004980701007387 */ /* 0x0009e80000100800 */
[----:B------:R-:W5:Y:S01]  /*42e30*/  LDL.LU R17, [R1+0x5d4] ;  /* 0x0005d40001117983 */ /* 0x000f620000300800 */
[----:B------:R-:W-:-:S03]  /*42e40*/  IMAD.MOV.U32 R5, RZ, RZ, R18 ;  /* 0x000000ffff057224 */ /* 0x000fc600078e0012 */
[----:B------:R4:W-:Y:S04]  /*42e50*/  STL [R1+0x494], R11 ;  /* 0x0004940b01007387 */ /* 0x0009e80000100800 */
[----:B-1----:R-:W5:Y:S04]  /*42e60*/  LDL.LU R18, [R1+0x614] ;  /* 0x0006140001127983 */ /* 0x002f680000300800 */
[----:B------:R1:W-:Y:S02]  /*42e70*/  LDGSTS.E [R6+0x2200], desc[UR22][R4.64], P2 ;  /* 0x0220000004067fae */ /* 0x0003e400091a1016 */
[----:B-1----:R-:W-:Y:S01]  /*42e80*/  IMAD.MOV.U32 R4, RZ, RZ, R7 ;  /* 0x000000ffff047224 */ /* 0x002fe200078e0007 */
[----:B------:R-:W-:Y:S01]  /*42e90*/  MOV R5, R11 ;  /* 0x0000000b00057202 */ /* 0x000fe20000000f00 */
[----:B----4-:R-:W4:Y:S04]  /*42ea0*/  LDL.LU R7, [R1+0x260] ;  /* 0x0002600001077983 */ /* 0x010f280000300800 */
[----:B------:R1:W-:Y:S04]  /*42eb0*/  LDGSTS.E [R6+0x2600], desc[UR22][R4.64], P2 ;  /* 0x0260000004067fae */ /* 0x0003e800091a1016 */
[----:B------:R-:W4:Y:S01]  /*42ec0*/  LDL.LU R11, [R1+0x2a0] ;  /* 0x0002a000010b7983 */ /* 0x000f220000300800 */
[----:B------:R-:W-:-:S04]  /*42ed0*/  IADD3 R19, P4, PT, R19, R134, RZ ;  /* 0x0000008613137210 */ /* 0x000fc80007f9e0ff */
[----:B-1----:R-:W-:Y:S02]  /*42ee0*/  MOV R4, R19 ;  /* 0x0000001300047202 */ /* 0x002fe40000000f00 */
[----:B------:R-:W-:Y:S01]  /*42ef0*/  IADD3 R10, P5, PT, R10, R134, RZ ;  /* 0x000000860a0a7210 */ /* 0x000fe20007fbe0ff */
[--C-:B------:R-:W-:Y:S01]  /*42f00*/  IMAD.X R20, R20, 0x1, R135.reuse, P4 ;  /* 0x0000000114147824 */ /* 0x100fe200020e0687 */
[----:B------:R-:W-:Y:S03]  /*42f10*/  STL [R1+0x4d8], R19 ;  /* 0x0004d81301007387 */ /* 0x000fe60000100800 */
[----:B------:R-:W-:Y:S01]  /*42f20*/  IMAD.MOV.U32 R5, RZ, RZ, R20 ;  /* 0x000000ffff057224 */ /* 0x000fe200078e0014 */
[----:B------:R-:W-:Y:S01]  /*42f30*/  STL [R1+0x4d4], R20 ;  /* 0x0004d41401007387 */ /* 0x000fe20000100800 */
[----:B--2---:R-:W-:-:S03]  /*42f40*/  IMAD.X R15, R15, 0x1, R135, P5 ;  /* 0x000000010f0f7824 */ /* 0x004fc600028e0687 */
[----:B------:R1:W-:Y:S04]  /*42f50*/  STL [R1+0x518], R10 ;  /* 0x0005180a01007387 */ /* 0x0003e80000100800 */
[----:B------:R2:W-:Y:S01]  /*42f60*/  LDGSTS.E [R6+0x2a00], desc[UR22][R4.64], P2 ;  /* 0x02a0000004067fae */ /* 0x0005e200091a1016 */
[----:B---3--:R-:W-:-:S03]  /*42f70*/  IADD3 R9, P4, PT, R9, R134, RZ ;  /* 0x0000008609097210 */ /* 0x008fc60007f9e0ff */
[----:B------:R3:W-:Y:S01]  /*42f80*/  STL [R1+0x514], R15 ;  /* 0x0005140f01007387 */ /* 0x0007e20000100800 */
[----:B------:R-:W-:Y:S01]  /*42f90*/  IADD3 R12, P5, PT, R12, R134, RZ ;  /* 0x000000860c0c7210 */ /* 0x000fe20007fbe0ff */
[----:B--2---:R-:W-:Y:S01]  /*42fa0*/  IMAD.MOV.U32 R4, RZ, RZ, R10 ;  /* 0x000000ffff047224 */ /* 0x004fe200078e000a */
[----:B------:R-:W-:Y:S01]  /*42fb0*/  MOV R5, R15 ;  /* 0x0000000f00057202 */ /* 0x000fe20000000f00 */
[----:B-1----:R-:W2:Y:S04]  /*42fc0*/  LDL.LU R10, [R1+0x25c] ;  /* 0x00025c00010a7983 */ /* 0x002ea80000300800 */
[----:B---3--:R-:W3:Y:S04]  /*42fd0*/  LDL.LU R15, [R1+0x29c] ;  /* 0x00029c00010f7983 */ /* 0x008ee80000300800 */
[----:B------:R1:W-:Y:S04]  /*42fe0*/  LDGSTS.E [R6+0x2e00], desc[UR22][R4.64], P2 ;  /* 0x02e0000004067fae */ /* 0x0003e800091a1016 */
[----:B------:R5:W-:Y:S01]  /*42ff0*/  STL [R1+0x558], R9 ;  /* 0x0005580901007387 */ /* 0x000be20000100800 */
[----:B-1----:R-:W-:Y:S01]  /*43000*/  MOV R4, R9 ;  /* 0x0000000900047202 */ /* 0x002fe20000000f00 */
[----:B-----5:R-:W-:-:S04]  /*43010*/  IMAD.X R13, R13, 0x1, R135, P4 ;  /* 0x000000010d0d7824 */ /* 0x020fc800020e0687 */
[----:B------:R-:W-:Y:S01]  /*43020*/  IMAD.MOV.U32 R5, RZ, RZ, R13 ;  /* 0x000000ffff057224 */ /* 0x000fe200078e000d */
[----:B------:R1:W-:Y:S01]  /*43030*/  STL [R1+0x554], R13 ;  /* 0x0005540d01007387 */ /* 0x0003e20000100800 */
[----:B------:R-:W-:-:S03]  /*43040*/  IMAD.X R16, R16, 0x1, R135, P5 ;  /* 0x0000000110107824 */ /* 0x000fc600028e0687 */
[----:B------:R5:W-:Y:S04]  /*43050*/  STL [R1+0x598], R12 ;  /* 0x0005980c01007387 */ /* 0x000be80000100800 */
[----:B------:R-:W3:Y:S04]  /*43060*/  LDL.LU R9, [R1+0x2e0] ;  /* 0x0002e00001097983 */ /* 0x000ee80000300800 */
[----:B------:R5:W-:Y:S04]  /*43070*/  STL [R1+0x594], R16 ;  /* 0x0005941001007387 */ /* 0x000be80000100800 */
[----:B------:R5:W-:Y:S04]  /*43080*/  LDGSTS.E [R6+0x3200], desc[UR22][R4.64], P2 ;  /* 0x0320000004067fae */ /* 0x000be800091a1016 */
[----:B-1----:R-:W3:Y:S01]  /*43090*/  LDL.LU R13, [R1+0x320] ;  /* 0x00032000010d7983 */ /* 0x002ee20000300800 */
[----:B------:R-:W-:Y:S01]  /*430a0*/  IADD3 R8, P4, PT, R8, R134, RZ ;  /* 0x0000008608087210 */ /* 0x000fe20007f9e0ff */
[----:B-----5:R-:W-:-:S02]  /*430b0*/  IMAD.MOV.U32 R4, RZ, RZ, R12 ;  /* 0x000000ffff047224 */ /* 0x020fc400078e000c */
[----:B------:R-:W5:Y:S01]  /*430c0*/  LDL.LU R12, [R1+0x2dc] ;  /* 0x0002dc00010c7983 */ /* 0x000f620000300800 */
[----:B------:R-:W-:-:S03]  /*430d0*/  MOV R5, R16 ;  /* 0x0000001000057202 */ /* 0x000fc60000000f00 */
[----:B------:R-:W5:Y:S01]  /*430e0*/  LDL.LU R16, [R1+0x31c] ;  /* 0x00031c0001107983 */ /* 0x000f620000300800 */
[----:B------:R-:W-:-:S03]  /*430f0*/  IADD3 R14, P5, PT, R14, R134, RZ ;  /* 0x000000860e0e7210 */ /* 0x000fc60007fbe0ff */
[----:B------:R1:W-:Y:S04]  /*43100*/  LDGSTS.E [R6+0x3600], desc[UR22][R4.64], P2 ;  /* 0x0360000004067fae */ /* 0x0003e800091a1016 */
[----:B------:R-:W-:Y:S01]  /*43110*/  STL [R1+0x5d8], R8 ;  /* 0x0005d80801007387 */ /* 0x000fe20000100800 */
[----:B-1----:R-:W-:Y:S01]  /*43120*/  MOV R4, R8 ;  /* 0x0000000800047202 */ /* 0x002fe20000000f00 */
[----:B------:R-:W-:-:S04]  /*43130*/  IMAD.X R17, R17, 0x1, R135, P4 ;  /* 0x0000000111117824 */ /* 0x000fc800020e0687 */
        /* <DEDUP_REMOVED lines=8> */
[----:B----4-:R-:W-:Y:S01]  /*431c0*/  MOV R5, R18 ;  /* 0x0000001200057202 */ /* 0x010fe20000000f00 */
[----:B------:R-:W-:-:S02]  /*431d0*/  IMAD.MOV.U32 R4, RZ, RZ, R14 ;  /* 0x000000ffff047224 */ /* 0x000fc400078e000e */
[----:B-1----:R-:W4:Y:S04]  /*431e0*/  LDL.LU R18, [R1+0x35c] ;  /* 0x00035c0001127983 */ /* 0x002f280000300800 */
[----:B------:R-:W4:Y:S01]  /*431f0*/  LDL.LU R14, [R1+0x39c] ;  /* 0x00039c00010e7983 */ /* 0x000f220000300800 */
[-C--:B------:R-:W-:Y:S02]  /*43200*/  IADD3 R7, P4, PT, R7, R134.reuse, RZ ;  /* 0x0000008607077210 */ /* 0x080fe40007f9e0ff */
[----:B------:R-:W-:Y:S01]  /*43210*/  IADD3 R11, P5, PT, R11, R134, RZ ;  /* 0x000000860b0b7210 */ /* 0x000fe20007fbe0ff */
[----:B------:R1:W-:Y:S04]  /*43220*/  LDGSTS.E [R6+0x3e00], desc[UR22][R4.64], P2 ;  /* 0x03e0000004067fae */ /* 0x0003e800091a1016 */
[----:B------:R-:W-:Y:S01]  /*43230*/  STL [R1+0x260], R7 ;  /* 0x0002600701007387 */ /* 0x000fe20000100800 */
[----:B-1----:R-:W-:-:S03]  /*43240*/  LOP3.LUT R6, R3, 0x50, RZ, 0x3c, !PT ;  /* 0x0000005003067812 */ /* 0x002fc600078e3cff */
[----:B------:R-:W-:Y:S01]  /*43250*/  STL [R1+0x2a0], R11 ;  /* 0x0002a00b01007387 */ /* 0x000fe20000100800 */
[----:B------:R-:W-:Y:S02]  /*43260*/  IMAD.MOV.U32 R4, RZ, RZ, R7 ;  /* 0x000000ffff047224 */ /* 0x000fe400078e0007 */
[----:B------:R-:W-:Y:S02]  /*43270*/  VIADD R6, R6, UR5 ;  /* 0x0000000506067c36 */ /* 0x000fe40008000000 */
[----:B--2---:R-:W-:-:S04]  /*43280*/  IMAD.X R10, R10, 0x1, R135, P4 ;  /* 0x000000010a0a7824 */ /* 0x004fc800020e0687 */
[----:B------:R-:W-:Y:S01]  /*43290*/  IMAD.MOV.U32 R5, RZ, RZ, R10 ;  /* 0x000000ffff057224 */ /* 0x000fe200078e000a */
[----:B------:R1:W-:Y:S01]  /*432a0*/  STL [R1+0x25c], R10 ;  /* 0x00025c0a01007387 */ /* 0x0003e20000100800 */
[----:B---3--:R-:W-:-:S03]  /*432b0*/  IADD3.X R15, PT, PT, R15, R135, RZ, P5, !PT ;  /* 0x000000870f0f7210 */ /* 0x008fc60002ffe4ff */
[----:B------:R2:W-:Y:S04]  /*432c0*/  LDGSTS.E [R6+0x280], desc[UR22][R4.64], P2 ;  /* 0x0028000004067fae */ /* 0x0005e800091a1016 */
[----:B-1----:R-:W3:Y:S04]  /*432d0*/  LDL.LU R10, [R1+0x3e0] ;  /* 0x0003e000010a7983 */ /* 0x002ee80000300800 */
[----:B------:R-:W3:Y:S01]  /*432e0*/  LDL.LU R7, [R1+0x420] ;  /* 0x0004200001077983 */ /* 0x000ee20000300800 */
[----:B--2---:R-:W-:-:S03]  /*432f0*/  IMAD.MOV.U32 R5, RZ, RZ, R15 ;  /* 0x000000ffff057224 */ /* 0x004fc600078e000f */
[----:B------:R1:W-:Y:S01]  /*43300*/  STL [R1+0x29c], R15 ;  /* 0x00029c0f01007387 */ /* 0x0003e20000100800 */
[----:B------:R-:W-:-:S05]  /*43310*/  MOV R4, R11 ;  /* 0x0000000b00047202 */ /* 0x000fca0000000f00 */
[----:B------:R2:W-:Y:S04]  /*43320*/  LDGSTS.E [R6+0x680], desc[UR22][R4.64], P2 ;  /* 0x0068000004067fae */ /* 0x0005e800091a1016 */
[----:B-1----:R-:W3:Y:S04]  /*43330*/  LDL.LU R15, [R1+0x3dc] ;  /* 0x0003dc00010f7983 */ /* 0x002ee80000300800 */
[----:B------:R-:W3:Y:S01]  /*43340*/  LDL.LU R11, [R1+0x41c] ;  /* 0x00041c00010b7983 */ /* 0x000ee20000300800 */
[----:B------:R-:W-:-:S05]  /*43350*/  IADD3 R9, P4, PT, R9, R134, RZ ;  /* 0x0000008609097210 */ /* 0x000fca0007f9e0ff */
[----:B------:R1:W-:Y:S01]  /*43360*/  STL [R1+0x2e0], R9 ;  /* 0x0002e00901007387 */ /* 0x0003e20000100800 */
[----:B--2---:R-:W-:Y:S01]  /*43370*/  IMAD.MOV.U32 R4, RZ, RZ, R9 ;  /* 0x000000ffff047224 */ /* 0x004fe200078e0009 */
[----:B------:R-:W-:Y:S01]  /*43380*/  IADD3 R13, P5, PT, R13, R134, RZ ;  /* 0x000000860d0d7210 */ /* 0x000fe20007fbe0ff */
[----:B-----5:R-:W-:-:S03]  /*43390*/  IMAD.X R12, R12, 0x1, R135, P4 ;  /* 0x000000010c0c7824 */ /* 0x020fc600020e0687 */
[----:B------:R-:W-:Y:S02]  /*433a0*/  IADD3.X R16, PT, PT, R16, R135, RZ, P5, !PT ;  /* 0x0000008710107210 */ /* 0x000fe40002ffe4ff */
[----:B------:R2:W-:Y:S01]  /*433b0*/  STL [R1+0x2dc], R12 ;  /* 0x0002dc0c01007387 */ /* 0x0005e20000100800 */
[----:B------:R-:W-:-:S03]  /*433c0*/  IMAD.MOV.U32 R5, RZ, RZ, R12 ;  /* 0x000000ffff057224 */ /* 0x000fc600078e000c */
[----:B------:R-:W-:Y:S04]  /*433d0*/  STL [R1+0x320], R13 ;  /* 0x0003200d01007387 */ /* 0x000fe80000100800 */
[----:B-1----:R-:W5:Y:S04]  /*433e0*/  LDL.LU R9, [R1+0x460] ;  /* 0x0004600001097983 */ /* 0x002f680000300800 */
[----:B------:R1:W-:Y:S04]  /*433f0*/  STL [R1+0x31c], R16 ;  /* 0x00031c1001007387 */ /* 0x0003e80000100800 */
[----:B------:R1:W-:Y:S04]  /*43400*/  LDGSTS.E [R6+0xa80], desc[UR22][R4.64], P2 ;  /* 0x00a8000004067fae */ /* 0x0003e800091a1016 */
[----:B--2---:R-:W2:Y:S01]  /*43410*/  LDL.LU R12, [R1+0x4a0] ;  /* 0x0004a000010c7983 */ /* 0x004ea20000300800 */
[----:B-1----:R-:W-:-:S03]  /*43420*/  IMAD.MOV.U32 R5, RZ, RZ, R16 ;  /* 0x000000ffff057224 */ /* 0x002fc600078e0010 */
[----:B------:R-:W2:Y:S01]  /*43430*/  LDL.LU R16, [R1+0x45c] ;  /* 0x00045c0001107983 */ /* 0x000ea20000300800 */
[----:B------:R-:W-:-:S03]  /*43440*/  MOV R4, R13 ;  /* 0x0000000d00047202 */ /* 0x000fc60000000f00 */
[----:B------:R-:W2:Y:S04]  /*43450*/  LDL.LU R13, [R1+0x49c] ;  /* 0x00049c00010d7983 */ /* 0x000ea80000300800 */
[----:B------:R1:W-:Y:S01]  /*43460*/  LDGSTS.E [R6+0xe80], desc[UR22][R4.64], P2 ;  /* 0x00e8000004067fae */ /* 0x0003e200091a1016 */
[----:B------:R-:W-:-:S05]  /*43470*/  IADD3 R17, P4, PT, R17, R134, RZ ;  /* 0x0000008611117210 */ /* 0x000fca0007f9e0ff */
[----:B------:R1:W-:Y:S01]  /*43480*/  STL [R1+0x360], R17 ;  /* 0x0003601101007387 */ /* 0x0003e20000100800 */
[----:B------:R-:W-:Y:S01]  /*43490*/  IADD3 R8, P5, PT, R8, R134, RZ ;  /* 0x0000008608087210 */ /* 0x000fe20007fbe0ff */
[----:B----4-:R-:W-:-:S03]  /*434a0*/  IMAD.X R18, R18, 0x1, R135, P4 ;  /* 0x0000000112127824 */ /* 0x010fc600020e0687 */
        /* <DEDUP_REMOVED lines=9> */
[----:B----4-:R-:W4:Y:S04]  /*43540*/  LDL.LU R18, [R1+0x51c] ;  /* 0x00051c0001127983 */ /* 0x010f280000300800 */
[----:B------:R1:W-:Y:S02]  /*43550*/  LDGSTS.E [R6+0x1280], desc[UR22][R4.64], P2 ;  /* 0x0128000004067fae */ /* 0x0003e400091a1016 */
[----:B-1----:R-:W-:Y:S01]  /*43560*/  MOV R4, R8 ;  /* 0x0000000800047202 */ /* 0x002fe20000000f00 */
[----:B------:R-:W-:Y:S01]  /*43570*/  IMAD.MOV.U32 R5, RZ, RZ, R14 ;  /* 0x000000ffff057224 */ /* 0x000fe200078e000e */
[----:B------:R-:W4:Y:S04]  /*43580*/  LDL.LU R8, [R1+0x560] ;  /* 0x0005600001087983 */ /* 0x000f280000300800 */
[----:B------:R-:W4:Y:S04]  /*43590*/  LDL.LU R14, [R1+0x5a0] ;  /* 0x0005a000010e7983 */ /* 0x000f280000300800 */
[----:B------:R1:W-:Y:S01]  /*435a0*/  LDGSTS.E [R6+0x1680], desc[UR22][R4.64], P2 ;  /* 0x0168000004067fae */ /* 0x0003e200091a1016 */
[----:B---3--:R-:W-:-:S02]  /*435b0*/  IADD3 R10, P4, PT, R10, R134, RZ ;  /* 0x000000860a0a7210 */ /* 0x008fc40007f9e0ff */
[----:B------:R-:W-:-:S03]  /*435c0*/  IADD3 R7, P5, PT, R7, R134, RZ ;  /* 0x0000008607077210 */ /* 0x000fc60007fbe0ff */
[----:B------:R3:W-:Y:S01]  /*435d0*/  STL [R1+0x3e0], R10 ;  /* 0x0003e00a01007387 */ /* 0x0007e20000100800 */
[----:B-1----:R-:W-:Y:S02]  /*435e0*/  IMAD.MOV.U32 R4, RZ, RZ, R10 ;  /* 0x000000ffff047224 */ /* 0x002fe400078e000a */
[----:B------:R-:W-:Y:S01]  /*435f0*/  IMAD.X R15, R15, 0x1, R135, P4 ;  /* 0x000000010f0f7824 */ /* 0x000fe200020e0687 */
[----:B------:R-:W-:-:S04]  /*43600*/  IADD3.X R11, PT, PT, R11, R135, RZ, P5, !PT ;  /* 0x000000870b0b7210 */ /* 0x000fc80002ffe4ff */
[----:B------:R1:W-:Y:S01]  /*43610*/  STL [R1+0x3dc], R15 ;  /* 0x0003dc0f01007387 */ /* 0x0003e20000100800 */
[----:B------:R-:W-:-:S03]  /*43620*/  IMAD.MOV.U32 R5, RZ, RZ, R15 ;  /* 0x000000ffff057224 */ /* 0x000fc600078e000f */
[----:B------:R1:W-:Y:S04]  /*43630*/  STL [R1+0x420], R7 ;  /* 0x0004200701007387 */ /* 0x0003e80000100800 */
[----:B---3--:R-:W3:Y:S04]  /*43640*/  LDL.LU R10, [R1+0x55c] ;  /* 0x00055c00010a7983 */ /* 0x008ee80000300800 */
[----:B------:R5:W-:Y:S04]  /*43650*/  STL [R1+0x41c], R11 ;  /* 0x00041c0b01007387 */ /* 0x000be80000100800 */
[----:B-1----:R-:W3:Y:S04]  /*43660*/  LDL.LU R15, [R1+0x59c] ;  /* 0x00059c00010f7983 */ /* 0x002ee80000300800 */
[----:B------:R1:W-:Y:S02]  /*43670*/  LDGSTS.E [R6+0x1a80], desc[UR22][R4.64], P2 ;  /* 0x01a8000004067fae */ /* 0x0003e400091a1016 */
[----:B-1----:R-:W-:Y:S01]  /*43680*/  MOV R4, R7 ;  /* 0x0000000700047202 */ /* 0x002fe20000000f00 */
[----:B------:R-:W-:Y:S01]  /*43690*/  IMAD.MOV.U32 R5, RZ, RZ, R11 ;  /* 0x000000ffff057224 */ /* 0x000fe200078e000b */
[----:B------:R-:W3:Y:S04]  /*436a0*/  LDL.LU R7, [R1+0x5e0] ;  /* 0x0005e00001077983 */ /* 0x000ee80000300800 */
[----:B-----5:R-:W5:Y:S04]  /*436b0*/  LDL.LU R11, [R1+0x620] ;  /* 0x00062000010b7983 */ /* 0x020f680000300800 */
[----:B------:R1:W-:Y:S01]  /*436c0*/  LDGSTS.E [R6+0x1e80], desc[UR22][R4.64], P2 ;  /* 0x01e8000004067fae */ /* 0x0003e200091a1016 */
[----:B------:R-:W-:-:S05]  /*436d0*/  IADD3 R9, P4, PT, R9, R134, RZ ;  /* 0x0000008609097210 */ /* 0x000fca0007f9e0ff */
[----:B------:R2:W-:Y:S02]  /*436e0*/  STL [R1+0x460], R9 ;  /* 0x0004600901007387 */ /* 0x0005e40000100800 */
[----:B--2---:R-:W-:Y:S01]  /*436f0*/  IADD3 R12, P5, PT, R12, R134, RZ ;  /* 0x000000860c0c7210 */ /* 0x004fe20007fbe0ff */
[----:B-1----:R-:W-:Y:S02]  /*43700*/  IMAD.MOV.U32 R4, RZ, RZ, R9 ;  /* 0x000000ffff047224 */ /* 0x002fe400078e0009 */
[----:B------:R-:W-:Y:S01]  /*43710*/  IMAD.X R16, R16, 0x1, R135, P4 ;  /* 0x0000000110107824 */ /* 0x000fe200020e0687 */
[----:B------:R-:W-:-:S04]  /*43720*/  IADD3.X R13, PT, PT, R13, R135, RZ, P5, !PT ;  /* 0x000000870d0d7210 */ /* 0x000fc80002ffe4ff */
        /* <DEDUP_REMOVED lines=9> */
[----:B--2---:R-:W2:Y:S04]  /*437c0*/  LDL.LU R12, [R1+0x268] ;  /* 0x00026800010c7983 */ /* 0x004ea80000300800 */
[----:B------:R1:W-:Y:S04]  /*437d0*/  LDGSTS.E [R6+0x2680], desc[UR22][R4.64], P2 ;  /* 0x0268000004067fae */ /* 0x0003e800091a1016 */
[----:B------:R-:W2:Y:S01]  /*437e0*/  LDL.LU R13, [R1+0x2a8] ;  /* 0x0002a800010d7983 */ /* 0x000ea20000300800 */
[----:B------:R-:W-:-:S05]  /*437f0*/  IADD3 R19, P4, PT, R19, R134, RZ ;  /* 0x0000008613137210 */ /* 0x000fca0007f9e0ff */
[----:B-1----:R-:W-:Y:S01]  /*43800*/  IMAD.MOV.U32 R4, RZ, RZ, R19 ;  /* 0x000000ffff047224 */ /* 0x002fe200078e0013 */
[----:B------:R-:W-:Y:S01]  /*43810*/  IADD3 R17, P5, PT, R17, R134, RZ ;  /* 0x0000008611117210 */ /* 0x000fe20007fbe0ff */
[----:B------:R-:W-:Y:S01]  /*43820*/  IMAD.X R20, R20, 0x1, R135, P4 ;  /* 0x0000000114147824 */ /* 0x000fe200020e0687 */
[----:B------:R-:W-:Y:S03]  /*43830*/  STL [R1+0x4e0], R19 ;  /* 0x0004e01301007387 */ /* 0x000fe60000100800 */
[----:B------:R-:W-:Y:S01]  /*43840*/  IMAD.MOV.U32 R5, RZ, RZ, R20 ;  /* 0x000000ffff057224 */ /* 0x000fe200078e0014 */
[----:B----4-:R-:W-:Y:S01]  /*43850*/  IADD3.X R18, PT, PT, R18, R135, RZ, P5, !PT ;  /* 0x0000008712127210 */ /* 0x010fe20002ffe4ff */
[----:B------:R-:W-:Y:S04]  /*43860*/  STL [R1+0x4dc], R20 ;  /* 0x0004dc1401007387 */ /* 0x000fe80000100800 */
[----:B------:R1:W-:Y:S04]  /*43870*/  STL [R1+0x520], R17 ;  /* 0x0005201101007387 */ /* 0x0003e80000100800 */
[----:B------:R4:W-:Y:S04]  /*43880*/  LDGSTS.E [R6+0x2a80], desc[UR22][R4.64], P2 ;  /* 0x02a8000004067fae */ /* 0x0009e800091a1016 */
[----:B------:R1:W-:Y:S01]  /*43890*/  STL [R1+0x51c], R18 ;  /* 0x00051c1201007387 */ /* 0x0003e20000100800 */
[----:B----4-:R-:W-:-:S03]  /*438a0*/  MOV R4, R17 ;  /* 0x0000001100047202 */ /* 0x010fc60000000f00 */
[----:B-1----:R-:W4:Y:S01]  /*438b0*/  LDL.LU R17, [R1+0x264] ;  /* 0x0002640001117983 */ /* 0x002f220000300800 */
[----:B------:R-:W-:-:S03]  /*438c0*/  IMAD.MOV.U32 R5, RZ, RZ, R18 ;  /* 0x000000ffff057224 */ /* 0x000fc600078e0012 */
[----:B------:R-:W4:Y:S01]  /*438d0*/  LDL.LU R18, [R1+0x2a4] ;  /* 0x0002a40001127983 */ /* 0x000f220000300800 */
[-C--:B------:R-:W-:Y:S02]  /*438e0*/  IADD3 R8, P4, PT, R8, R134.reuse, RZ ;  /* 0x0000008608087210 */ /* 0x080fe40007f9e0ff */
[----:B------:R-:W-:Y:S01]  /*438f0*/  IADD3 R14, P5, PT, R14, R134, RZ ;  /* 0x000000860e0e7210 */ /* 0x000fe20007fbe0ff */
[----:B------:R1:W-:Y:S04]  /*43900*/  LDGSTS.E [R6+0x2e80], desc[UR22][R4.64], P2 ;  /* 0x02e8000004067fae */ /* 0x0003e800091a1016 */
[----:B------:R3:W-:Y:S01]  /*43910*/  STL [R1+0x560], R8 ;  /* 0x0005600801007387 */ /* 0x0007e20000100800 */
[----:B-1----:R-:W-:Y:S02]  /*43920*/  IMAD.MOV.U32 R4, RZ, RZ, R8 ;  /* 0x000000ffff047224 */ /* 0x002fe400078e0008 */
[----:B---3--:R-:W-:-:S04]  /*43930*/  IMAD.X R10, R10, 0x1, R135, P4 ;  /* 0x000000010a0a7824 */ /* 0x008fc800020e0687 */
[----:B------:R-:W-:Y:S01]  /*43940*/  IMAD.MOV.U32 R5, RZ, RZ, R10 ;  /* 0x000000ffff057224 */ /* 0x000fe200078e000a */
[----:B------:R1:W-:Y:S01]  /*43950*/  STL [R1+0x55c], R10 ;  /* 0x00055c0a01007387 */ /* 0x0003e20000100800 */
[----:B------:R-:W-:-:S03]  /*43960*/  IADD3.X R15, PT, PT, R15, R135, RZ, P5, !PT ;  /* 0x000000870f0f7210 */ /* 0x000fc60002ffe4ff */
[----:B------:R3:W-:Y:S04]  /*43970*/  STL [R1+0x5a0], R14 ;  /* 0x0005a00e01007387 */ /* 0x0007e80000100800 */
[----:B------:R-:W4:Y:S04]  /*43980*/  LDL.LU R8, [R1+0x2e8] ;  /* 0x0002e80001087983 */ /* 0x000f280000300800 */
[----:B------:R3:W-:Y:S04]  /*43990*/  STL [R1+0x59c], R15 ;  /* 0x00059c0f01007387 */ /* 0x0007e80000100800 */
[----:B------:R3:W-:Y:S04]  /*439a0*/  LDGSTS.E [R6+0x3280], desc[UR22][R4.64], P2 ;  /* 0x0328000004067fae */ /* 0x0007e800091a1016 */
[----:B-1----:R-:W4:Y:S01]  /*439b0*/  LDL.LU R10, [R1+0x328] ;  /* 0x00032800010a7983 */ /* 0x002f220000300800 */
[----:B------:R-:W-:-:S02]  /*439c0*/  IADD3 R7, P4, PT, R7, R134, RZ ;  /* 0x0000008607077210 */ /* 0x000fc40007f9e0ff */
[----:B---3--:R-:W-:Y:S02]  /*439d0*/  MOV R4, R14 ;  /* 0x0000000e00047202 */ /* 0x008fe40000000f00 */
[----:B------:R-:W3:Y:S01]  /*439e0*/  LDL.LU R14, [R1+0x2e4] ;  /* 0x0002e400010e7983 */ /* 0x000ee20000300800 */
[----:B------:R-:W-:Y:S01]  /*439f0*/  IMAD.MOV.U32 R5, RZ, RZ, R15 ;  /* 0x000000ffff057224 */ /* 0x000fe200078e000f */
[----:B-----5:R-:W-:Y:S02]  /*43a00*/  IADD3 R11, P5, PT, R11, R134, RZ ;  /* 0x000000860b0b7210 */ /* 0x020fe40007fbe0ff */
[----:B------:R-:W5:Y:S04]  /*43a10*/  LDL.LU R15, [R1+0x324] ;  /* 0x00032400010f7983 */ /* 0x000f680000300800 */
[----:B------:R1:W-:Y:S04]  /*43a20*/  LDGSTS.E [R6+0x3680], desc[UR22][R4.64], P2 ;  /* 0x0368000004067fae */ /* 0x0003e800091a1016 */
[----:B------:R-:W-:Y:S01]  /*43a30*/  STL [R1+0x5e0], R7 ;  /* 0x0005e00701007387 */ /* 0x000fe20000100800 */
[----:B-1----:R-:W-:-:S02]  /*43a40*/  IMAD.MOV.U32 R4, RZ, RZ, R7 ;  /* 0x000000ffff047224 */ /* 0x002fc400078e0007 */
[----:B------:R-:W-:-:S04]  /*43a50*/  IMAD.X R9, R9, 0x1, R135, P4 ;  /* 0x0000000109097824 */ /* 0x000fc800020e0687 */
[----:B------:R-:W-:Y:S01]  /*43a60*/  IMAD.MOV.U32 R5, RZ, RZ, R9 ;  /* 0x000000ffff057224 */ /* 0x000fe200078e0009 */
[----:B------:R1:W-:Y:S01]  /*43a70*/  STL [R1+0x5dc], R9 ;  /* 0x0005dc0901007387 */ /* 0x0003e20000100800 */
[----:B------:R-:W-:-:S03]  /*43a80*/  IADD3.X R16, PT, PT, R16, R135, RZ, P5, !PT ;  /* 0x0000008710107210 */ /* 0x000fc60002ffe4ff */
[----:B------:R-:W-:Y:S04]  /*43a90*/  STL [R1+0x620], R11 ;  /* 0x0006200b01007387 */ /* 0x000fe80000100800 */
[----:B------:R2:W-:Y:S04]  /*43aa0*/  LDGSTS.E [R6+0x3a80], desc[UR22][R4.64], P2 ;  /* 0x03a8000004067fae */ /* 0x0005e800091a1016 */
[----:B-1----:R-:W5:Y:S04]  /*43ab0*/  LDL.LU R9, [R1+0x368] ;  /* 0x0003680001097983 */ /* 0x002f680000300800 */
[----:B------:R1:W-:Y:S04]  /*43ac0*/  STL [R1+0x61c], R16 ;  /* 0x00061c1001007387 */ /* 0x0003e80000100800 */
[----:B------:R-:W5:Y:S01]  /*43ad0*/  LDL.LU R7, [R1+0x3a8] ;  /* 0x0003a80001077983 */ /* 0x000f620000300800 */
[----:B--2---:R-:W-:Y:S01]  /*43ae0*/  IMAD.MOV.U32 R5, RZ, RZ, R16 ;  /* 0x000000ffff057224 */ /* 0x004fe200078e0010 */
[----:B------:R-:W-:-:S02]  /*43af0*/  MOV R4, R11 ;  /* 0x0000000b00047202 */ /* 0x000fc40000000f00 */
[----:B-1----:R-:W2:Y:S04]  /*43b00*/  LDL.LU R16, [R1+0x364] ;  /* 0x0003640001107983 */ /* 0x002ea80000300800 */
[----:B------:R-:W2:Y:S01]  /*43b10*/  LDL.LU R11, [R1+0x3a4] ;  /* 0x0003a400010b7983 */ /* 0x000ea20000300800 */
[-C--:B------:R-:W-:Y:S02]  /*43b20*/  IADD3 R12, P4, PT, R12, R134.reuse, RZ ;  /* 0x000000860c0c7210 */ /* 0x080fe40007f9e0ff */
[----:B------:R-:W-:Y:S01]  /*43b30*/  IADD3 R13, P5, PT, R13, R134, RZ ;  /* 0x000000860d0d7210 */ /* 0x000fe20007fbe0ff */
[----:B------:R1:W-:Y:S04]  /*43b40*/  LDGSTS.E [R6+0x3e80], desc[UR22][R4.64], P2 ;  /* 0x03e8000004067fae */ /* 0x0003e800091a1016 */
[----:B------:R-:W-:Y:S01]  /*43b50*/  STL [R1+0x268], R12 ;  /* 0x0002680c01007387 */ /* 0x000fe20000100800 */
[----:B-1----:R-:W-:Y:S01]  /*43b60*/  LOP3.LUT R6, R3, 0x60, RZ, 0x3c, !PT ;  /* 0x0000006003067812 */ /* 0x002fe200078e3cff */
[----:B------:R-:W-:-:S02]  /*43b70*/  IMAD.MOV.U32 R4, RZ, RZ, R12 ;  /* 0x000000ffff047224 */ /* 0x000fc400078e000c */
[----:B------:R-:W-:Y:S01]  /*43b80*/  STL [R1+0x2a8], R13 ;  /* 0x0002a80d01007387 */ /* 0x000fe20000100800 */
[----:B------:R-:W-:Y:S01]  /*43b90*/  IADD3 R6, PT, PT, R6, UR5, RZ ;  /* 0x0000000506067c10 */ /* 0x000fe2000fffe0ff */
[--C-:B----4-:R-:W-:Y:S02]  /*43ba0*/  IMAD.X R17, R17, 0x1, R135.reuse, P4 ;  /* 0x0000000111117824 */ /* 0x110fe400020e0687 */
[----:B------:R-:W-:-:S03]  /*43bb0*/  IMAD.X R18, R18, 0x1, R135, P5 ;  /* 0x0000000112127824 */ /* 0x000fc600028e0687 */
[----:B------:R-:W-:Y:S01]  /*43bc0*/  MOV R5, R17 ;  /* 0x0000001100057202 */ /* 0x000fe20000000f00 */
[----:B------:R1:W-:Y:S04]  /*43bd0*/  STL [R1+0x264], R17 ;  /* 0x0002641101007387 */ /* 0x0003e80000100800 */
[----:B------:R4:W-:Y:S04]  /*43be0*/  LDGSTS.E [R6+0x300], desc[UR22][R4.64], P2 ;  /* 0x0030000004067fae */ /* 0x0009e800091a1016 */
[----:B-1----:R-:W2:Y:S04]  /*43bf0*/  LDL.LU R17, [R1+0x3e8] ;  /* 0x0003e80001117983 */ /* 0x002ea80000300800 */
[----:B------:R-:W2:Y:S01]  /*43c00*/  LDL.LU R12, [R1+0x428] ;  /* 0x00042800010c7983 */ /* 0x000ea20000300800 */
[----:B----4-:R-:W-:-:S03]  /*43c10*/  IMAD.MOV.U32 R5, RZ, RZ, R18 ;  /* 0x000000ffff057224 */ /* 0x010fc600078e0012 */
[----:B------:R1:W-:Y:S01]  /*43c20*/  STL [R1+0x2a4], R18 ;  /* 0x0002a41201007387 */ /* 0x0003e20000100800 */
[----:B------:R-:W-:-:S05]  /*43c30*/  IMAD.MOV.U32 R4, RZ, RZ, R13 ;  /* 0x000000ffff047224 */ /* 0x000fca00078e000d */
[----:B------:R4:W-:Y:S04]  /*43c40*/  LDGSTS.E [R6+0x700], desc[UR22][R4.64], P2 ;  /* 0x0070000004067fae */ /* 0x0009e800091a1016 */
[----:B-1----:R-:W2:Y:S04]  /*43c50*/  LDL.LU R18, [R1+0x3e4] ;  /* 0x0003e40001127983 */ /* 0x002ea80000300800 */
[----:B------:R-:W2:Y:S01]  /*43c60*/  LDL.LU R13, [R1+0x424] ;  /* 0x00042400010d7983 */ /* 0x000ea20000300800 */
[----:B------:R-:W-:-:S05]  /*43c70*/  IADD3 R8, P4, PT, R8, R134, RZ ;  /* 0x0000008608087210 */ /* 0x000fca0007f9e0ff */
[----:B------:R-:W-:Y:S01]  /*43c80*/  STL [R1+0x2e8], R8 ;  /* 0x0002e80801007387 */ /* 0x000fe20000100800 */
[----:B----4-:R-:W-:Y:S01]  /*43c90*/  IMAD.MOV.U32 R4, RZ, RZ, R8 ;  /* 0x000000ffff047224 */ /* 0x010fe200078e0008 */
[----:B------:R-:W-:Y:S02]  /*43ca0*/  IADD3 R10, P5, PT, R10, R134, RZ ;  /* 0x000000860a0a7210 */ /* 0x000fe40007fbe0ff */
[----:B---3--:R-:W-:-:S03]  /*43cb0*/  IADD3.X R14, PT, PT, R14, R135, RZ, P4, !PT ;  /* 0x000000870e0e7210 */ /* 0x008fc600027fe4ff */
[----:B-----5:R-:W-:Y:S01]  /*43cc0*/  IMAD.X R15, R15, 0x1, R135, P5 ;  /* 0x000000010f0f7824 */ /* 0x020fe200028e0687 */
[----:B------:R-:W-:Y:S01]  /*43cd0*/  MOV R5, R14 ;  /* 0x0000000e00057202 */ /* 0x000fe20000000f00 */
[----:B------:R1:W-:Y:S04]  /*43ce0*/  STL [R1+0x2e4], R14 ;  /* 0x0002e40e01007387 */ /* 0x0003e80000100800 */
[----:B------:R-:W-:Y:S04]  /*43cf0*/  STL [R1+0x328], R10 ;  /* 0x0003280a01007387 */ /* 0x000fe80000100800 */
[----:B------:R3:W-:Y:S04]  /*43d00*/  LDGSTS.E [R6+0xb00], desc[UR22][R4.64], P2 ;  /* 0x00b0000004067fae */ /* 0x0007e800091a1016 */
[----:B-1----:R-:W4:Y:S04]  /*43d10*/  LDL.LU R14, [R1+0x468] ;  /* 0x00046800010e7983 */ /* 0x002f280000300800 */
[----:B------:R1:W-:Y:S04]  /*43d20*/  STL [R1+0x324], R15 ;  /* 0x0003240f01007387 */ /* 0x0003e80000100800 */
[----:B------:R-:W5:Y:S01]  /*43d30*/  LDL.LU R8, [R1+0x4a8] ;  /* 0x0004a80001087983 */ /* 0x000f620000300800 */
[----:B---3--:R-:W-:-:S03]  /*43d40*/  IMAD.MOV.U32 R5, RZ, RZ, R15 ;  /* 0x000000ffff057224 */ /* 0x008fc600078e000f */
[----:B-1----:R-:W3:Y:S01]  /*43d50*/  LDL.LU R15, [R1+0x464] ;  /* 0x00046400010f7983 */ /* 0x002ee20000300800 */
[----:B------:R-:W-:-:S03]  /*43d60*/  IMAD.MOV.U32 R4, RZ, RZ, R10 ;  /* 0x000000ffff047224 */ /* 0x000fc600078e000a */
[----:B------:R-:W3:Y:S04]  /*43d70*/  LDL.LU R10, [R1+0x4a4] ;  /* 0x0004a400010a7983 */ /* 0x000ee80000300800 */
[----:B------:R1:W-:Y:S01]  /*43d80*/  LDGSTS.E [R6+0xf00], desc[UR22][R4.64], P2 ;  /* 0x00f0000004067fae */ /* 0x0003e200091a1016 */
[-C--:B------:R-:W-:Y:S02]  /*43d90*/  IADD3 R9, P4, PT, R9, R134.reuse, RZ ;  /* 0x0000008609097210 */ /* 0x080fe40007f9e0ff */
[----:B------:R-:W-:-:S03]  /*43da0*/  IADD3 R7, P5, PT, R7, R134, RZ ;  /* 0x0000008607077210 */ /* 0x000fc60007fbe0ff */
[----:B------:R1:W-:Y:S01]  /*43db0*/  STL [R1+0x368], R9 ;  /* 0x0003680901007387 */ /* 0x0003e20000100800 */
[----:B--2---:R-:W-:Y:S01]  /*43dc0*/  IADD3.X R16, PT, PT, R16, R135, RZ, P4, !PT ;  /* 0x0000008710107210 */ /* 0x004fe200027fe4ff */
[----:B------:R-:W-:-:S04]  /*43dd0*/  IMAD.X R11, R11, 0x1, R135, P5 ;  /* 0x000000010b0b7824 */ /* 0x000fc800028e0687 */
[----:B------:R-:W-:Y:S01]  /*43de0*/  STL [R1+0x364], R16 ;  /* 0x0003641001007387 */ /* 0x000fe20000100800 */
[----:B-1----:R-:W-:-:S03]  /*43df0*/  IMAD.MOV.U32 R4, RZ, RZ, R9 ;  /* 0x000000ffff047224 */ /* 0x002fc600078e0009 */
[----:B------:R-:W-:Y:S01]  /*43e00*/  STL [R1+0x3a8], R7 ;  /* 0x0003a80701007387 */ /* 0x000fe20000100800 */
[----:B------:R-:W-:-:S03]  /*43e10*/  MOV R5, R16 ;  /* 0x0000001000057202 */ /* 0x000fc60000000f00 */
[----:B------:R-:W2:Y:S04]  /*43e20*/  LDL.LU R19, [R1+0x4e8] ;  /* 0x0004e80001137983 */ /* 0x000ea80000300800 */
[----:B------:R1:W-:Y:S04]  /*43e30*/  STL [R1+0x3a4], R11 ;  /* 0x0003a40b01007387 */ /* 0x0003e80000100800 */
[----:B------:R-:W2:Y:S04]  /*43e40*/  LDL.LU R9, [R1+0x528] ;  /* 0x0005280001097983 */ /* 0x000ea80000300800 */
[----:B------:R-:W2:Y:S04]  /*43e50*/  LDL.LU R20, [R1+0x4e4] ;  /* 0x0004e40001147983 */ /* 0x000ea80000300800 */
[----:B------:R1:W-:Y:S02]  /*43e60*/  LDGSTS.E [R6+0x1300], desc[UR22][R4.64], P2 ;  /* 0x0130000004067fae */ /* 0x0003e400091a1016 */
[----:B-1----:R-:W-:-:S02]  /*43e70*/  IMAD.MOV.U32 R5, RZ, RZ, R11 ;  /* 0x000000ffff057224 */ /* 0x002fc400078e000b */
[----:B------:R-:W2:Y:S01]  /*43e80*/  LDL.LU R11, [R1+0x524] ;  /* 0x00052400010b7983 */ /* 0x000ea20000300800 */
[----:B------:R-:W-:-:S03]  /*43e90*/  IMAD.MOV.U32 R4, RZ, RZ, R7 ;  /* 0x000000ffff047224 */ /* 0x000fc600078e0007 */
[----:B------:R-:W2:Y:S04]  /*43ea0*/  LDL.LU R7, [R1+0x568] ;  /* 0x0005680001077983 */ /* 0x000ea80000300800 */
[----:B------:R-:W2:Y:S04]  /*43eb0*/  LDL.LU R16, [R1+0x5a8] ;  /* 0x0005a80001107983 */ /* 0x000ea80000300800 */
        /* <DEDUP_REMOVED lines=9> */
[----:B------:R-:W2:Y:S01]  /*43f50*/  LDL.LU R17, [R1+0x564] ;  /* 0x0005640001117983 */ /* 0x000ea20000300800 */
[----:B------:R-:W-:-:S03]  /*43f60*/  MOV R5, R18 ;  /* 0x0000001200057202 */ /* 0x000fc60000000f00 */
[----:B------:R1:W-:Y:S04]  /*43f70*/  STL [R1+0x424], R13 ;  /* 0x0004240d01007387 */ /* 0x0003e80000100800 */
[----:B-1----:R-:W2:Y:S04]  /*43f80*/  LDL.LU R18, [R1+0x5a4] ;  /* 0x0005a40001127983 */ /* 0x002ea80000300800 */
[----:B------:R1:W-:Y:S02]  /*43f90*/  LDGSTS.E [R6+0x1b00], desc[UR22][R4.64], P2 ;  /* 0x01b0000004067fae */ /* 0x0003e400091a1016 */
[----:B-1----:R-:W-:-:S02]  /*43fa0*/  IMAD.MOV.U32 R4, RZ, RZ, R12 ;  /* 0x000000ffff047224 */ /* 0x002fc400078e000c */
[----:B------:R-:W-:Y:S01]  /*43fb0*/  IMAD.MOV.U32 R5, RZ, RZ, R13 ;  /* 0x000000ffff057224 */ /* 0x000fe200078e000d */
[----:B------:R-:W2:Y:S04]  /*43fc0*/  LDL.LU R12, [R1+0x5e8] ;  /* 0x0005e800010c7983 */ /* 0x000ea80000300800 */
[----:B------:R-:W2:Y:S04]  /*43fd0*/  LDL.LU R13, [R1+0x628] ;  /* 0x00062800010d7983 */ /* 0x000ea80000300800 */
[----:B------:R1:W-:Y:S01]  /*43fe0*/  LDGSTS.E [R6+0x1f00], desc[UR22][R4.64], P2 ;  /* 0x01f0000004067fae */ /* 0x0003e200091a1016 */
[----:B----4-:R-:W-:-:S05]  /*43ff0*/  IADD3 R14, P4, PT, R14, R134, RZ ;  /* 0x000000860e0e7210 */ /* 0x010fca0007f9e0ff */
[----:B------:R4:W-:Y:S01]  /*44000*/  STL [R1+0x468], R14 ;  /* 0x0004680e01007387 */ /* 0x0009e20000100800 */
[----:B-----5:R-:W-:Y:S02]  /*44010*/  IADD3 R8, P5, PT, R8, R134, RZ ;  /* 0x0000008608087210 */ /* 0x020fe40007fbe0ff */
[----:B---3--:R-:W-:Y:S01]  /*44020*/  IADD3.X R15, PT, PT, R15, R135, RZ, P4, !PT ;  /* 0x000000870f0f7210 */ /* 0x008fe200027fe4ff */
[----:B-1----:R-:W-:Y:S02]  /*44030*/  IMAD.MOV.U32 R4, RZ, RZ, R14 ;  /* 0x000000ffff047224 */ /* 0x002fe400078e000e */
[----:B------:R-:W-:Y:S02]  /*44040*/  IMAD.X R10, R10, 0x1, R135, P5 ;  /* 0x000000010a0a7824 */ /* 0x000fe400028e0687 */
[----:B------:R1:W-:Y:S01]  /*44050*/  STL [R1+0x464], R15 ;  /* 0x0004640f01007387 */ /* 0x0003e20000100800 */
[----:B------:R-:W-:-:S03]  /*44060*/  MOV R5, R15 ;  /* 0x0000000f00057202 */ /* 0x000fc60000000f00 */
[----:B------:R-:W-:Y:S04]  /*44070*/  STL [R1+0x4a8], R8 ;  /* 0x0004a80801007387 */ /* 0x000fe80000100800 */
[----:B----4-:R-:W3:Y:S04]  /*44080*/  LDL.LU R14, [R1+0x5e4] ;  /* 0x0005e400010e7983 */ /* 0x010ee80000300800 */
[----:B------:R4:W-:Y:S04]  /*44090*/  STL [R1+0x4a4], R10 ;  /* 0x0004a40a01007387 */ /* 0x0009e80000100800 */
[----:B-1----:R-:W5:Y:S04]  /*440a0*/  LDL.LU R15, [R1+0x624] ;  /* 0x00062400010f7983 */ /* 0x002f680000300800 */
[----:B------:R1:W-:Y:S02]  /*440b0*/  LDGSTS.E [R6+0x2300], desc[UR22][R4.64], P2 ;  /* 0x0230000004067fae */ /* 0x0003e400091a1016 */
[----:B-1----:R-:W-:-:S02]  /*440c0*/  IMAD.MOV.U32 R4, RZ, RZ, R8 ;  /* 0x000000ffff047224 */ /* 0x002fc400078e0008 */
[----:B------:R-:W-:Y:S02]  /*440d0*/  IMAD.MOV.U32 R5, RZ, RZ, R10 ;  /* 0x000000ffff057224 */ /* 0x000fe400078e000a */
[----:B----4-:R-:W4:Y:S04]  /*440e0*/  LDL.LU R10, [R1+0x270] ;  /* 0x00027000010a7983 */ /* 0x010f280000300800 */
[----:B------:R1:W-:Y:S01]  /*440f0*/  LDGSTS.E [R6+0x2700], desc[UR22][R4.64], P2 ;  /* 0x0270000004067fae */ /* 0x0003e200091a1016 */
[----:B--2---:R-:W-:-:S03]  /*44100*/  IADD3 R19, P4, PT, R19, R134, RZ ;  /* 0x0000008613137210 */ /* 0x004fc60007f9e0ff */
[----:B------:R-:W2:Y:S01]  /*44110*/  LDL.LU R8, [R1+0x2b0] ;  /* 0x0002b00001087983 */ /* 0x000ea20000300800 */
[----:B------:R-:W-:Y:S02]  /*44120*/  IADD3 R9, P5, PT, R9, R134, RZ ;  /* 0x0000008609097210 */ /* 0x000fe40007fbe0ff */
[----:B------:R-:W-:Y:S01]  /*44130*/  IADD3.X R20, PT, PT, R20, R135, RZ, P4, !PT ;  /* 0x0000008714147210 */ /* 0x000fe200027fe4ff */
[----:B-1----:R-:W-:-:S03]  /*44140*/  IMAD.MOV.U32 R4, RZ, RZ, R19 ;  /* 0x000000ffff047224 */ /* 0x002fc600078e0013 */
[----:B------:R-:W-:Y:S01]  /*44150*/  MOV R5, R20 ;  /* 0x0000001400057202 */ /* 0x000fe20000000f00 */
[----:B------:R-:W-:Y:S04]  /*44160*/  STL [R1+0x4e8], R19 ;  /* 0x0004e81301007387 */ /* 0x000fe80000100800 */
[----:B------:R-:W-:Y:S04]  /*44170*/  STL [R1+0x4e4], R20 ;  /* 0x0004e41401007387 */ /* 0x000fe80000100800 */
[----:B------:R-:W-:Y:S04]  /*44180*/  STL [R1+0x528], R9 ;  /* 0x0005280901007387 */ /* 0x000fe80000100800 */
[----:B------:R1:W-:Y:S01]  /*44190*/  LDGSTS.E [R6+0x2b00], desc[UR22][R4.64], P2 ;  /* 0x02b0000004067fae */ /* 0x0003e200091a1016 */
[----:B------:R-:W-:-:S05]  /*441a0*/  IMAD.X R11, R11, 0x1, R135, P5 ;  /* 0x000000010b0b7824 */ /* 0x000fca00028e0687 */
[----:B------:R1:W-:Y:S02]  /*441b0*/  STL [R1+0x524], R11 ;  /* 0x0005240b01007387 */ /* 0x0003e40000100800 */
[----:B-1----:R-:W-:Y:S02]  /*441c0*/  IMAD.MOV.U32 R5, RZ, RZ, R11 ;  /* 0x000000ffff057224 */ /* 0x002fe400078e000b */
[----:B------:R-:W2:Y:S01]  /*441d0*/  LDL.LU R11, [R1+0x26c] ;  /* 0x00026c00010b7983 */ /* 0x000ea20000300800 */
[----:B------:R-:W-:Y:S01]  /*441e0*/  IMAD.MOV.U32 R4, RZ, RZ, R9 ;  /* 0x000000ffff047224 */ /* 0x000fe200078e0009 */
[-C--:B------:R-:W-:Y:S02]  /*441f0*/  IADD3 R7, P4, PT, R7, R134.reuse, RZ ;  /* 0x0000008607077210 */ /* 0x080fe40007f9e0ff */
[----:B------:R-:W2:Y:S01]  /*44200*/  LDL.LU R9, [R1+0x2ac] ;  /* 0x0002ac0001097983 */ /* 0x000ea20000300800 */
[----:B------:R-:W-:-:S03]  /*44210*/  IADD3 R16, P5, PT, R16, R134, RZ ;  /* 0x0000008610107210 */ /* 0x000fc60007fbe0ff */
[----:B------:R1:W-:Y:S04]  /*44220*/  LDGSTS.E [R6+0x2f00], desc[UR22][R4.64], P2 ;  /* 0x02f0000004067fae */ /* 0x0003e800091a1016 */
[----:B------:R-:W-:Y:S01]  /*44230*/  STL [R1+0x568], R7 ;  /* 0x0005680701007387 */ /* 0x000fe20000100800 */
[----:B-1----:R-:W-:Y:S01]  /*44240*/  IMAD.MOV.U32 R4, RZ, RZ, R7 ;  /* 0x000000ffff047224 */ /* 0x002fe200078e0007 */
[----:B------:R-:W-:-:S04]  /*44250*/  IADD3.X R17, PT, PT, R17, R135, RZ, P4, !PT ;  /* 0x0000008711117210 */ /* 0x000fc800027fe4ff */
[----:B------:R-:W-:Y:S01]  /*44260*/  MOV R5, R17 ;  /* 0x0000001100057202 */ /* 0x000fe20000000f00 */
[----:B------:R1:W-:Y:S01]  /*44270*/  STL [R1+0x564], R17 ;  /* 0x0005641101007387 */ /* 0x0003e20000100800 */
[----:B------:R-:W-:-:S03]  /*44280*/  IMAD.X R18, R18, 0x1, R135, P5 ;  /* 0x0000000112127824 */ /* 0x000fc600028e0687 */
[----:B------:R-:W-:Y:S04]  /*44290*/  STL [R1+0x5a8], R16 ;  /* 0x0005a81001007387 */ /* 0x000fe80000100800 */
[----:B------:R1:W-:Y:S04]  /*442a0*/  LDGSTS.E [R6+0x3300], desc[UR22][R4.64], P2 ;  /* 0x0330000004067fae */ /* 0x0003e800091a1016 */
[----:B-1----:R-:W2:Y:S04]  /*442b0*/  LDL.LU R17, [R1+0x2f0] ;  /* 0x0002f00001117983 */ /* 0x002ea80000300800 */
[----:B------:R1:W-:Y:S04]  /*442c0*/  STL [R1+0x5a4], R18 ;  /* 0x0005a41201007387 */ /* 0x0003e80000100800 */
[----:B------:R-:W2:Y:S01]  /*442d0*/  LDL.LU R7, [R1+0x330] ;  /* 0x0003300001077983 */ /* 0x000ea20000300800 */
[----:B------:R-:W-:-:S02]  /*442e0*/  IMAD.MOV.U32 R5, RZ, RZ, R18 ;  /* 0x000000ffff057224 */ /* 0x000fc400078e0012 */
[----:B------:R-:W-:Y:S01]  /*442f0*/  IMAD.MOV.U32 R4, RZ, RZ, R16 ;  /* 0x000000ffff047224 */ /* 0x000fe200078e0010 */
[----:B-1----:R-:W2:Y:S04]  /*44300*/  LDL.LU R18, [R1+0x2ec] ;  /* 0x0002ec0001127983 */ /* 0x002ea80000300800 */
[----:B------:R-:W2:Y:S01]  /*44310*/  LDL.LU R16, [R1+0x32c] ;  /* 0x00032c0001107983 */ /* 0x000ea20000300800 */
[-C--:B------:R-:W-:Y:S02]  /*44320*/  IADD3 R12, P4, PT, R12, R134.reuse, RZ ;  /* 0x000000860c0c7210 */ /* 0x080fe40007f9e0ff */
[----:B------:R-:W-:Y:S01]  /*44330*/  IADD3 R13, P5, PT, R13, R134, RZ ;  /* 0x000000860d0d7210 */ /* 0x000fe20007fbe0ff */
[----:B------:R1:W-:Y:S04]  /*44340*/  LDGSTS.E [R6+0x3700], desc[UR22][R4.64], P2 ;  /* 0x0370000004067fae */ /* 0x0003e800091a1016 */
[----:B------:R-:W-:Y:S01]  /*44350*/  STL [R1+0x5e8], R12 ;  /* 0x0005e80c01007387 */ /* 0x000fe20000100800 */
[----:B-1----:R-:W-:Y:S01]  /*44360*/  IMAD.MOV.U32 R4, RZ, RZ, R12 ;  /* 0x000000ffff047224 */ /* 0x002fe200078e000c */
[----:B---3--:R-:W-:-:S04]  /*44370*/  IADD3.X R14, PT, PT, R14, R135, RZ, P4, !PT ;  /* 0x000000870e0e7210 */ /* 0x008fc800027fe4ff */
[----:B------:R-:W-:Y:S01]  /*44380*/  MOV R5, R14 ;  /* 0x0000000e00057202 */ /* 0x000fe20000000f00 */
[----:B------:R1:W-:Y:S01]  /*44390*/  STL [R1+0x5e4], R14 ;  /* 0x0005e40e01007387 */ /* 0x0003e20000100800 */
[----:B-----5:R-:W-:-:S03]  /*443a0*/  IMAD.X R15, R15, 0x1, R135, P5 ;  /* 0x000000010f0f7824 */ /* 0x020fc600028e0687 */
[----:B------:R-:W-:Y:S04]  /*443b0*/  STL [R1+0x628], R13 ;  /* 0x0006280d01007387 */ /* 0x000fe80000100800 */
[----:B------:R3:W-:Y:S04]  /*443c0*/  LDGSTS.E [R6+0x3b00], desc[UR22][R4.64], P2 ;  /* 0x03b0000004067fae */ /* 0x0007e800091a1016 */
[----:B-1----:R-:W5:Y:S04]  /*443d0*/  LDL.LU R14, [R1+0x370] ;  /* 0x00037000010e7983 */ /* 0x002f680000300800 */
[----:B------:R1:W-:Y:S04]  /*443e0*/  STL [R1+0x624], R15 ;  /* 0x0006240f01007387 */ /* 0x0003e80000100800 */
[----:B------:R-:W5:Y:S01]  /*443f0*/  LDL.LU R12, [R1+0x3b0] ;  /* 0x0003b000010c7983 */ /* 0x000f620000300800 */
[----:B---3--:R-:W-:-:S02]  /*44400*/  IMAD.MOV.U32 R5, RZ, RZ, R15 ;  /* 0x000000ffff057224 */ /* 0x008fc400078e000f */
[----:B------:R-:W-:Y:S01]  /*44410*/  IMAD.MOV.U32 R4, RZ, RZ, R13 ;  /* 0x000000ffff047224 */ /* 0x000fe200078e000d */
[----:B-1----:R-:W3:Y:S01]  /*44420*/  LDL.LU R15, [R1+0x36c] ;  /* 0x00036c00010f7983 */ /* 0x002ee20000300800 */
[----:B----4-:R-:W-:-:S03]  /*44430*/  IADD3 R10, P4, PT, R10, R134, RZ ;  /* 0x000000860a0a7210 */ /* 0x010fc60007f9e0ff */
[----:B------:R-:W4:Y:S01]  /*44440*/  LDL.LU R13, [R1+0x3ac] ;  /* 0x0003ac00010d7983 */ /* 0x000f220000300800 */
[----:B--2---:R-:W-:-:S03]  /*44450*/  IADD3 R8, P5, PT, R8, R134, RZ ;  /* 0x0000008608087210 */ /* 0x004fc60007fbe0ff */
[----:B------:R1:W-:Y:S04]  /*44460*/  LDGSTS.E [R6+0x3f00], desc[UR22][R4.64], P2 ;  /* 0x03f0000004067fae */ /* 0x0003e800091a1016 */
[----:B------:R2:W-:Y:S01]  /*44470*/  STL [R1+0x270], R10 ;  /* 0x0002700a01007387 */ /* 0x0005e20000100800 */
[----:B-1----:R-:W-:Y:S02]  /*44480*/  LOP3.LUT R6, R3, 0x70, RZ, 0x3c, !PT ;  /* 0x0000007003067812 */ /* 0x002fe400078e3cff */
[----:B------:R-:W-:-:S03]  /*44490*/  MOV R4, R10 ;  /* 0x0000000a00047202 */ /* 0x000fc60000000f00 */
[----:B------:R-:W-:Y:S01]  /*444a0*/  VIADD R6, R6, UR5 ;  /* 0x0000000506067c36 */ /* 0x000fe20008000000 */
[----:B------:R1:W-:Y:S01]  /*444b0*/  STL [R1+0x2b0], R8 ;  /* 0x0002b00801007387 */ /* 0x0003e20000100800 */
[----:B------:R-:W-:Y:S01]  /*444c0*/  IADD3.X R11, PT, PT, R11, R135, RZ, P4, !PT ;  /* 0x000000870b0b7210 */ /* 0x000fe200027fe4ff */
[----:B------:R-:W-:-:S04]  /*444d0*/  IMAD.X R9, R9, 0x1, R135, P5 ;  /* 0x0000000109097824 */ /* 0x000fc800028e0687 */
[----:B------:R-:W-:Y:S01]  /*444e0*/  IMAD.MOV.U32 R5, RZ, RZ, R11 ;  /* 0x000000ffff057224 */ /* 0x000fe200078e000b */
[----:B------:R1:W-:Y:S04]  /*444f0*/  STL [R1+0x26c], R11 ;  /* 0x00026c0b01007387 */ /* 0x0003e80000100800 */
[----:B------:R1:W-:Y:S04]  /*44500*/  LDGSTS.E [R6+0x380], desc[UR22][R4.64], P2 ;  /* 0x0038000004067fae */ /* 0x0003e800091a1016 */
[----:B------:R2:W-:Y:S04]  /*44510*/  STL [R1+0x2ac], R9 ;  /* 0x0002ac0901007387 */ /* 0x0005e80000100800 */
[----:B--2---:R-:W2:Y:S01]  /*44520*/  LDL.LU R10, [R1+0x3ec] ;  /* 0x0003ec00010a7983 */ /* 0x004ea20000300800 */
[----:B-1----:R-:W-:-:S03]  /*44530*/  IMAD.MOV.U32 R4, RZ, RZ, R8 ;  /* 0x000000ffff047224 */ /* 0x002fc600078e0008 */
[----:B------:R-:W2:Y:S01]  /*44540*/  LDL.LU R8, [R1+0x3f0] ;  /* 0x0003f00001087983 */ /* 0x000ea20000300800 */
[----:B------:R-:W-:-:S03]  /*44550*/  MOV R5, R9 ;  /* 0x0000000900057202 */ /* 0x000fc60000000f00 */
[----:B------:R-:W2:Y:S04]  /*44560*/  LDL.LU R11, [R1+0x42c] ;  /* 0x00042c00010b7983 */ /* 0x000ea80000300800 */
[----:B------:R-:W2:Y:S04]  /*44570*/  LDL.LU R9, [R1+0x430] ;  /* 0x0004300001097983 */ /* 0x000ea80000300800 */
[----:B------:R1:W-:Y:S01]  /*44580*/  LDGSTS.E [R6+0x780], desc[UR22][R4.64], P2 ;  /* 0x0078000004067fae */ /* 0x0003e200091a1016 */
[-C--:B------:R-:W-:Y:S02]  /*44590*/  IADD3 R17, P4, PT, R17, R134.reuse, RZ ;  /* 0x0000008611117210 */ /* 0x080fe40007f9e0ff */
[----:B------:R-:W-:-:S02]  /*445a0*/  IADD3 R7, P5, PT, R7, R134, RZ ;  /* 0x0000008607077210 */ /* 0x000fc40007fbe0ff */
[----:B-1----:R-:W-:Y:S01]  /*445b0*/  MOV R4, R17 ;  /* 0x0000001100047202 */ /* 0x002fe20000000f00 */
[--C-:B------:R-:W-:Y:S01]  /*445c0*/  IMAD.X R18, R18, 0x1, R135.reuse, P4 ;  /* 0x0000000112127824 */ /* 0x100fe200020e0687 */
[----:B------:R-:W-:Y:S01]  /*445d0*/  STL [R1+0x2f0], R17 ;  /* 0x0002f01101007387 */ /* 0x000fe20000100800 */
[----:B------:R-:W-:Y:S02]  /*445e0*/  IMAD.X R16, R16, 0x1, R135, P5 ;  /* 0x0000000110107824 */ /* 0x000fe400028e0687 */
[----:B------:R-:W-:Y:S01]  /*445f0*/  IMAD.MOV.U32 R5, RZ, RZ, R18 ;  /* 0x000000ffff057224 */ /* 0x000fe200078e0012 */
[----:B------:R-:W-:Y:S04]  /*44600*/  STL [R1+0x2ec], R18 ;  /* 0x0002ec1201007387 */ /* 0x000fe80000100800 */
[----:B------:R1:W-:Y:S04]  /*44610*/  STL [R1+0x330], R7 ;  /* 0x0003300701007387 */ /* 0x0003e80000100800 */
[----:B------:R1:W-:Y:S04]  /*44620*/  LDGSTS.E [R6+0xb80], desc[UR22][R4.64], P2 ;  /* 0x00b8000004067fae */ /* 0x0003e800091a1016 */
[----:B------:R3:W-:Y:S04]  /*44630*/  STL [R1+0x32c], R16 ;  /* 0x00032c1001007387 */ /* 0x0007e80000100800 */
[----:B------:R-:W2:Y:S01]  /*44640*/  LDL.LU R22, [R1+0x46c] ;  /* 0x00046c0001167983 */ /* 0x000ea20000300800 */
[----:B-1----:R-:W-:-:S03]  /*44650*/  IMAD.MOV.U32 R4, RZ, RZ, R7 ;  /* 0x000000ffff047224 */ /* 0x002fc600078e0007 */
[----:B------:R-:W2:Y:S04]  /*44660*/  LDL.LU R7, [R1+0x470] ;  /* 0x0004700001077983 */ /* 0x000ea80000300800 */
[----:B------:R-:W2:Y:S04]  /*44670*/  LDL.LU R21, [R1+0x4ac] ;  /* 0x0004ac0001157983 */ /* 0x000ea80000300800 */
[----:B------:R-:W2:Y:S01]  /*44680*/  LDL.LU R20, [R1+0x4b0] ;  /* 0x0004b00001147983 */ /* 0x000ea20000300800 */
[----:B------:R-:W-:-:S05]  /*44690*/  MOV R5, R16 ;  /* 0x0000001000057202 */ /* 0x000fca0000000f00 */
[----:B------:R1:W-:Y:S01]  /*446a0*/  LDGSTS.E [R6+0xf80], desc[UR22][R4.64], P2 ;  /* 0x00f8000004067fae */ /* 0x0003e200091a1016 */
[-C--:B-----5:R-:W-:Y:S02]  /*446b0*/  IADD3 R14, P4, PT, R14, R134.reuse, RZ ;  /* 0x000000860e0e7210 */ /* 0x0a0fe40007f9e0ff */
[----:B------:R-:W-:-:S03]  /*446c0*/  IADD3 R12, P5, PT, R12, R134, RZ ;  /* 0x000000860c0c7210 */ /* 0x000fc60007fbe0ff */
[----:B------:R-:W-:Y:S01]  /*446d0*/  STL [R1+0x370], R14 ;  /* 0x0003700e01007387 */ /* 0x000fe20000100800 */
[--C-:B---3--:R-:W-:Y:S02]  /*446e0*/  IMAD.X R15, R15, 0x1, R135.reuse, P4 ;  /* 0x000000010f0f7824 */ /* 0x108fe400020e0687 */
[----:B----4-:R-:W-:-:S03]  /*446f0*/  IMAD.X R13, R13, 0x1, R135, P5 ;  /* 0x000000010d0d7824 */ /* 0x010fc600028e0687 */
[----:B------:R3:W-:Y:S04]  /*44700*/  STL [R1+0x36c], R15 ;  /* 0x00036c0f01007387 */ /* 0x0007e80000100800 */
[----:B------:R-:W-:Y:S04]  /*44710*/  STL [R1+0x3b0], R12 ;  /* 0x0003b00c01007387 */ /* 0x000fe80000100800 */
[----:B------:R-:W4:Y:S04]  /*44720*/  LDL.LU R18, [R1+0x4f0] ;  /* 0x0004f00001127983 */ /* 0x000f280000300800 */
[----:B------:R5:W-:Y:S04]  /*44730*/  STL [R1+0x3ac], R13 ;  /* 0x0003ac0d01007387 */ /* 0x000be80000100800 */
[----:B------:R-:W4:Y:S04]  /*44740*/  LDL.LU R16, [R1+0x530] ;  /* 0x0005300001107983 */ /* 0x000f280000300800 */
[----:B------:R-:W4:Y:S01]  /*44750*/  LDL.LU R19, [R1+0x4ec] ;  /* 0x0004ec0001137983 */ /* 0x000f220000300800 */
[----:B-1----:R-:W-:Y:S01]  /*44760*/  MOV R4, R14 ;  /* 0x0000000e00047202 */ /* 0x002fe20000000f00 */
[----:B------:R-:W-:-:S02]  /*44770*/  IMAD.MOV.U32 R5, RZ, RZ, R15 ;  /* 0x000000ffff057224 */ /* 0x000fc400078e000f */
[----:B------:R-:W4:Y:S04]  /*44780*/  LDL.LU R17, [R1+0x52c] ;  /* 0x00052c0001117983 */ /* 0x000f280000300800 */
[----:B---3--:R-:W3:Y:S04]  /*44790*/  LDL.LU R15, [R1+0x56c] ;  /* 0x00056c00010f7983 */ /* 0x008ee80000300800 */
[----:B------:R-:W3:Y:S04]  /*447a0*/  LDL.LU R14, [R1+0x570] ;  /* 0x00057000010e7983 */ /* 0x000ee80000300800 */
[----:B------:R1:W-:Y:S02]  /*447b0*/  LDGSTS.E [R6+0x1380], desc[UR22][R4.64], P2 ;  /* 0x0138000004067fae */ /* 0x0003e400091a1016 */
[----:B-1----:R-:W-:Y:S01]  /*447c0*/  MOV R5, R13 ;  /* 0x0000000d00057202 */ /* 0x002fe20000000f00 */
[----:B------:R-:W-:Y:S01]  /*447d0*/  IMAD.MOV.U32 R4, RZ, RZ, R12 ;  /* 0x000000ffff047224 */ /* 0x000fe200078e000c */
[----:B-----5:R-:W5:Y:S04]  /*447e0*/  LDL.LU R13, [R1+0x5ac] ;  /* 0x0005ac00010d7983 */ /* 0x020f680000300800 */
[----:B------:R-:W5:Y:S04]  /*447f0*/  LDL.LU R12, [R1+0x5b0] ;  /* 0x0005b000010c7983 */ /* 0x000f680000300800 */
[----:B------:R1:W-:Y:S01]  /*44800*/  LDGSTS.E [R6+0x1780], desc[UR22][R4.64], P2 ;  /* 0x0178000004067fae */ /* 0x0003e200091a1016 */
[----:B--2---:R-:W-:-:S05]  /*44810*/  IADD3 R8, P4, PT, R8, R134, RZ ;  /* 0x0000008608087210 */ /* 0x004fca0007f9e0ff */
[--C-:B------:R-:W-:Y:S01]  /*44820*/  IMAD.X R10, R10, 0x1, R135.reuse, P4 ;  /* 0x000000010a0a7824 */ /* 0x100fe200020e0687 */
[----:B------:R-:W-:Y:S01]  /*44830*/  IADD3 R9, P5, PT, R9, R134, RZ ;  /* 0x0000008609097210 */ /* 0x000fe20007fbe0ff */
[----:B------:R-:W-:Y:S01]  /*44840*/  STL [R1+0x3f0], R8 ;  /* 0x0003f00801007387 */ /* 0x000fe20000100800 */
[----:B-1----:R-:W-:Y:S01]  /*44850*/  MOV R4, R8 ;  /* 0x0000000800047202 */ /* 0x002fe20000000f00 */
[----:B------:R-:W-:Y:S02]  /*44860*/  IMAD.MOV.U32 R5, RZ, RZ, R10 ;  /* 0x000000ffff057224 */ /* 0x000fe400078e000a */
[----:B------:R-:W-:Y:S01]  /*44870*/  IMAD.X R11, R11, 0x1, R135, P5 ;  /* 0x000000010b0b7824 */ /* 0x000fe200028e0687 */
[----:B------:R1:W-:Y:S04]  /*44880*/  STL [R1+0x3ec], R10 ;  /* 0x0003ec0a01007387 */ /* 0x0003e80000100800 */
[----:B------:R-:W-:Y:S04]  /*44890*/  STL [R1+0x430], R9 ;  /* 0x0004300901007387 */ /* 0x000fe80000100800 */
[----:B------:R2:W-:Y:S04]  /*448a0*/  LDGSTS.E [R6+0x1b80], desc[UR22][R4.64], P2 ;  /* 0x01b8000004067fae */ /* 0x0005e800091a1016 */
[----:B-1----:R-:W5:Y:S04]  /*448b0*/  LDL.LU R10, [R1+0x5f0] ;  /* 0x0005f000010a7983 */ /* 0x002f680000300800 */
[----:B------:R1:W-:Y:S04]  /*448c0*/  STL [R1+0x42c], R11 ;  /* 0x00042c0b01007387 */ /* 0x0003e80000100800 */
[----:B------:R-:W5:Y:S01]  /*448d0*/  LDL.LU R8, [R1+0x630] ;  /* 0x0006300001087983 */ /* 0x000f620000300800 */
[----:B--2---:R-:W-:Y:S01]  /*448e0*/  MOV R5, R11 ;  /* 0x0000000b00057202 */ /* 0x004fe20000000f00 */
[----:B------:R-:W-:-:S02]  /*448f0*/  IMAD.MOV.U32 R4, RZ, RZ, R9 ;  /* 0x000000ffff047224 */ /* 0x000fc400078e0009 */
[----:B-1----:R-:W2:Y:S04]  /*44900*/  LDL.LU R11, [R1+0x5ec] ;  /* 0x0005ec00010b7983 */ /* 0x002ea80000300800 */
[----:B------:R-:W2:Y:S04]  /*44910*/  LDL.LU R9, [R1+0x62c] ;  /* 0x00062c0001097983 */ /* 0x000ea80000300800 */
[----:B------:R1:W-:Y:S01]  /*44920*/  LDGSTS.E [R6+0x1f80], desc[UR22][R4.64], P2 ;  /* 0x01f8000004067fae */ /* 0x0003e200091a1016 */
[----:B------:R-:W-:-:S05]  /*44930*/  IADD3 R7, P4, PT, R7, R134, RZ ;  /* 0x0000008607077210 */ /* 0x000fca0007f9e0ff */
[----:B------:R-:W-:Y:S01]  /*44940*/  IMAD.X R22, R22, 0x1, R135, P4 ;  /* 0x0000000116167824 */ /* 0x000fe200020e0687 */
[----:B------:R-:W-:Y:S01]  /*44950*/  IADD3 R20, P5, PT, R20, R134, RZ ;  /* 0x0000008614147210 */ /* 0x000fe20007fbe0ff */
[----:B------:R1:W-:Y:S02]  /*44960*/  STL [R1+0x470], R7 ;  /* 0x0004700701007387 */ /* 0x0003e40000100800 */
[----:B-1----:R-:W-:Y:S02]  /*44970*/  MOV R4, R7 ;  /* 0x0000000700047202 */ /* 0x002fe40000000f00 */
[----:B------:R1:W-:Y:S04]  /*44980*/  STL [R1+0x46c], R22 ;  /* 0x00046c1601007387 */ /* 0x0003e80000100800 */
[----:B------:R1:W-:Y:S04]  /*44990*/  STL [R1+0x4b0], R20 ;  /* 0x0004b01401007387 */ /* 0x0003e80000100800 */
[----:B------:R-:W2:Y:S01]  /*449a0*/  LDL R7, [R1+0x634] ;  /* 0x0006340001077983 */ /* 0x000ea20000100800 */
[----:B------:R-:W-:-:S02]  /*449b0*/  IMAD.MOV.U32 R5, RZ, RZ, R22 ;  /* 0x000000ffff057224 */ /* 0x000fc400078e0016 */
[----:B------:R-:W-:-:S03]  /*449c0*/  IMAD.X R21, R21, 0x1, R135, P5 ;  /* 0x0000000115157824 */ /* 0x000fc600028e0687 */
[----:B------:R1:W-:Y:S02]  /*449d0*/  LDGSTS.E [R6+0x2380], desc[UR22][R4.64], P2 ;  /* 0x0238000004067fae */ /* 0x0003e400091a1016 */
[----:B-1----:R-:W-:Y:S01]  /*449e0*/  IMAD.MOV.U32 R4, RZ, RZ, R20 ;  /* 0x000000ffff047224 */ /* 0x002fe200078e0014 */
[----:B------:R-:W-:-:S05]  /*449f0*/  MOV R5, R21 ;  /* 0x0000001500057202 */ /* 0x000fca0000000f00 */
[----:B------:R1:W-:Y:S01]  /*44a00*/  LDGSTS.E [R6+0x2780], desc[UR22][R4.64], P2 ;  /* 0x0278000004067fae */ /* 0x0003e200091a1016 */
[----:B----4-:R-:W-:-:S04]  /*44a10*/  IADD3 R18, P4, PT, R18, R134, RZ ;  /* 0x0000008612127210 */ /* 0x010fc80007f9e0ff */
[----:B-1----:R-:W-:Y:S02]  /*44a20*/  MOV R4, R18 ;  /* 0x0000001200047202 */ /* 0x002fe40000000f00 */
[----:B------:R-:W-:Y:S01]  /*44a30*/  IADD3 R16, P5, PT, R16, R134, RZ ;  /* 0x0000008610107210 */ /* 0x000fe20007fbe0ff */
[----:B------:R-:W-:-:S04]  /*44a40*/  IMAD.X R19, R19, 0x1, R135, P4 ;  /* 0x0000000113137824 */ /* 0x000fc800020e0687 */
[----:B------:R-:W-:Y:S02]  /*44a50*/  IMAD.MOV.U32 R5, RZ, RZ, R19 ;  /* 0x000000ffff057224 */ /* 0x000fe400078e0013 */
[----:B------:R-:W-:-:S03]  /*44a60*/  IMAD.X R17, R17, 0x1, R135, P5 ;  /* 0x0000000111117824 */ /* 0x000fc600028e0687 */
[----:B------:R1:W-:Y:S01]  /*44a70*/  LDGSTS.E [R6+0x2b80], desc[UR22][R4.64], P2 ;  /* 0x02b8000004067fae */ /* 0x0003e200091a1016 */
[----:B---3--:R-:W-:-:S05]  /*44a80*/  IADD3 R14, P4, PT, R14, R134, RZ ;  /* 0x000000860e0e7210 */ /* 0x008fca0007f9e0ff */
[----:B------:R-:W-:Y:S02]  /*44a90*/  IMAD.X R15, R15, 0x1, R135, P4 ;  /* 0x000000010f0f7824 */ /* 0x000fe400020e0687 */
[----:B-1----:R-:W-:Y:S01]  /*44aa0*/  IMAD.MOV.U32 R4, RZ, RZ, R16 ;  /* 0x000000ffff047224 */ /* 0x002fe200078e0010 */
[----:B------:R-:W-:-:S05]  /*44ab0*/  MOV R5, R17 ;  /* 0x0000001100057202 */ /* 0x000fca0000000f00 */
[----:B------:R1:W-:Y:S01]  /*44ac0*/  LDGSTS.E [R6+0x2f80], desc[UR22][R4.64], P2 ;  /* 0x02f8000004067fae */ /* 0x0003e200091a1016 */
[----:B-----5:R-:W-:Y:S02]  /*44ad0*/  IADD3 R12, P5, PT, R12, R134, RZ ;  /* 0x000000860c0c7210 */ /* 0x020fe40007fbe0ff */
[----:B-1----:R-:W-:Y:S01]  /*44ae0*/  MOV R4, R14 ;  /* 0x0000000e00047202 */ /* 0x002fe20000000f00 */
[----:B------:R-:W-:Y:S02]  /*44af0*/  IMAD.MOV.U32 R5, RZ, RZ, R15 ;  /* 0x000000ffff057224 */ /* 0x000fe400078e000f */
[----:B------:R-:W-:Y:S01]  /*44b00*/  IMAD.X R13, R13, 0x1, R135, P5 ;  /* 0x000000010d0d7824 */ /* 0x000fe200028e0687 */
[----:B------:R3:W-:Y:S04]  /*44b10*/  STL [R1+0x4ac], R21 ;  /* 0x0004ac1501007387 */ /* 0x0007e80000100800 */
[----:B------:R1:W-:Y:S04]  /*44b20*/  LDGSTS.E [R6+0x3380], desc[UR22][R4.64], P2 ;  /* 0x0338000004067fae */ /* 0x0003e800091a1016 */
[----:B------:R3:W-:Y:S04]  /*44b30*/  STL [R1+0x4f0], R18 ;  /* 0x0004f01201007387 */ /* 0x0007e80000100800 */
[----:B------:R3:W-:Y:S01]  /*44b40*/  STL [R1+0x4ec], R19 ;  /* 0x0004ec1301007387 */ /* 0x0007e20000100800 */
[----:B-1----:R-:W-:Y:S01]  /*44b50*/  IMAD.MOV.U32 R4, RZ, RZ, R12 ;  /* 0x000000ffff047224 */ /* 0x002fe200078e000c */
[----:B------:R-:W-:-:S02]  /*44b60*/  MOV R5, R13 ;  /* 0x0000000d00057202 */ /* 0x000fc40000000f00 */
[----:B------:R3:W-:Y:S04]  /*44b70*/  STL [R1+0x530], R16 ;  /* 0x0005301001007387 */ /* 0x0007e80000100800 */
[----:B------:R3:W-:Y:S04]  /*44b80*/  STL [R1+0x52c], R17 ;  /* 0x00052c1101007387 */ /* 0x0007e80000100800 */
[----:B------:R1:W-:Y:S01]  /*44b90*/  LDGSTS.E [R6+0x3780], desc[UR22][R4.64], P2 ;  /* 0x0378000004067fae */ /* 0x0003e200091a1016 */
[----:B------:R-:W-:-:S03]  /*44ba0*/  IADD3 R10, P4, PT, R10, R134, RZ ;  /* 0x000000860a0a7210 */ /* 0x000fc60007f9e0ff */
[----:B------:R3:W-:Y:S01]  /*44bb0*/  STL [R1+0x570], R14 ;  /* 0x0005700e01007387 */ /* 0x0007e20000100800 */
[----:B------:R-:W-:-:S03]  /*44bc0*/  IADD3 R8, P5, PT, R8, R134, RZ ;  /* 0x0000008608087210 */ /* 0x000fc60007fbe0ff */
[----:B------:R3:W-:Y:S01]  /*44bd0*/  STL [R1+0x56c], R15 ;  /* 0x00056c0f01007387 */ /* 0x0007e20000100800 */
[----:B-1----:R-:W-:Y:S01]  /*44be0*/  MOV R4, R10 ;  /* 0x0000000a00047202 */ /* 0x002fe20000000f00 */
[----:B--2---:R-:W-:Y:S02]  /*44bf0*/  IMAD.X R11, R11, 0x1, R135, P4 ;  /* 0x000000010b0b7824 */ /* 0x004fe400020e0687 */
[----:B------:R3:W-:Y:S02]  /*44c00*/  STL [R1+0x5b0], R12 ;  /* 0x0005b00c01007387 */ /* 0x0007e40000100800 */
[----:B------:R-:W-:Y:S02]  /*44c10*/  IMAD.MOV.U32 R5, RZ, RZ, R11 ;  /* 0x000000ffff057224 */ /* 0x000fe400078e000b */
[----:B------:R-:W-:Y:S01]  /*44c20*/  IMAD.X R9, R9, 0x1, R135, P5 ;  /* 0x0000000109097824 */ /* 0x000fe200028e0687 */
[----:B------:R3:W-:Y:S04]  /*44c30*/  STL [R1+0x5ac], R13 ;  /* 0x0005ac0d01007387 */ /* 0x0007e80000100800 */
[----:B------:R3:W-:Y:S04]  /*44c40*/  STL [R1+0x5f0], R10 ;  /* 0x0005f00a01007387 */ /* 0x0007e80000100800 */
[----:B------:R3:W-:Y:S04]  /*44c50*/  STL [R1+0x5ec], R11 ;  /* 0x0005ec0b01007387 */ /* 0x0007e80000100800 */
[----:B------:R1:W-:Y:S04]  /*44c60*/  LDGSTS.E [R6+0x3b80], desc[UR22][R4.64], P2 ;  /* 0x03b8000004067fae */ /* 0x0003e800091a1016 */
[----:B------:R3:W-:Y:S04]  /*44c70*/  STL [R1+0x630], R8 ;  /* 0x0006300801007387 */ /* 0x0007e80000100800 */
[----:B------:R3:W-:Y:S01]  /*44c80*/  STL [R1+0x62c], R9 ;  /* 0x00062c0901007387 */ /* 0x0007e20000100800 */
[----:B-1----:R-:W-:Y:S01]  /*44c90*/  IMAD.MOV.U32 R4, RZ, RZ, R8 ;  /* 0x000000ffff047224 */ /* 0x002fe200078e0008 */
[----:B------:R-:W-:Y:S01]  /*44ca0*/  MOV R5, R9 ;  /* 0x0000000900057202 */ /* 0x000fe20000000f00 */
[----:B------:R-:W-:-:S04]  /*44cb0*/  UIADD3 UR13, UPT, UPT, UR13, 0x1, URZ ;  /* 0x000000010d0d7890 */ /* 0x000fc8000fffe0ff */
[----:B------:R1:W-:Y:S01]  /*44cc0*/  LDGSTS.E [R6+0x3f80], desc[UR22][R4.64], P2 ;  /* 0x03f8000004067fae */ /* 0x0003e200091a1016 */
[----:B------:R-:W-:-:S03]  /*44cd0*/  UISETP.GT.AND UP1, UPT, UR13, 0x1, UPT ;  /* 0x000000010d00788c */ /* 0x000fc6000bf24270 */
[----:B------:R-:W0:Y:S01]  /*44ce0*/  LDGDEPBAR ;  /* 0x00000000000079af */ /* 0x000e220000000000 */
[----:B------:R-:W-:Y:S02]  /*44cf0*/  USEL UR5, URZ, 0x1, !UP1 ;  /* 0x00000001ff057887 */ /* 0x000fe4000c800000 */
[----:B------:R-:W-:Y:S02]  /*44d00*/  USEL UR13, UR13, URZ, !UP1 ;  /* 0x000000ff0d0d7287 */ /* 0x000fe4000c800000 */
[----:B------:R-:W-:Y:S02]  /*44d10*/  ULOP3.LUT UR5, UR6, UR5, URZ, 0x3c, !UPT ;  /* 0x0000000506057292 */ /* 0x000fe4000f8e3cff */
[----:B-1----:R-:W-:Y:S01]  /*44d20*/  IMAD.U32 R4, RZ, RZ, UR6 ;  /* 0x00000006ff047e24 */ /* 0x002fe2000f8e00ff */
[C---:B------:R-:W-:Y:S01]  /*44d30*/  ISETP.NE.U32.AND P2, PT, R250.reuse, R7, PT ;  /* 0x00000007fa00720c */ /* 0x040fe20003f45070 */
[----:B------:R-:W-:-:S12]  /*44d40*/  VIADD R250, R250, 0x1 ;  /* 0x00000001fafa7836 */ /* 0x000fd80000000000 */
[----:B---3--:R-:W-:Y:S05]  /*44d50*/  @P2 BRA `(.L_x_11) ;  /* 0xffffff4800902947 */ /* 0x008fea000383ffff */
.L_x_8:
[----:B------:R-:W2:Y:S01]  /*44d60*/  LDL.LU R8, [R1+0x9a8] ;  /* 0x0009a80001087983 */ /* 0x000ea20000300800 */
[----:B------:R-:W1:Y:S03]  /*44d70*/  LDCU UR5, c[0x0][0x3b8] ;  /* 0x00007700ff0577ac */ /* 0x000e660008000800 */
[----:B------:R-:W3:Y:S01]  /*44d80*/  LDL.LU R7, [R1+0x9bc] ;  /* 0x0009bc0001077983 */ /* 0x000ee20000300800 */
[----:B------:R-:W2:Y:S03]  /*44d90*/  LDCU.128 UR12, c[0x0][0x390] ;  /* 0x00007200ff0c77ac */ /* 0x000ea60008000c00 */
[----:B------:R-:W4:Y:S01]  /*44da0*/  LDL.LU R6, [R1+0x9b8] ;  /* 0x0009b80001067983 */ /* 0x000f220000300800 */
[----:B------:R-:W5:Y:S01]  /*44db0*/  LDCU UR7, c[0x0][0x3b4] ;  /* 0x00007680ff0777ac */ /* 0x000f620008000800 */
[----:B-1----:R-:W-:-:S05]  /*44dc0*/  IMAD R3, R133, UR5, RZ ;  /* 0x0000000585037c24 */ /* 0x002fca000f8e02ff */
[----:B------:R-:W-:Y:S02]  /*44dd0*/  IADD3 R5, PT, PT, R3, UR5, RZ ;  /* 0x0000000503057c10 */ /* 0x000fe4000fffe0ff */
[C---:B--2---:R-:W-:Y:S01]  /*44de0*/  ISETP.GE.AND P2, PT, R8.reuse, UR14, PT ;  /* 0x0000000e08007c0c */ /* 0x044fe2000bf46270 */
[----:B-----5:R-:W-:-:S03]  /*44df0*/  IMAD R174, R8, UR7, RZ ;  /* 0x0000000708ae7c24 */ /* 0x020fc6000f8e02ff */
[----:B---3--:R-:W-:Y:S01]  /*44e00*/  ISETP.LT.AND P5, PT, R7, UR15, !P2 ;  /* 0x0000000f07007c0c */ /* 0x008fe2000d7a1270 */
[----:B------:R-:W-:Y:S01]  /*44e10*/  VIADD R7, R5, UR5 ;  /* 0x0000000505077c36 */ /* 0x000fe20008000000 */
[----:B------:R-:W-:Y:S02]  /*44e20*/  ISETP.LT.AND P6, PT, R133, UR15, !P2 ;  /* 0x0000000f85007c0c */ /* 0x000fe4000d7c1270 */
[----:B----4-:R-:W-:Y:S01]  /*44e30*/  ISETP.LT.AND P0, PT, R6, UR15, !P2 ;  /* 0x0000000f06007c0c */ /* 0x010fe2000d701270 */
[----:B------:R-:W-:Y:S01]  /*44e40*/  VIADD R9, R7, UR5 ;  /* 0x0000000507097c36 */ /* 0x000fe20008000000 */
[----:B------:R-:W-:-:S04]  /*44e50*/  LEA R0, P4, R174, UR12, 0x2 ;  /* 0x0000000cae007c11 */ /* 0x000fc8000f8810ff */
[----:B------:R-:W-:Y:S01]  /*44e60*/  IADD3 R11, PT, PT, R9, UR5, RZ ;  /* 0x00000005090b7c10 */ /* 0x000fe2000fffe0ff */
[----:B------:R-:W-:Y:S08]  /*44e70*/  @!P3 BRA `(.L_x_12) ;  /* 0x000000000010b947 */ /* 0x000ff00003800000 */
[----:B------:R-:W-:-:S06]  /*44e80*/  USHF.L.U32 UR6, UR6, 0x1f, URZ ;  /* 0x0000001f06067899 */ /* 0x000fcc00080006ff */
[----:B------:R-:W-:-:S04]  /*44e90*/  IMAD.U32 R2, RZ, RZ, UR6 ;  /* 0x00000006ff027e24 */ /* 0x000fc8000f8e00ff */
[----:B------:R-:W1:Y:S02]  /*44ea0*/  SYNCS.PHASECHK.TRANS64.TRYWAIT P3, [UR4], R2 ;  /* 0x00000002ff0075a7 */ /* 0x000e640008061104 */
[----:B-1----:R-:W-:Y:S05]  /*44eb0*/  @!P3 BRA `(.L_x_13) ;  /* 0x000000380078b947 */ /* 0x002fea0003800000 */
.L_x_12:
[----:B------:R-:W2:Y:S01]  /*44ec0*/  LDL.LU R8, [R1+0x9b4] ;  /* 0x0009b40001087983 */ /* 0x000ea20000300800 */
[----:B------:R-:W-:-:S04]  /*44ed0*/  DEPBAR.LE SB0, 0x0 ;  /* 0x000080000000791a */ /* 0x000fc80000000000 */
[----:B------:R-:W3:Y:S01]  /*44ee0*/  LDL.LU R6, [R1+0x9b0] ;  /* 0x0009b00001067983 */ /* 0x000ee20000300800 */
[----:B------:R-:W-:Y:S01]  /*44ef0*/  VIADD R13, R11, UR5 ;  /* 0x000000050b0d7c36 */ /* 0x000fe20008000000 */
[----:B------:R-:W-:Y:S01]  /*44f00*/  LEA.HI.X.SX32 R174, R174, UR13, 0x2, P4 ;  /* 0x0000000daeae7c11 */ /* 0x000fe2000a0f16ff */
[----:B------:R-:W1:Y:S01]  /*44f10*/  LDCU UR4, c[0x0][0x39c] ;  /* 0x00007380ff0477ac */ /* 0x000e620008000800 */
[----:B------:R-:W4:Y:S01]  /*44f20*/  LDL.LU R4, [R1+0x9ac] ;  /* 0x0009ac0001047983 */ /* 0x000f220000300800 */
[----:B------:R-:W-:Y:S01]  /*44f30*/  BAR.SYNC.DEFER_BLOCKING 0x0 ;  /* 0x0000000000007b1d */ /* 0x000fe20000010000 */
[----:B------:R-:W-:-:S05]  /*44f40*/  LEA R2, P3, R3, R0, 0x2 ;  /* 0x0000000003027211 */ /* 0x000fca00078610ff */
[----:B------:R-:W5:Y:S01]  /*44f50*/  LDCU UR6, c[0x0][0x39c] ;  /* 0x00007380ff0677ac */ /* 0x000f620008000800 */
[----:B------:R-:W5:Y:S01]  /*44f60*/  LDL.LU R167, [R1+0xa68] ;  /* 0x000a680001a77983 */ /* 0x000f620000300800 */
[----:B------:R-:W1:Y:S03]  /*44f70*/  LDCU UR7, c[0x0][0x39c] ;  /* 0x00007380ff0777ac */ /* 0x000e660008000800 */
[----:B------:R-:W5:Y:S01]  /*44f80*/  LDL.LU R172, [R1+0xa6c] ;  /* 0x000a6c0001ac7983 */ /* 0x000f620000300800 */
[----:B------:R-:W-:Y:S01]  /*44f90*/  IADD3 R15, PT, PT, R13, UR5, RZ ;  /* 0x000000050d0f7c10 */ /* 0x000fe2000fffe0ff */
[----:B------:R-:W1:Y:S01]  /*44fa0*/  LDCU UR8, c[0x0][0x39c] ;  /* 0x00007380ff0877ac */ /* 0x000e620008000800 */
[----:B------:R-:W-:Y:S01]  /*44fb0*/  LEA R132, P4, R5, R0, 0x2 ;  /* 0x0000000005847211 */ /* 0x000fe200078810ff */
[----:B------:R-:W5:Y:S01]  /*44fc0*/  LDL.LU R169, [R1+0xa64] ;  /* 0x000a640001a97983 */ /* 0x000f620000300800 */
[-C--:B------:R-:W-:Y:S01]  /*44fd0*/  LEA.HI.X.SX32 R3, R3, R174.reuse, 0x2, P3 ;  /* 0x000000ae03037211 */ /* 0x080fe200018f16ff */
[----:B------:R-:W-:Y:S01]  /*44fe0*/  VIADD R17, R15, UR5 ;  /* 0x000000050f117c36 */ /* 0x000fe20008000000 */
[----:B------:R-:W-:Y:S01]  /*44ff0*/  LEA.HI.X.SX32 R133, R5, R174, 0x2, P4 ;  /* 0x000000ae05857211 */ /* 0x000fe200020f16ff */
[----:B------:R-:W5:Y:S01]  /*45000*/  LDL.LU R170, [R1+0xa70] ;  /* 0x000a700001aa7983 */ /* 0x000f620000300800 */
[-C--:B------:R-:W-:Y:S01]  /*45010*/  LEA R134, P3, R7, R0.reuse, 0x2 ;  /* 0x0000000007867211 */ /* 0x080fe200078610ff */
[----:B------:R-:W-:Y:S01]  /*45020*/  VIADD R5, R17, UR5 ;  /* 0x0000000511057c36 */ /* 0x000fe20008000000 */
[----:B------:R-:W-:Y:S01]  /*45030*/  LEA R136, P4, R9, R0, 0x2 ;  /* 0x0000000009887211 */ /* 0x000fe200078810ff */
[----:B------:R-:W1:Y:S02]  /*45040*/  @!P1 SYNCS.CCTL.IV [UR9+0xf0000] ;  /* 0x0f000000ff0099b1 */ /* 0x000e640008000009 */
[----:B-1----:R-:W-:Y:S01]  /*45050*/  BAR.SYNC.DEFER_BLOCKING 0x0 ;  /* 0x0000000000007b1d */ /* 0x002fe20000010000 */
[----:B------:R-:W-:-:S02]  /*45060*/  LEA.HI.X.SX32 R135, R7, R174, 0x2, P3 ;  /* 0x000000ae07877211 */ /* 0x000fc400018f16ff */
[----:B------:R-:W-:Y:S02]  /*45070*/  IADD3 R7, PT, PT, R5, UR5, RZ ;  /* 0x0000000505077c10 */ /* 0x000fe4000fffe0ff */
[----:B------:R-:W-:Y:S02]  /*45080*/  LEA.HI.X.SX32 R137, R9, R174, 0x2, P4 ;  /* 0x000000ae09897211 */ /* 0x000fe400020f16ff */
[----:B------:R-:W-:Y:S01]  /*45090*/  LEA R138, P3, R11, R0, 0x2 ;  /* 0x000000000b8a7211 */ /* 0x000fe200078610ff */
[----:B------:R-:W-:Y:S01]  /*450a0*/  VIADD R9, R7, UR5 ;  /* 0x0000000507097c36 */ /* 0x000fe20008000000 */
[----:B------:R-:W5:Y:S02]  /*450b0*/  LDL.LU R171, [R1+0xa60] ;  /* 0x000a600001ab7983 */ /* 0x000f640000300800 */
[----:B------:R-:W-:Y:S01]  /*450c0*/  LEA.HI.X.SX32 R139, R11, R174, 0x2, P3 ;  /* 0x000000ae0b8b7211 */ /* 0x000fe200018f16ff */
[----:B------:R-:W-:Y:S01]  /*450d0*/  VIADD R11, R9, UR5 ;  /* 0x00000005090b7c36 */ /* 0x000fe20008000000 */
[----:B------:R-:W-:-:S04]  /*450e0*/  LEA R142, P3, R15, R0, 0x2 ;  /* 0x000000000f8e7211 */ /* 0x000fc800078610ff */
[----:B------:R-:W-:Y:S02]  /*450f0*/  LEA.HI.X.SX32 R143, R15, R174, 0x2, P3 ;  /* 0x000000ae0f8f7211 */ /* 0x000fe400018f16ff */
[----:B------:R-:W-:-:S04]  /*45100*/  LEA R146, P3, R5, R0, 0x2 ;  /* 0x0000000005927211 */ /* 0x000fc800078610ff */
[----:B------:R-:W-:Y:S01]  /*45110*/  LEA.HI.X.SX32 R147, R5, R174, 0x2, P3 ;  /* 0x000000ae05937211 */ /* 0x000fe200018f16ff */
[----:B------:R-:W1:Y:S01]  /*45120*/  @!P1 SYNCS.CCTL.IV [UR9+0xf0008] ;  /* 0x0f000800ff0099b1 */ /* 0x000e620008000009 */
[-C--:B------:R-:W-:Y:S02]  /*45130*/  LEA R140, P1, R13, R0.reuse, 0x2 ;  /* 0x000000000d8c7211 */ /* 0x080fe400078210ff */
[----:B------:R-:W-:Y:S02]  /*45140*/  LEA R150, P3, R9, R0, 0x2 ;  /* 0x0000000009967211 */ /* 0x000fe400078610ff */
[----:B------:R-:W-:Y:S02]  /*45150*/  LEA.HI.X.SX32 R141, R13, R174, 0x2, P1 ;  /* 0x000000ae0d8d7211 */ /* 0x000fe400008f16ff */
[----:B------:R-:W-:Y:S02]  /*45160*/  IADD3 R13, PT, PT, R11, UR5, RZ ;  /* 0x000000050b0d7c10 */ /* 0x000fe4000fffe0ff */
[----:B------:R-:W-:-:S02]  /*45170*/  LEA R144, P1, R17, R0, 0x2 ;  /* 0x0000000011907211 */ /* 0x000fc400078210ff */
[-C--:B------:R-:W-:Y:S01]  /*45180*/  LEA.HI.X.SX32 R151, R9, R174.reuse, 0x2, P3 ;  /* 0x000000ae09977211 */ /* 0x080fe200018f16ff */
[----:B------:R-:W-:Y:S01]  /*45190*/  VIADD R15, R13, UR5 ;  /* 0x000000050d0f7c36 */ /* 0x000fe20008000000 */
[----:B------:R-:W-:Y:S02]  /*451a0*/  LEA.HI.X.SX32 R145, R17, R174, 0x2, P1 ;  /* 0x000000ae11917211 */ /* 0x000fe400008f16ff */
[-C--:B------:R-:W-:Y:S01]  /*451b0*/  LEA R148, P1, R7, R0.reuse, 0x2 ;  /* 0x0000000007947211 */ /* 0x080fe200078210ff */
[----:B------:R-:W-:Y:S01]  /*451c0*/  VIADD R5, R15, UR5 ;  /* 0x000000050f057c36 */ /* 0x000fe20008000000 */
[----:B------:R-:W-:Y:S02]  /*451d0*/  LEA R154, P3, R13, R0, 0x2 ;  /* 0x000000000d9a7211 */ /* 0x000fe400078610ff */
[----:B------:R-:W-:Y:S02]  /*451e0*/  LEA.HI.X.SX32 R149, R7, R174, 0x2, P1 ;  /* 0x000000ae07957211 */ /* 0x000fe400008f16ff */
[----:B------:R-:W-:-:S02]  /*451f0*/  LEA R152, P1, R11, R0, 0x2 ;  /* 0x000000000b987211 */ /* 0x000fc400078210ff */
[----:B------:R-:W-:Y:S02]  /*45200*/  IADD3 R7, PT, PT, R5, UR5, RZ ;  /* 0x0000000505077c10 */ /* 0x000fe4000fffe0ff */
[----:B------:R-:W-:Y:S02]  /*45210*/  LEA.HI.X.SX32 R153, R11, R174, 0x2, P1 ;  /* 0x000000ae0b997211 */ /* 0x000fe400008f16ff */
[----:B------:R-:W-:Y:S01]  /*45220*/  LEA R156, P1, R15, R0, 0x2 ;  /* 0x000000000f9c7211 */ /* 0x000fe200078210ff */
[----:B------:R-:W-:Y:S01]  /*45230*/  VIADD R9, R7, UR5 ;  /* 0x0000000507097c36 */ /* 0x000fe20008000000 */
[-C--:B------:R-:W-:Y:S02]  /*45240*/  LEA.HI.X.SX32 R155, R13, R174.reuse, 0x2, P3 ;  /* 0x000000ae0d9b7211 */ /* 0x080fe400018f16ff */
[----:B------:R-:W-:Y:S01]  /*45250*/  LEA.HI.X.SX32 R157, R15, R174, 0x2, P1 ;  /* 0x000000ae0f9d7211 */ /* 0x000fe200008f16ff */
[----:B------:R-:W-:Y:S01]  /*45260*/  VIADD R166, R9, UR5 ;  /* 0x0000000509a67c36 */ /* 0x000fe20008000000 */
[----:B------:R-:W-:-:S02]  /*45270*/  LEA R158, P3, R5, R0, 0x2 ;  /* 0x00000000059e7211 */ /* 0x000fc400078610ff */
[----:B------:R-:W-:Y:S02]  /*45280*/  LEA R160, P1, R7, R0, 0x2 ;  /* 0x0000000007a07211 */ /* 0x000fe400078210ff */
[-C--:B------:R-:W-:Y:S02]  /*45290*/  LEA.HI.X.SX32 R159, R5, R174.reuse, 0x2, P3 ;  /* 0x000000ae059f7211 */ /* 0x080fe400018f16ff */
[----:B------:R-:W-:Y:S02]  /*452a0*/  LEA.HI.X.SX32 R161, R7, R174, 0x2, P1 ;  /* 0x000000ae07a17211 */ /* 0x000fe400008f16ff */
[CC--:B------:R-:W-:Y:S02]  /*452b0*/  LEA R162, P3, R9.reuse, R0.reuse, 0x2 ;  /* 0x0000000009a27211 */ /* 0x0c0fe400078610ff */
[----:B------:R-:W-:Y:S02]  /*452c0*/  LEA R164, P1, R166, R0, 0x2 ;  /* 0x00000000a6a47211 */ /* 0x000fe400078210ff */
[----:B------:R-:W-:-:S02]  /*452d0*/  LEA.HI.X.SX32 R163, R9, R174, 0x2, P3 ;  /* 0x000000ae09a37211 */ /* 0x000fc400018f16ff */
[----:B------:R-:W-:Y:S02]  /*452e0*/  LEA.HI.X.SX32 R165, R166, R174, 0x2, P1 ;  /* 0x000000aea6a57211 */ /* 0x000fe400008f16ff */
[----:B--2---:R-:W-:Y:S02]  /*452f0*/  ISETP.LT.AND P4, PT, R8, UR15, !P2 ;  /* 0x0000000f08007c0c */ /* 0x004fe4000d781270 */
[----:B---3--:R-:W-:Y:S02]  /*45300*/  ISETP.LT.AND P3, PT, R6, UR15, !P2 ;  /* 0x0000000f06007c0c */ /* 0x008fe4000d761270 */
[----:B----4-:R-:W-:Y:S02]  /*45310*/  ISETP.LT.AND P1, PT, R4, UR15, !P2 ;  /* 0x0000000f04007c0c */ /* 0x010fe4000d721270 */
[----:B------:R-:W2:Y:S01]  /*45320*/  LDTM.x128 R4, tmem[UR11] ;  /* 0x0000000b000479ee */ /* 0x000ea200083c0000 */
[----:B------:R-:W-:Y:S01]  /*45330*/  NOP ;  /* 0x0000000000007918 */ /* 0x000fe20000000000 */
[----:B--2---:R2:W-:Y:S04]  /*45340*/  @P6 STG.E desc[UR22][R2.64], R4 ;  /* 0x0000000402006986 */ /* 0x0045e8000c101916 */
[----:B------:R3:W-:Y:S01]  /*45350*/  @P5 STG.E desc[UR22][R132.64], R5 ;  /* 0x0000000584005986 */ /* 0x0007e2000c101916 */
[----:B-----5:R-:W-:-:S03]  /*45360*/  ISETP.LT.AND P5, PT, R172, UR15, !P2 ;  /* 0x0000000fac007c0c */ /* 0x020fc6000d7a1270 */
[----:B------:R-:W4:Y:S04]  /*45370*/  LDL.LU R172, [R1+0xa74] ;  /* 0x000a740001ac7983 */ /* 0x000f280000300800 */
[----:B------:R-:W5:Y:S04]  /*45380*/  LDL.LU R173, [R1+0xa5c] ;  /* 0x000a5c0001ad7983 */ /* 0x000f680000300800 */
[----:B------:R-:W5:Y:S01]  /*45390*/  LDL.LU R184, [R1+0xb54] ;  /* 0x000b540001b87983 */ /* 0x000f620000300800 */
[----:B------:R-:W-:Y:S02]  /*453a0*/  ISETP.LT.AND P6, PT, R167, UR15, !P2 ;  /* 0x0000000fa7007c0c */ /* 0x000fe4000d7c1270 */
[----:B------:R-:W-:Y:S01]  /*453b0*/  IADD3 R166, PT, PT, R166, UR5, RZ ;  /* 0x00000005a6a67c10 */ /* 0x000fe2000fffe0ff */
[----:B------:R-:W5:Y:S01]  /*453c0*/  LDL.LU R183, [R1+0xb50] ;  /* 0x000b500001b77983 */ /* 0x000f620000300800 */
[----:B--2---:R-:W-:-:S02]  /*453d0*/  P2R R4, PR, RZ, 0x40 ;  /* 0x00000040ff047803 */ /* 0x004fc40000000000 */
[C---:B------:R-:W-:Y:S01]  /*453e0*/  LEA R2, P6, R166.reuse, R0, 0x2 ;  /* 0x00000000a6027211 */ /* 0x040fe200078c10ff */
[C---:B------:R-:W-:Y:S01]  /*453f0*/  VIADD R168, R166.reuse, UR5 ;  /* 0x00000005a6a87c36 */ /* 0x040fe20008000000 */
[----:B------:R-:W-:Y:S01]  /*45400*/  P2R R175, PR, RZ, 0x20 ;  /* 0x00000020ffaf7803 */ /* 0x000fe20000000000 */
[----:B------:R-:W2:Y:S01]  /*45410*/  LDL.LU R182, [R1+0xb4c] ;  /* 0x000b4c0001b67983 */ /* 0x000ea20000300800 */
[----:B------:R-:W-:Y:S02]  /*45420*/  LEA.HI.X.SX32 R3, R166, R174, 0x2, P6 ;  /* 0x000000aea6037211 */ /* 0x000fe400030f16ff */
[C---:B------:R-:W-:Y:S01]  /*45430*/  LEA R166, P6, R168.reuse, R0, 0x2 ;  /* 0x00000000a8a67211 */ /* 0x040fe200078c10ff */
[----:B------:R1:W-:Y:S03]  /*45440*/  @P0 STG.E desc[UR22][R134.64], R6 ;  /* 0x0000000686000986 */ /* 0x0003e6000c101916 */
[C---:B------:R-:W-:Y:S01]  /*45450*/  LEA.HI.X.SX32 R167, R168.reuse, R174, 0x2, P6 ;  /* 0x000000aea8a77211 */ /* 0x040fe200030f16ff */
[----:B------:R-:W-:Y:S01]  /*45460*/  VIADD R168, R168, UR5 ;  /* 0x00000005a8a87c36 */ /* 0x000fe20008000000 */
[----:B------:R-:W2:Y:S04]  /*45470*/  LDL.LU R181, [R1+0xb48] ;  /* 0x000b480001b57983 */ /* 0x000ea80000300800 */
[C---:B---3--:R-:W-:Y:S01]  /*45480*/  LEA R132, P5, R168.reuse, R0, 0x2 ;  /* 0x00000000a8847211 */ /* 0x048fe200078a10ff */
[----:B------:R-:W3:Y:S03]  /*45490*/  LDL.LU R180, [R1+0xb44] ;  /* 0x000b440001b47983 */ /* 0x000ee60000300800 */
[C---:B------:R-:W-:Y:S01]  /*454a0*/  LEA.HI.X.SX32 R133, R168.reuse, R174, 0x2, P5 ;  /* 0x000000aea8857211 */ /* 0x040fe200028f16ff */
[----:B------:R-:W2:Y:S01]  /*454b0*/  LDL.LU R179, [R1+0x9c0] ;  /* 0x0009c00001b37983 */ /* 0x000ea20000300800 */
[----:B------:R-:W-:-:S02]  /*454c0*/  IADD3 R168, PT, PT, R168, UR5, RZ ;  /* 0x00000005a8a87c10 */ /* 0x000fc4000fffe0ff */
[----:B------:R-:W-:Y:S01]  /*454d0*/  ISETP.NE.AND P6, PT, R4, RZ, PT ;  /* 0x000000ff0400720c */ /* 0x000fe20003fc5270 */
[----:B------:R-:W2:Y:S01]  /*454e0*/  LDL.LU R178, [R1+0xb40] ;  /* 0x000b400001b27983 */ /* 0x000ea20000300800 */
[C---:B------:R-:W-:Y:S01]  /*454f0*/  LEA R4, P5, R168.reuse, R0, 0x2 ;  /* 0x00000000a8047211 */ /* 0x040fe200078a10ff */
[C---:B-1----:R-:W-:Y:S01]  /*45500*/  VIADD R6, R168.reuse, UR5 ;  /* 0x00000005a8067c36 */ /* 0x042fe20008000000 */
[----:B------:R-:W-:Y:S01]  /*45510*/  ISETP.LT.AND P0, PT, R169, UR15, !P2 ;  /* 0x0000000fa9007c0c */ /* 0x000fe2000d701270 */
[----:B------:R-:W-:Y:S01]  /*45520*/  @P4 STG.E desc[UR22][R136.64], R7 ;  /* 0x0000000788004986 */ /* 0x000fe2000c101916 */
[----:B------:R-:W-:Y:S02]  /*45530*/  LEA.HI.X.SX32 R5, R168, R174, 0x2, P5 ;  /* 0x000000aea8057211 */ /* 0x000fe400028f16ff */
[C---:B------:R-:W-:Y:S01]  /*45540*/  LEA R134, P5, R6.reuse, R0, 0x2 ;  /* 0x0000000006867211 */ /* 0x040fe200078a10ff */
[----:B------:R-:W2:Y:S03]  /*45550*/  LDL.LU R177, [R1+0xb3c] ;  /* 0x000b3c0001b17983 */ /* 0x000ea60000300800 */
[C---:B------:R-:W-:Y:S01]  /*45560*/  LEA.HI.X.SX32 R135, R6.reuse, R174, 0x2, P5 ;  /* 0x000000ae06877211 */ /* 0x040fe200028f16ff */
[----:B------:R-:W-:Y:S01]  /*45570*/  VIADD R6, R6, UR5 ;  /* 0x0000000506067c36 */ /* 0x000fe20008000000 */
[----:B------:R-:W-:Y:S01]  /*45580*/  ISETP.LT.AND P4, PT, R170, UR15, !P2 ;  /* 0x0000000faa007c0c */ /* 0x000fe2000d781270 */
[----:B------:R1:W-:Y:S03]  /*45590*/  @P3 STG.E desc[UR22][R138.64], R8 ;  /* 0x000000088a003986 */ /* 0x0003e6000c101916 */
[C---:B------:R-:W-:Y:S01]  /*455a0*/  LEA R168, P5, R6.reuse, R0, 0x2 ;  /* 0x0000000006a87211 */ /* 0x040fe200078a10ff */
[----:B------:R-:W2:Y:S03]  /*455b0*/  LDL.LU R176, [R1+0xb38] ;  /* 0x000b380001b07983 */ /* 0x000ea60000300800 */
[----:B------:R-:W-:-:S02]  /*455c0*/  LEA.HI.X.SX32 R169, R6, R174, 0x2, P5 ;  /* 0x000000ae06a97211 */ /* 0x000fc400028f16ff */
[----:B------:R-:W-:-:S05]  /*455d0*/  IADD3 R6, PT, PT, R6, UR5, RZ ;  /* 0x0000000506067c10 */ /* 0x000fca000fffe0ff */
[----:B------:R-:W-:-:S04]  /*455e0*/  VIADD R170, R6, UR5 ;  /* 0x0000000506aa7c36 */ /* 0x000fc80008000000 */
[----:B-1----:R-:W-:Y:S01]  /*455f0*/  VIADD R8, R170, UR5 ;  /* 0x00000005aa087c36 */ /* 0x002fe20008000000 */
[----:B------:R-:W-:-:S04]  /*45600*/  LEA R136, P5, R6, R0, 0x2 ;  /* 0x0000000006887211 */ /* 0x000fc800078a10ff */
[----:B------:R-:W-:Y:S02]  /*45610*/  LEA R138, P3, R8, R0, 0x2 ;  /* 0x00000000088a7211 */ /* 0x000fe400078610ff */
[----:B------:R-:W-:Y:S02]  /*45620*/  LEA.HI.X.SX32 R137, R6, R174, 0x2, P5 ;  /* 0x000000ae06897211 */ /* 0x000fe400028f16ff */
[----:B------:R-:W-:Y:S02]  /*45630*/  LEA R6, P5, R170, R0, 0x2 ;  /* 0x00000000aa067211 */ /* 0x000fe400078a10ff */
[CC--:B------:R-:W-:Y:S02]  /*45640*/  LEA.HI.X.SX32 R139, R8.reuse, R174.reuse, 0x2, P3 ;  /* 0x000000ae088b7211 */ /* 0x0c0fe400018f16ff */
[----:B------:R-:W-:Y:S02]  /*45650*/  IADD3 R8, PT, PT, R8, UR5, RZ ;  /* 0x0000000508087c10 */ /* 0x000fe4000fffe0ff */
[----:B------:R-:W-:-:S02]  /*45660*/  LEA.HI.X.SX32 R7, R170, R174, 0x2, P5 ;  /* 0x000000aeaa077211 */ /* 0x000fc400028f16ff */
[C---:B------:R-:W-:Y:S02]  /*45670*/  LEA R170, P3, R8.reuse, R0, 0x2 ;  /* 0x0000000008aa7211 */ /* 0x040fe400078610ff */
[----:B------:R-:W-:Y:S02]  /*45680*/  ISETP.LT.AND P5, PT, R171, UR15, !P2 ;  /* 0x0000000fab007c0c */ /* 0x000fe4000d7a1270 */
[C---:B------:R-:W-:Y:S01]  /*45690*/  LEA.HI.X.SX32 R171, R8.reuse, R174, 0x2, P3 ;  /* 0x000000ae08ab7211 */ /* 0x040fe200018f16ff */
[----:B------:R-:W-:Y:S01]  /*456a0*/  VIADD R8, R8, UR5 ;  /* 0x0000000508087c36 */ /* 0x000fe20008000000 */
[----:B------:R1:W-:Y:S04]  /*456b0*/  @P1 STG.E desc[UR22][R140.64], R9 ;  /* 0x000000098c001986 */ /* 0x0003e8000c101916 */
[----:B------:R4:W-:Y:S01]  /*456c0*/  @P6 STG.E desc[UR22][R142.64], R10 ;  /* 0x0000000a8e006986 */ /* 0x0009e2000c101916 */
[----:B-1----:R-:W-:-:S04]  /*456d0*/  LEA R140, P3, R8, R0, 0x2 ;  /* 0x00000000088c7211 */ /* 0x002fc800078610ff */
[----:B------:R-:W-:Y:S02]  /*456e0*/  LEA.HI.X.SX32 R141, R8, R174, 0x2, P3 ;  /* 0x000000ae088d7211 */ /* 0x000fe400018f16ff */
[----:B----4-:R-:W-:Y:S01]  /*456f0*/  ISETP.LT.AND P1, PT, R172, UR15, !P2 ;  /* 0x0000000fac007c0c */ /* 0x010fe2000d721270 */
[----:B------:R-:W-:-:S05]  /*45700*/  VIADD R172, R8, UR5 ;  /* 0x0000000508ac7c36 */ /* 0x000fca0008000000 */
[----:B------:R-:W-:-:S04]  /*45710*/  IADD3 R10, PT, PT, R172, UR5, RZ ;  /* 0x00000005ac0a7c10 */ /* 0x000fc8000fffe0ff */
[-C--:B------:R-:W-:Y:S02]  /*45720*/  LEA R142, P6, R10, R0.reuse, 0x2 ;  /* 0x000000000a8e7211 */ /* 0x080fe400078c10ff */
[----:B------:R-:W-:Y:S02]  /*45730*/  LEA R8, P3, R172, R0, 0x2 ;  /* 0x00000000ac087211 */ /* 0x000fe400078610ff */
[CC--:B------:R-:W-:Y:S01]  /*45740*/  LEA.HI.X.SX32 R143, R10.reuse, R174.reuse, 0x2, P6 ;  /* 0x000000ae0a8f7211 */ /* 0x0c0fe200030f16ff */
[----:B------:R-:W-:Y:S01]  /*45750*/  VIADD R10, R10, UR5 ;  /* 0x000000050a0a7c36 */ /* 0x000fe20008000000 */
[----:B------:R-:W-:-:S04]  /*45760*/  LEA.HI.X.SX32 R9, R172, R174, 0x2, P3 ;  /* 0x000000aeac097211 */ /* 0x000fc800018f16ff */
[C---:B------:R-:W-:Y:S02]  /*45770*/  LEA R172, P6, R10.reuse, R0, 0x2 ;  /* 0x000000000aac7211 */ /* 0x040fe400078c10ff */
[----:B-----5:R-:W-:Y:S02]  /*45780*/  ISETP.LT.AND P3, PT, R173, UR15, !P2 ;  /* 0x0000000fad007c0c */ /* 0x020fe4000d761270 */
[----:B------:R-:W-:Y:S02]  /*45790*/  LEA.HI.X.SX32 R173, R10, R174, 0x2, P6 ;  /* 0x000000ae0aad7211 */ /* 0x000fe400030f16ff */
[----:B------:R-:W-:Y:S02]  /*457a0*/  ISETP.NE.AND P6, PT, R175, RZ, PT ;  /* 0x000000ffaf00720c */ /* 0x000fe40003fc5270 */
[----:B------:R-:W4:Y:S11]  /*457b0*/  LDL.LU R175, [R1+0xb34] ;  /* 0x000b340001af7983 */ /* 0x000f360000300800 */
[----:B------:R-:W-:Y:S04]  /*457c0*/  @P6 STG.E desc[UR22][R144.64], R11 ;  /* 0x0000000b90006986 */ /* 0x000fe8000c101916 */
[----:B------:R1:W-:Y:S04]  /*457d0*/  @P0 STG.E desc[UR22][R146.64], R12 ;  /* 0x0000000c92000986 */ /* 0x0003e8000c101916 */
[----:B-1----:R-:W5:Y:S04]  /*457e0*/  LDL.LU R12, [R1+0xb30] ;  /* 0x000b3000010c7983 */ /* 0x002f680000300800 */
[----:B------:R-:W5:Y:S04]  /*457f0*/  LDL.LU R145, [R1+0xb2c] ;  /* 0x000b2c0001917983 */ /* 0x000f680000300800 */
[----:B------:R-:W5:Y:S04]  /*45800*/  LDL.LU R11, [R1+0xb28] ;  /* 0x000b2800010b7983 */ /* 0x000f680000300800 */
[----:B------:R-:W5:Y:S01]  /*45810*/  LDL.LU R144, [R1+0xb24] ;  /* 0x000b240001907983 */ /* 0x000f620000300800 */
[----:B------:R-:W-:-:S03]  /*45820*/  ISETP.LT.AND P6, PT, R184, UR15, !P2 ;  /* 0x0000000fb8007c0c */ /* 0x000fc6000d7c1270 */
[----:B------:R-:W-:Y:S04]  /*45830*/  @P4 STG.E desc[UR22][R148.64], R13 ;  /* 0x0000000d94004986 */ /* 0x000fe8000c101916 */
[----:B------:R-:W-:Y:S04]  /*45840*/  @P5 STG.E desc[UR22][R150.64], R14 ;  /* 0x0000000e96005986 */ /* 0x000fe8000c101916 */
[----:B------:R-:W-:Y:S04]  /*45850*/  @P1 STG.E desc[UR22][R152.64], R15 ;  /* 0x0000000f98001986 */ /* 0x000fe8000c101916 */
[----:B------:R-:W-:Y:S04]  /*45860*/  @P3 STG.E desc[UR22][R154.64], R16 ;  /* 0x000000109a003986 */ /* 0x000fe8000c101916 */
[----:B------:R1:W-:Y:S04]  /*45870*/  @P6 STG.E desc[UR22][R156.64], R17 ;  /* 0x000000119c006986 */ /* 0x0003e8000c101916 */
[----:B-1----:R-:W5:Y:S04]  /*45880*/  LDL.LU R17, [R1+0xb20] ;  /* 0x000b200001117983 */ /* 0x002f680000300800 */
[----:B------:R-:W5:Y:S04]  /*45890*/  LDL.LU R16, [R1+0xb1c] ;  /* 0x000b1c0001107983 */ /* 0x000f680000300800 */
[----:B------:R-:W5:Y:S04]  /*458a0*/  LDL.LU R15, [R1+0xb18] ;  /* 0x000b1800010f7983 */ /* 0x000f680000300800 */
[----:B------:R-:W5:Y:S01]  /*458b0*/  LDL.LU R14, [R1+0xb14] ;  /* 0x000b1400010e7983 */ /* 0x000f620000300800 */
[----:B--2---:R-:W-:Y:S01]  /*458c0*/  ISETP.LT.AND P3, PT, R179, UR4, !P2 ;  /* 0x00000004b3007c0c */ /* 0x004fe2000d761270 */
[----:B------:R-:W1:Y:S01]  /*458d0*/  LDCU UR4, c[0x0][0x39c] ;  /* 0x00007380ff0477ac */ /* 0x000e620008000800 */
[----:B------:R-:W-:Y:S01]  /*458e0*/  ISETP.LT.AND P0, PT, R183, UR15, !P2 ;  /* 0x0000000fb7007c0c */ /* 0x000fe2000d701270 */
[----:B------:R-:W2:Y:S01]  /*458f0*/  LDL.LU R13, [R1+0xb10] ;  /* 0x000b1000010d7983 */ /* 0x000ea20000300800 */
[----:B-1----:R-:W-:Y:S01]  /*45900*/  ISETP.LT.AND P6, PT, R178, UR4, !P2 ;  /* 0x00000004b2007c0c */ /* 0x002fe2000d7c1270 */
[----:B------:R-:W1:Y:S10]  /*45910*/  LDCU UR4, c[0x0][0x39c] ;  /* 0x00007380ff0477ac */ /* 0x000e740008000800 */
[----:B------:R-:W-:Y:S01]  /*45920*/  @P0 STG.E desc[UR22][R158.64], R18 ;  /* 0x000000129e000986 */ /* 0x000fe2000c101916 */
[----:B------:R-:W-:-:S02]  /*45930*/  ISETP.LT.AND P4, PT, R182, UR15, !P2 ;  /* 0x0000000fb6007c0c */ /* 0x000fc4000d781270 */
[----:B-1----:R-:W-:Y:S01]  /*45940*/  ISETP.LT.AND P0, PT, R177, UR4, !P2 ;  /* 0x00000004b1007c0c */ /* 0x002fe2000d701270 */
[----:B------:R-:W1:Y:S10]  /*45950*/  LDCU UR4, c[0x0][0x39c] ;  /* 0x00007380ff0477ac */ /* 0x000e740008000800 */
[----:B------:R-:W-:Y:S01]  /*45960*/  @P4 STG.E desc[UR22][R160.64], R19 ;  /* 0x00000013a0004986 */ /* 0x000fe2000c101916 */
[----:B------:R-:W-:-:S02]  /*45970*/  ISETP.LT.AND P5, PT, R181, UR15, !P2 ;  /* 0x0000000fb5007c0c */ /* 0x000fc4000d7a1270 */
[----:B-1----:R-:W-:Y:S01]  /*45980*/  ISETP.LT.AND P4, PT, R176, UR4, !P2 ;  /* 0x00000004b0007c0c */ /* 0x002fe2000d781270 */
[----:B------:R-:W4:Y:S10]  /*45990*/  LDCU UR4, c[0x0][0x39c] ;  /* 0x00007380ff0477ac */ /* 0x000f340008000800 */
[----:B------:R-:W-:Y:S01]  /*459a0*/  @P5 STG.E desc[UR22][R162.64], R20 ;  /* 0x00000014a2005986 */ /* 0x000fe2000c101916 */
[----:B---3--:R-:W-:-:S13]  /*459b0*/  ISETP.LT.AND P1, PT, R180, UR15, !P2 ;  /* 0x0000000fb4007c0c */ /* 0x008fda000d721270 */
[----:B------:R-:W-:Y:S04]  /*459c0*/  @P1 STG.E desc[UR22][R164.64], R21 ;  /* 0x00000015a4001986 */ /* 0x000fe8000c101916 */
[----:B------:R1:W-:Y:S04]  /*459d0*/  @P6 STG.E desc[UR22][R2.64], R22 ;  /* 0x0000001602006986 */ /* 0x0003e8000c101916 */
[----:B------:R-:W-:Y:S04]  /*459e0*/  @P0 STG.E desc[UR22][R166.64], R23 ;  /* 0x00000017a6000986 */ /* 0x000fe8000c101916 */
[----:B------:R-:W-:Y:S01]  /*459f0*/  @P4 STG.E desc[UR22][R132.64], R24 ;  /* 0x0000001884004986 */ /* 0x000fe2000c101916 */
[----:B----4-:R-:W-:Y:S01]  /*45a00*/  ISETP.LT.AND P5, PT, R175, UR4, !P2 ;  /* 0x00000004af007c0c */ /* 0x010fe2000d7a1270 */
[----:B------:R-:W5:Y:S02]  /*45a10*/  LDCU UR4, c[0x0][0x39c] ;  /* 0x00007380ff0477ac */ /* 0x000f640008000800 */
[----:B-----5:R-:W-:Y:S01]  /*45a20*/  ISETP.LT.AND P1, PT, R12, UR4, !P2 ;  /* 0x000000040c007c0c */ /* 0x020fe2000d721270 */
[----:B------:R-:W3:Y:S09]  /*45a30*/  LDCU UR4, c[0x0][0x39c] ;  /* 0x00007380ff0477ac */ /* 0x000ef20008000800 */
[----:B------:R4:W-:Y:S04]  /*45a40*/  @P5 STG.E desc[UR22][R4.64], R25 ;  /* 0x0000001904005986 */ /* 0x0009e8000c101916 */
[----:B------:R-:W5:Y:S01]  /*45a50*/  LDL.LU R12, [R1+0xb0c] ;  /* 0x000b0c00010c7983 */ /* 0x000f620000300800 */
[----:B---3--:R-:W-:Y:S01]  /*45a60*/  ISETP.LT.AND P6, PT, R145, UR4, !P2 ;  /* 0x0000000491007c0c */ /* 0x008fe2000d7c1270 */
[----:B------:R-:W3:Y:S02]  /*45a70*/  LDCU UR4, c[0x0][0x39c] ;  /* 0x00007380ff0477ac */ /* 0x000ee40008000800 */
[----:B---3--:R-:W-:Y:S01]  /*45a80*/  ISETP.LT.AND P0, PT, R11, UR4, !P2 ;  /* 0x000000040b007c0c */ /* 0x008fe2000d701270 */
[----:B------:R-:W3:Y:S01]  /*45a90*/  LDCU UR4, c[0x0][0x39c] ;  /* 0x00007380ff0477ac */ /* 0x000ee20008000800 */
[----:B------:R-:W-:Y:S04]  /*45aa0*/  @P1 STG.E desc[UR22][R134.64], R26 ;  /* 0x0000001a86001986 */ /* 0x000fe8000c101916 */
[----:B------:R-:W5:Y:S04]  /*45ab0*/  LDL.LU R11, [R1+0xb08] ;  /* 0x000b0800010b7983 */ /* 0x000f680000300800 */
[----:B-1----:R-:W5:Y:S01]  /*45ac0*/  LDL.LU R3, [R1+0xb04] ;  /* 0x000b040001037983 */ /* 0x002f620000300800 */
[----:B---3--:R-:W-:Y:S01]  /*45ad0*/  ISETP.LT.AND P4, PT, R144, UR4, !P2 ;  /* 0x0000000490007c0c */ /* 0x008fe2000d781270 */
[----:B------:R-:W1:Y:S02]  /*45ae0*/  LDCU UR4, c[0x0][0x39c] ;  /* 0x00007380ff0477ac */ /* 0x000e640008000800 */
[----:B------:R-:W-:Y:S04]  /*45af0*/  @P6 STG.E desc[UR22][R168.64], R27 ;  /* 0x0000001ba8006986 */ /* 0x000fe8000c101916 */
[----:B------:R-:W3:Y:S04]  /*45b00*/  LDL.LU R2, [R1+0xb00] ;  /* 0x000b000001027983 */ /* 0x000ee80000300800 */
[----:B----4-:R-:W4:Y:S01]  /*45b10*/  LDL.LU R4, [R1+0xb5c] ;  /* 0x000b5c0001047983 */ /* 0x010f220000300800 */
[----:B-1----:R-:W-:Y:S01]  /*45b20*/  ISETP.LT.AND P5, PT, R17, UR4, !P2 ;  /* 0x0000000411007c0c */ /* 0x002fe2000d7a1270 */
[----:B------:R-:W1:Y:S02]  /*45b30*/  LDCU UR4, c[0x0][0x39c] ;  /* 0x00007380ff0477ac */ /* 0x000e640008000800 */
[----:B-1----:R-:W-:Y:S01]  /*45b40*/  ISETP.LT.AND P1, PT, R16, UR4, !P2 ;  /* 0x0000000410007c0c */ /* 0x002fe2000d721270 */
[----:B------:R-:W1:Y:S02]  /*45b50*/  LDCU UR4, c[0x0][0x39c] ;  /* 0x00007380ff0477ac */ /* 0x000e640008000800 */
[----:B-1----:R-:W-:Y:S01]  /*45b60*/  ISETP.LT.AND P6, PT, R15, UR4, !P2 ;  /* 0x000000040f007c0c */ /* 0x002fe2000d7c1270 */
[----:B------:R-:W1:Y:S01]  /*45b70*/  LDCU UR4, c[0x0][0x39c] ;  /* 0x00007380ff0477ac */ /* 0x000e620008000800 */
[----:B------:R-:W-:Y:S04]  /*45b80*/  @P0 STG.E desc[UR22][R136.64], R28 ;  /* 0x0000001c88000986 */ /* 0x000fe8000c101916 */
[----:B------:R1:W-:Y:S02]  /*45b90*/  @P4 STG.E desc[UR22][R6.64], R29 ;  /* 0x0000001d06004986 */ /* 0x0003e4000c101916 */
[----:B-1----:R-:W-:Y:S01]  /*45ba0*/  ISETP.LT.AND P0, PT, R14, UR4, !P2 ;  /* 0x000000040e007c0c */ /* 0x002fe2000d701270 */
[----:B------:R-:W2:Y:S01]  /*45bb0*/  LDCU UR4, c[0x0][0x39c] ;  /* 0x00007380ff0477ac */ /* 0x000ea20008000800 */
[----:B------:R-:W4:Y:S04]  /*45bc0*/  LDL.LU R14, [R1+0xb60] ;  /* 0x000b6000010e7983 */ /* 0x000f280000300800 */
[----:B------:R-:W4:Y:S01]  /*45bd0*/  LDL.LU R6, [R1+0xb68] ;  /* 0x000b680001067983 */ /* 0x000f220000300800 */
[----:B--2---:R-:W-:Y:S01]  /*45be0*/  ISETP.LT.AND P4, PT, R13, UR4, !P2 ;  /* 0x000000040d007c0c */ /* 0x004fe2000d781270 */
[----:B------:R-:W5:Y:S02]  /*45bf0*/  LDCU UR4, c[0x0][0x39c] ;  /* 0x00007380ff0477ac */ /* 0x000f640008000800 */
[----:B------:R-:W-:Y:S04]  /*45c00*/  @P5 STG.E desc[UR22][R138.64], R30 ;  /* 0x0000001e8a005986 */ /* 0x000fe8000c101916 */
[----:B------:R-:W-:Y:S04]  /*45c10*/  @P1 STG.E desc[UR22][R170.64], R31 ;  /* 0x0000001faa001986 */ /* 0x000fe8000c101916 */
[----:B------:R-:W-:Y:S04]  /*45c20*/  @P6 STG.E desc[UR22][R140.64], R32 ;  /* 0x000000208c006986 */ /* 0x000fe8000c101916 */
[----:B------:R-:W2:Y:S04]  /*45c30*/  LDL.LU R13, [R1+0xb6c] ;  /* 0x000b6c00010d7983 */ /* 0x000ea80000300800 */
[----:B------:R-:W-:Y:S04]  /*45c40*/  @P0 STG.E desc[UR22][R8.64], R33 ;  /* 0x0000002108000986 */ /* 0x000fe8000c101916 */
[----:B------:R-:W-:Y:S01]  /*45c50*/  @P4 STG.E desc[UR22][R142.64], R34 ;  /* 0x000000228e004986 */ /* 0x000fe2000c101916 */
[----:B-----5:R-:W-:Y:S01]  /*45c60*/  ISETP.LT.AND P5, PT, R12, UR4, !P2 ;  /* 0x000000040c007c0c */ /* 0x020fe2000d7a1270 */
[----:B------:R-:W1:Y:S02]  /*45c70*/  LDCU UR4, c[0x0][0x39c] ;  /* 0x00007380ff0477ac */ /* 0x000e640008000800 */
[----:B------:R-:W5:Y:S10]  /*45c80*/  LDL.LU R12, [R1+0xb74] ;  /* 0x000b7400010c7983 */ /* 0x000f740000300800 */
[----:B------:R-:W-:Y:S01]  /*45c90*/  @P5 STG.E desc[UR22][R172.64], R35 ;  /* 0x00000023ac005986 */ /* 0x000fe2000c101916 */
[----:B-1----:R-:W-:Y:S01]  /*45ca0*/  ISETP.LT.AND P1, PT, R11, UR4, !P2 ;  /* 0x000000040b007c0c */ /* 0x002fe2000d721270 */
[----:B------:R-:W1:Y:S02]  /*45cb0*/  LDCU UR4, c[0x0][0x39c] ;  /* 0x00007380ff0477ac */ /* 0x000e640008000800 */
[----:B------:R-:W5:Y:S01]  /*45cc0*/  LDL.LU R11, [R1+0xb78] ;  /* 0x000b7800010b7983 */ /* 0x000f620000300800 */
[----:B------:R-:W-:Y:S01]  /*45cd0*/  ISETP.LT.AND P6, PT, R3, UR6, !P2 ;  /* 0x0000000603007c0c */ /* 0x000fe2000d7c1270 */
[----:B------:R-:W-:Y:S01]  /*45ce0*/  VIADD R3, R10, UR5 ;  /* 0x000000050a037c36 */ /* 0x000fe20008000000 */
[----:B------:R-:W1:Y:S01]  /*45cf0*/  LDCU UR6, c[0x0][0x39c] ;  /* 0x00007380ff0677ac */ /* 0x000e620008000800 */
[----:B------:R-:W5:Y:S03]  /*45d00*/  LDL.LU R10, [R1+0xb80] ;  /* 0x000b8000010a7983 */ /* 0x000f660000300800 */
[----:B------:R-:W-:-:S02]  /*45d10*/  IADD3 R5, PT, PT, R3, UR5, RZ ;  /* 0x0000000503057c10 */ /* 0x000fc4000fffe0ff */
[----:B---3--:R-:W-:-:S03]  /*45d20*/  ISETP.LT.AND P0, PT, R2, UR7, !P2 ;  /* 0x0000000702007c0c */ /* 0x008fc6000d701270 */
[----:B------:R-:W-:Y:S01]  /*45d30*/  VIADD R7, R5, UR5 ;  /* 0x0000000505077c36 */ /* 0x000fe20008000000 */
[C---:B------:R-:W-:Y:S01]  /*45d40*/  LEA R2, P4, R3.reuse, R0, 0x2 ;  /* 0x0000000003027211 */ /* 0x040fe200078810ff */
[----:B------:R-:W2:Y:S03]  /*45d50*/  LDCU UR7, c[0x0][0x39c] ;  /* 0x00007380ff0777ac */ /* 0x000ea60008000800 */
[----:B------:R-:W-:Y:S02]  /*45d60*/  LEA.HI.X.SX32 R3, R3, R174, 0x2, P4 ;  /* 0x000000ae03037211 */ /* 0x000fe400020f16ff */
[----:B----4-:R-:W-:Y:S02]  /*45d70*/  ISETP.LT.AND P4, PT, R4, UR8, !P2 ;  /* 0x0000000804007c0c */ /* 0x010fe4000d781270 */
[C---:B------:R-:W-:Y:S01]  /*45d80*/  LEA R4, P5, R5.reuse, R0, 0x2 ;  /* 0x0000000005047211 */ /* 0x040fe200078a10ff */
[----:B------:R3:W-:Y:S03]  /*45d90*/  @P1 STG.E desc[UR22][R2.64], R36 ;  /* 0x0000002402001986 */ /* 0x0007e6000c101916 */
[----:B------:R-:W-:-:S02]  /*45da0*/  LEA.HI.X.SX32 R5, R5, R174, 0x2, P5 ;  /* 0x000000ae05057211 */ /* 0x000fc400028f16ff */
[----:B---3--:R-:W-:-:S04]  /*45db0*/  LEA R2, P5, R7, R0, 0x2 ;  /* 0x0000000007027211 */ /* 0x008fc800078a10ff */
[C---:B------:R-:W-:Y:S02]  /*45dc0*/  LEA.HI.X.SX32 R3, R7.reuse, R174, 0x2, P5 ;  /* 0x000000ae07037211 */ /* 0x040fe400028f16ff */
[----:B-1----:R-:W-:Y:S02]  /*45dd0*/  ISETP.LT.AND P5, PT, R6, UR6, !P2 ;  /* 0x0000000606007c0c */ /* 0x002fe4000d7a1270 */
[----:B------:R-:W-:Y:S01]  /*45de0*/  ISETP.LT.AND P1, PT, R14, UR4, !P2 ;  /* 0x000000040e007c0c */ /* 0x000fe2000d721270 */
[----:B------:R-:W3:Y:S01]  /*45df0*/  LDL.LU R6, [R1+0xb84] ;  /* 0x000b840001067983 */ /* 0x000ee20000300800 */
[----:B------:R-:W5:Y:S03]  /*45e00*/  LDCU UR4, c[0x0][0x39c] ;  /* 0x00007380ff0477ac */ /* 0x000f660008000800 */
[----:B------:R-:W4:Y:S01]  /*45e10*/  LDL.LU R8, [R1+0xb8c] ;  /* 0x000b8c0001087983 */ /* 0x000f220000300800 */
[----:B------:R-:W-:Y:S01]  /*45e20*/  VIADD R9, R7, UR5 ;  /* 0x0000000507097c36 */ /* 0x000fe20008000000 */
[----:B------:R-:W1:Y:S02]  /*45e30*/  LDCU UR6, c[0x0][0x39c] ;  /* 0x00007380ff0677ac */ /* 0x000e640008000800 */
[----:B------:R1:W-:Y:S02]  /*45e40*/  @P6 STG.E desc[UR22][R4.64], R37 ;  /* 0x0000002504006986 */ /* 0x0003e4000c101916 */
[----:B------:R-:W-:-:S02]  /*45e50*/  IADD3 R7, PT, PT, R9, UR5, RZ ;  /* 0x0000000509077c10 */ /* 0x000fc4000fffe0ff */
[----:B------:R1:W-:Y:S02]  /*45e60*/  @P0 STG.E desc[UR22][R2.64], R38 ;  /* 0x0000002602000986 */ /* 0x0003e4000c101916 */
[----:B-1----:R-:W-:-:S04]  /*45e70*/  LEA R4, P6, R9, R0, 0x2 ;  /* 0x0000000009047211 */ /* 0x002fc800078c10ff */
[----:B------:R-:W-:Y:S01]  /*45e80*/  LEA.HI.X.SX32 R5, R9, R174, 0x2, P6 ;  /* 0x000000ae09057211 */ /* 0x000fe200030f16ff */
[C---:B------:R-:W-:Y:S01]  /*45e90*/  VIADD R9, R7.reuse, UR5 ;  /* 0x0000000507097c36 */ /* 0x040fe20008000000 */
[----:B------:R-:W-:Y:S02]  /*45ea0*/  LEA R2, P6, R7, R0, 0x2 ;  /* 0x0000000007027211 */ /* 0x000fe400078c10ff */
[----:B--2---:R-:W-:Y:S01]  /*45eb0*/  ISETP.LT.AND P0, PT, R13, UR7, !P2 ;  /* 0x000000070d007c0c */ /* 0x004fe2000d701270 */
[----:B------:R1:W-:Y:S01]  /*45ec0*/  @P4 STG.E desc[UR22][R4.64], R39 ;  /* 0x0000002704004986 */ /* 0x0003e2000c101916 */
[----:B------:R-:W2:Y:S01]  /*45ed0*/  LDCU UR7, c[0x0][0x39c] ;  /* 0x00007380ff0777ac */ /* 0x000ea20008000800 */
[----:B------:R-:W-:Y:S01]  /*45ee0*/  LEA.HI.X.SX32 R3, R7, R174, 0x2, P6 ;  /* 0x000000ae07037211 */ /* 0x000fe200030f16ff */
[----:B------:R-:W-:-:S04]  /*45ef0*/  VIADD R7, R9, UR5 ;  /* 0x0000000509077c36 */ /* 0x000fc80008000000 */
[----:B------:R2:W-:Y:S01]  /*45f00*/  @P1 STG.E desc[UR22][R2.64], R40 ;  /* 0x0000002802001986 */ /* 0x0005e2000c101916 */
[----:B-1----:R-:W-:-:S04]  /*45f10*/  LEA R4, P6, R9, R0, 0x2 ;  /* 0x0000000009047211 */ /* 0x002fc800078c10ff */
[----:B------:R-:W-:Y:S02]  /*45f20*/  LEA.HI.X.SX32 R5, R9, R174, 0x2, P6 ;  /* 0x000000ae09057211 */ /* 0x000fe400030f16ff */
[C---:B--2---:R-:W-:Y:S02]  /*45f30*/  LEA R2, P6, R7.reuse, R0, 0x2 ;  /* 0x0000000007027211 */ /* 0x044fe400078c10ff */
[C---:B------:R-:W-:Y:S02]  /*45f40*/  IADD3 R9, PT, PT, R7.reuse, UR5, RZ ;  /* 0x0000000507097c10 */ /* 0x040fe4000fffe0ff */
[----:B------:R-:W-:Y:S01]  /*45f50*/  LEA.HI.X.SX32 R3, R7, R174, 0x2, P6 ;  /* 0x000000ae07037211 */ /* 0x000fe200030f16ff */
[----:B------:R1:W-:Y:S04]  /*45f60*/  @P5 STG.E desc[UR22][R4.64], R41 ;  /* 0x0000002904005986 */ /* 0x0003e8000c101916 */
[----:B------:R2:W-:Y:S01]  /*45f70*/  @P0 STG.E desc[UR22][R2.64], R42 ;  /* 0x0000002a02000986 */ /* 0x0005e2000c101916 */
[----:B-1----:R-:W-:-:S04]  /*45f80*/  LEA R4, P6, R9, R0, 0x2 ;  /* 0x0000000009047211 */ /* 0x002fc800078c10ff */
[----:B------:R-:W-:Y:S02]  /*45f90*/  LEA.HI.X.SX32 R5, R9, R174, 0x2, P6 ;  /* 0x000000ae09057211 */ /* 0x000fe400030f16ff */
[----:B-----5:R-:W-:Y:S01]  /*45fa0*/  ISETP.LT.AND P4, PT, R12, UR4, !P2 ;  /* 0x000000040c007c0c */ /* 0x020fe2000d781270 */
[----:B------:R-:W3:Y:S01]  /*45fb0*/  LDCU UR4, c[0x0][0x39c] ;  /* 0x00007380ff0477ac */ /* 0x000ee20008000800 */
[----:B------:R-:W5:Y:S11]  /*45fc0*/  LDL.LU R12, [R1+0xb90] ;  /* 0x000b9000010c7983 */ /* 0x000f760000300800 */
[----:B------:R1:W-:Y:S01]  /*45fd0*/  @P4 STG.E desc[UR22][R4.64], R43 ;  /* 0x0000002b04004986 */ /* 0x0003e2000c101916 */
[----:B------:R-:W-:Y:S01]  /*45fe0*/  ISETP.LT.AND P1, PT, R11, UR6, !P2 ;  /* 0x000000060b007c0c */ /* 0x000fe2000d721270 */
[----:B------:R-:W4:Y:S02]  /*45ff0*/  LDCU UR6, c[0x0][0x39c] ;  /* 0x00007380ff0677ac */ /* 0x000f240008000800 */
[----:B------:R-:W5:Y:S01]  /*46000*/  LDL.LU R11, [R1+0xb98] ;  /* 0x000b9800010b7983 */ /* 0x000f620000300800 */
[----:B------:R-:W-:Y:S01]  /*46010*/  ISETP.LT.AND P5, PT, R10, UR7, !P2 ;  /* 0x000000070a007c0c */ /* 0x000fe2000d7a1270 */
[----:B------:R-:W5:Y:S02]  /*46020*/  LDCU UR7, c[0x0][0x39c] ;  /* 0x00007380ff0777ac */ /* 0x000f640008000800 */
[----:B------:R-:W5:Y:S01]  /*46030*/  LDL.LU R10, [R1+0xb9c] ;  /* 0x000b9c00010a7983 */ /* 0x000f620000300800 */
[----:B---3--:R-:W-:Y:S01]  /*46040*/  ISETP.LT.AND P0, PT, R6, UR4, !P2 ;  /* 0x0000000406007c0c */ /* 0x008fe2000d701270 */
[----:B------:R-:W-:-:S02]  /*46050*/  VIADD R7, R9, UR5 ;  /* 0x0000000509077c36 */ /* 0x000fc40008000000 */
[----:B------:R-:W3:Y:S01]  /*46060*/  LDL.LU R6, [R1+0xba4] ;  /* 0x000ba40001067983 */ /* 0x000ee20000300800 */
[----:B------:R-:W5:Y:S01]  /*46070*/  LDCU UR4, c[0x0][0x39c] ;  /* 0x00007380ff0477ac */ /* 0x000f620008000800 */
[----:B----4-:R-:W-:Y:S02]  /*46080*/  ISETP.LT.AND P4, PT, R8, UR6, !P2 ;  /* 0x0000000608007c0c */ /* 0x010fe4000d781270 */
[----:B------:R-:W4:Y:S01]  /*46090*/  LDL.LU R8, [R1+0xba0] ;  /* 0x000ba00001087983 */ /* 0x000f220000300800 */
[C---:B--2---:R-:W-:Y:S01]  /*460a0*/  LEA R2, P6, R7.reuse, R0, 0x2 ;  /* 0x0000000007027211 */ /* 0x044fe200078c10ff */
[C---:B------:R-:W-:Y:S01]  /*460b0*/  VIADD R9, R7.reuse, UR5 ;  /* 0x0000000507097c36 */ /* 0x040fe20008000000 */
[----:B------:R-:W2:Y:S01]  /*460c0*/  LDCU UR6, c[0x0][0x39c] ;  /* 0x00007380ff0677ac */ /* 0x000ea20008000800 */
[----:B------:R-:W4:Y:S04]  /*460d0*/  LDL.LU R15, [R1+0xb94] ;  /* 0x000b9400010f7983 */ /* 0x000f280000300800 */
[----:B------:R-:W4:Y:S01]  /*460e0*/  LDL.LU R14, [R1+0xb88] ;  /* 0x000b8800010e7983 */ /* 0x000f220000300800 */
[----:B------:R-:W-:-:S02]  /*460f0*/  LEA.HI.X.SX32 R3, R7, R174, 0x2, P6 ;  /* 0x000000ae07037211 */ /* 0x000fc400030f16ff */
[C---:B-1----:R-:W-:Y:S01]  /*46100*/  LEA R4, P6, R9.reuse, R0, 0x2 ;  /* 0x0000000009047211 */ /* 0x042fe200078c10ff */
[----:B------:R-:W4:Y:S01]  /*46110*/  LDL.LU R13, [R1+0xb7c] ;  /* 0x000b7c00010d7983 */ /* 0x000f220000300800 */
[----:B------:R-:W-:-:S03]  /*46120*/  IADD3 R7, PT, PT, R9, UR5, RZ ;  /* 0x0000000509077c10 */ /* 0x000fc6000fffe0ff */
[----:B------:R1:W-:Y:S01]  /*46130*/  @P1 STG.E desc[UR22][R2.64], R44 ;  /* 0x0000002c02001986 */ /* 0x0003e2000c101916 */
[----:B------:R-:W-:Y:S01]  /*46140*/  LEA.HI.X.SX32 R5, R9, R174, 0x2, P6 ;  /* 0x000000ae09057211 */ /* 0x000fe200030f16ff */
[----:B------:R-:W-:-:S04]  /*46150*/  VIADD R9, R7, UR5 ;  /* 0x0000000507097c36 */ /* 0x000fc80008000000 */
[----:B------:R2:W-:Y:S01]  /*46160*/  @P5 STG.E desc[UR22][R4.64], R45 ;  /* 0x0000002d04005986 */ /* 0x0005e2000c101916 */
[----:B-1----:R-:W-:-:S04]  /*46170*/  LEA R2, P6, R7, R0, 0x2 ;  /* 0x0000000007027211 */ /* 0x002fc800078c10ff */
[----:B------:R-:W-:Y:S02]  /*46180*/  LEA.HI.X.SX32 R3, R7, R174, 0x2, P6 ;  /* 0x000000ae07037211 */ /* 0x000fe400030f16ff */
[C---:B--2---:R-:W-:Y:S01]  /*46190*/  LEA R4, P6, R9.reuse, R0, 0x2 ;  /* 0x0000000009047211 */ /* 0x044fe200078c10ff */
[----:B------:R-:W-:-:S03]  /*461a0*/  VIADD R7, R9, UR5 ;  /* 0x0000000509077c36 */ /* 0x000fc60008000000 */
[----:B------:R-:W-:Y:S01]  /*461b0*/  LEA.HI.X.SX32 R5, R9, R174, 0x2, P6 ;  /* 0x000000ae09057211 */ /* 0x000fe200030f16ff */
[----:B------:R1:W-:Y:S01]  /*461c0*/  @P0 STG.E desc[UR22][R2.64], R46 ;  /* 0x0000002e02000986 */ /* 0x0003e2000c101916 */
[----:B------:R-:W-:-:S03]  /*461d0*/  IADD3 R9, PT, PT, R7, UR5, RZ ;  /* 0x0000000507097c10 */ /* 0x000fc6000fffe0ff */
[----:B------:R2:W-:Y:S01]  /*461e0*/  @P4 STG.E desc[UR22][R4.64], R47 ;  /* 0x0000002f04004986 */ /* 0x0005e2000c101916 */
[----:B-1----:R-:W-:-:S04]  /*461f0*/  LEA R2, P6, R7, R0, 0x2 ;  /* 0x0000000007027211 */ /* 0x002fc800078c10ff */
[----:B------:R-:W-:Y:S02]  /*46200*/  LEA.HI.X.SX32 R3, R7, R174, 0x2, P6 ;  /* 0x000000ae07037211 */ /* 0x000fe400030f16ff */
[----:B-----5:R-:W-:Y:S01]  /*46210*/  ISETP.LT.AND P1, PT, R12, UR7, !P2 ;  /* 0x000000070c007c0c */ /* 0x020fe2000d721270 */
[----:B------:R-:W3:Y:S01]  /*46220*/  LDCU UR7, c[0x0][0x39c] ;  /* 0x00007380ff0777ac */ /* 0x000ee20008000800 */
[----:B------:R-:W5:Y:S11]  /*46230*/  LDL.LU R12, [R1+0xb70] ;  /* 0x000b7000010c7983 */ /* 0x000f760000300800 */
[----:B------:R-:W-:Y:S01]  /*46240*/  @P1 STG.E desc[UR22][R2.64], R48 ;  /* 0x0000003002001986 */ /* 0x000fe2000c101916 */
[----:B------:R-:W-:Y:S01]  /*46250*/  ISETP.LT.AND P5, PT, R11, UR4, !P2 ;  /* 0x000000040b007c0c */ /* 0x000fe2000d7a1270 */
[----:B------:R-:W4:Y:S01]  /*46260*/  LDCU UR4, c[0x0][0x39c] ;  /* 0x00007380ff0477ac */ /* 0x000f220008000800 */
[----:B------:R-:W-:Y:S01]  /*46270*/  ISETP.LT.AND P0, PT, R10, UR6, !P2 ;  /* 0x000000060a007c0c */ /* 0x000fe2000d701270 */
[----:B------:R-:W1:Y:S01]  /*46280*/  LDCU UR6, c[0x0][0x39c] ;  /* 0x00007380ff0677ac */ /* 0x000e620008000800 */
[----:B------:R-:W5:Y:S01]  /*46290*/  LDL.LU R10, [R1+0xb64] ;  /* 0x000b6400010a7983 */ /* 0x000f620000300800 */
[C---:B------:R-:W-:Y:S01]  /*462a0*/  VIADD R11, R9.reuse, UR5 ;  /* 0x00000005090b7c36 */ /* 0x040fe20008000000 */
[----:B---3--:R-:W-:Y:S01]  /*462b0*/  ISETP.LT.AND P4, PT, R6, UR7, !P2 ;  /* 0x0000000706007c0c */ /* 0x008fe2000d781270 */
[----:B------:R-:W3:Y:S01]  /*462c0*/  LDCU UR7, c[0x0][0x39c] ;  /* 0x00007380ff0777ac */ /* 0x000ee20008000800 */
[----:B------:R-:W-:-:S02]  /*462d0*/  LEA R6, P6, R9, R0, 0x2 ;  /* 0x0000000009067211 */ /* 0x000fc400078c10ff */
[----:B----4-:R-:W-:Y:S01]  /*462e0*/  ISETP.LT.AND P1, PT, R8, UR4, !P2 ;  /* 0x0000000408007c0c */ /* 0x010fe2000d721270 */
[----:B------:R-:W4:Y:S01]  /*462f0*/  LDCU UR4, c[0x0][0x39c] ;  /* 0x00007380ff0477ac */ /* 0x000f220008000800 */
[----:B------:R-:W-:Y:S02]  /*46300*/  LEA.HI.X.SX32 R7, R9, R174, 0x2, P6 ;  /* 0x000000ae09077211 */ /* 0x000fe400030f16ff */
[----:B------:R-:W-:-:S04]  /*46310*/  LEA R8, P6, R11, R0, 0x2 ;  /* 0x000000000b087211 */ /* 0x000fc800078c10ff */
[----:B------:R-:W-:Y:S01]  /*46320*/  LEA.HI.X.SX32 R9, R11, R174, 0x2, P6 ;  /* 0x000000ae0b097211 */ /* 0x000fe200030f16ff */
[----:B------:R4:W-:Y:S01]  /*46330*/  @P5 STG.E desc[UR22][R6.64], R49 ;  /* 0x0000003106005986 */ /* 0x0009e2000c101916 */
[----:B-1----:R-:W-:Y:S01]  /*46340*/  ISETP.LT.AND P5, PT, R15, UR6, !P2 ;  /* 0x000000060f007c0c */ /* 0x002fe2000d7a1270 */
[----:B--2---:R-:W-:Y:S01]  /*46350*/  VIADD R5, R11, UR5 ;  /* 0x000000050b057c36 */ /* 0x004fe20008000000 */
[----:B------:R-:W5:Y:S01]  /*46360*/  LDCU UR6, c[0x0][0x39c] ;  /* 0x00007380ff0677ac */ /* 0x000f620008000800 */
[----:B------:R1:W-:Y:S01]  /*46370*/  @P0 STG.E desc[UR22][R8.64], R50 ;  /* 0x0000003208000986 */ /* 0x0003e2000c101916 */
[----:B---3--:R-:W-:Y:S01]  /*46380*/  ISETP.LT.AND P0, PT, R14, UR7, !P2 ;  /* 0x000000070e007c0c */ /* 0x008fe2000d701270 */
[----:B------:R-:W2:Y:S02]  /*46390*/  LDCU UR7, c[0x0][0x39c] ;  /* 0x00007380ff0777ac */ /* 0x000ea40008000800 */
[----:B------:R-:W3:Y:S04]  /*463a0*/  LDL.LU R15, [R1+0xb58] ;  /* 0x000b5800010f7983 */ /* 0x000ee80000300800 */
[----:B------:R-:W3:Y:S01]  /*463b0*/  LDL.LU R14, [R1+0xafc] ;  /* 0x000afc00010e7983 */ /* 0x000ee20000300800 */
[----:B------:R-:W-:-:S02]  /*463c0*/  LEA R4, P6, R5, R0, 0x2 ;  /* 0x0000000005047211 */ /* 0x000fc400078c10ff */
[C---:B------:R-:W-:Y:S02]  /*463d0*/  IADD3 R11, PT, PT, R5.reuse, UR5, RZ ;  /* 0x00000005050b7c10 */ /* 0x040fe4000fffe0ff */
[----:B------:R-:W-:-:S05]  /*463e0*/  LEA.HI.X.SX32 R5, R5, R174, 0x2, P6 ;  /* 0x000000ae05057211 */ /* 0x000fca00030f16ff */
[----:B------:R2:W-:Y:S01]  /*463f0*/  @P4 STG.E desc[UR22][R4.64], R51 ;  /* 0x0000003304004986 */ /* 0x0005e2000c101916 */
[----:B----4-:R-:W-:Y:S01]  /*46400*/  ISETP.LT.AND P4, PT, R13, UR4, !P2 ;  /* 0x000000040d007c0c */ /* 0x010fe2000d781270 */
[C---:B------:R-:W-:Y:S01]  /*46410*/  VIADD R7, R11.reuse, UR5 ;  /* 0x000000050b077c36 */ /* 0x040fe20008000000 */
[C---:B------:R-:W-:Y:S01]  /*46420*/  LEA R2, P6, R11.reuse, R0, 0x2 ;  /* 0x000000000b027211 */ /* 0x040fe200078c10ff */
[----:B------:R-:W4:Y:S01]  /*46430*/  LDL.LU R13, [R1+0xaf8] ;  /* 0x000af800010d7983 */ /* 0x000f220000300800 */
[----:B------:R-:W3:Y:S02]  /*46440*/  LDCU UR4, c[0x0][0x39c] ;  /* 0x00007380ff0477ac */ /* 0x000ee40008000800 */
[----:B------:R-:W-:Y:S02]  /*46450*/  LEA.HI.X.SX32 R3, R11, R174, 0x2, P6 ;  /* 0x000000ae0b037211 */ /* 0x000fe400030f16ff */
[C---:B------:R-:W-:Y:S01]  /*46460*/  LEA R6, P6, R7.reuse, R0, 0x2 ;  /* 0x0000000007067211 */ /* 0x040fe200078c10ff */
[----:B-1----:R-:W-:-:S03]  /*46470*/  VIADD R9, R7, UR5 ;  /* 0x0000000507097c36 */ /* 0x002fc60008000000 */
[----:B------:R-:W-:Y:S01]  /*46480*/  LEA.HI.X.SX32 R7, R7, R174, 0x2, P6 ;  /* 0x000000ae07077211 */ /* 0x000fe200030f16ff */
[----:B------:R1:W-:Y:S01]  /*46490*/  @P1 STG.E desc[UR22][R2.64], R52 ;  /* 0x0000003402001986 */ /* 0x0003e2000c101916 */
[----:B------:R-:W-:-:S03]  /*464a0*/  LEA R8, P6, R9, R0, 0x2 ;  /* 0x0000000009087211 */ /* 0x000fc600078c10ff */
[----:B------:R1:W-:Y:S01]  /*464b0*/  @P5 STG.E desc[UR22][R6.64], R53 ;  /* 0x0000003506005986 */ /* 0x0003e2000c101916 */
[C---:B------:R-:W-:Y:S02]  /*464c0*/  IADD3 R11, PT, PT, R9.reuse, UR5, RZ ;  /* 0x00000005090b7c10 */ /* 0x040fe4000fffe0ff */
[----:B------:R-:W-:Y:S02]  /*464d0*/  LEA.HI.X.SX32 R9, R9, R174, 0x2, P6 ;  /* 0x000000ae09097211 */ /* 0x000fe400030f16ff */
[----:B--2---:R-:W-:-:S04]  /*464e0*/  LEA R4, P6, R11, R0, 0x2 ;  /* 0x000000000b047211 */ /* 0x004fc800078c10ff */
[----:B------:R-:W-:Y:S01]  /*464f0*/  LEA.HI.X.SX32 R5, R11, R174, 0x2, P6 ;  /* 0x000000ae0b057211 */ /* 0x000fe200030f16ff */
[----:B------:R2:W-:Y:S04]  /*46500*/  @P0 STG.E desc[UR22][R8.64], R54 ;  /* 0x0000003608000986 */ /* 0x0005e8000c101916 */
[----:B------:R1:W-:Y:S01]  /*46510*/  @P4 STG.E desc[UR22][R4.64], R55 ;  /* 0x0000003704004986 */ /* 0x0003e2000c101916 */
[----:B-----5:R-:W-:Y:S01]  /*46520*/  ISETP.LT.AND P1, PT, R12, UR6, !P2 ;  /* 0x000000060c007c0c */ /* 0x020fe2000d721270 */
[----:B------:R-:W5:Y:S02]  /*46530*/  LDCU UR6, c[0x0][0x39c] ;  /* 0x00007380ff0677ac */ /* 0x000f640008000800 */
[----:B------:R-:W2:Y:S01]  /*46540*/  LDL.LU R12, [R1+0xaf4] ;  /* 0x000af400010c7983 */ /* 0x000ea20000300800 */
[----:B------:R-:W-:Y:S01]  /*46550*/  ISETP.LT.AND P5, PT, R10, UR7, !P2 ;  /* 0x000000070a007c0c */ /* 0x000fe2000d7a1270 */
[----:B------:R-:W4:Y:S02]  /*46560*/  LDCU UR7, c[0x0][0x39c] ;  /* 0x00007380ff0777ac */ /* 0x000f240008000800 */
[----:B------:R-:W2:Y:S01]  /*46570*/  LDL.LU R10, [R1+0xaf0] ;  /* 0x000af000010a7983 */ /* 0x000ea20000300800 */
[----:B---3--:R-:W-:Y:S01]  /*46580*/  ISETP.LT.AND P0, PT, R15, UR4, !P2 ;  /* 0x000000040f007c0c */ /* 0x008fe2000d701270 */
[----:B-1----:R-:W-:-:S02]  /*46590*/  VIADD R3, R11, UR5 ;  /* 0x000000050b037c36 */ /* 0x002fc40008000000 */
[----:B------:R-:W3:Y:S01]  /*465a0*/  LDL.LU R15, [R1+0xaec] ;  /* 0x000aec00010f7983 */ /* 0x000ee20000300800 */
[----:B------:R-:W1:Y:S01]  /*465b0*/  LDCU UR4, c[0x0][0x39c] ;  /* 0x00007380ff0477ac */ /* 0x000e620008000800 */
[----:B-----5:R-:W-:Y:S02]  /*465c0*/  ISETP.LT.AND P4, PT, R14, UR6, !P2 ;  /* 0x000000060e007c0c */ /* 0x020fe4000d781270 */
[----:B------:R-:W5:Y:S01]  /*465d0*/  LDL.LU R14, [R1+0xae8] ;  /* 0x000ae800010e7983 */ /* 0x000f620000300800 */
[C---:B------:R-:W-:Y:S01]  /*465e0*/  LEA R2, P6, R3.reuse, R0, 0x2 ;  /* 0x0000000003027211 */ /* 0x040fe200078c10ff */
[C---:B------:R-:W-:Y:S01]  /*465f0*/  VIADD R7, R3.reuse, UR5 ;  /* 0x0000000503077c36 */ /* 0x040fe20008000000 */
[----:B------:R-:W1:Y:S02]  /*46600*/  LDCU UR6, c[0x0][0x39c] ;  /* 0x00007380ff0677ac */ /* 0x000e640008000800 */
[----:B------:R-:W-:-:S05]  /*46610*/  LEA.HI.X.SX32 R3, R3, R174, 0x2, P6 ;  /* 0x000000ae03037211 */ /* 0x000fca00030f16ff */
[----:B------:R1:W-:Y:S01]  /*46620*/  @P1 STG.E desc[UR22][R2.64], R56 ;  /* 0x0000003802001986 */ /* 0x0003e2000c101916 */
[----:B----4-:R-:W-:Y:S01]  /*46630*/  ISETP.LT.AND P1, PT, R13, UR7, !P2 ;  /* 0x000000070d007c0c */ /* 0x010fe2000d721270 */
[----:B------:R-:W3:Y:S02]  /*46640*/  LDCU UR7, c[0x0][0x39c] ;  /* 0x00007380ff0777ac */ /* 0x000ee40008000800 */
[----:B------:R-:W4:Y:S01]  /*46650*/  LDL.LU R13, [R1+0xae4] ;  /* 0x000ae400010d7983 */ /* 0x000f220000300800 */
[C---:B------:R-:W-:Y:S02]  /*46660*/  LEA R6, P6, R7.reuse, R0, 0x2 ;  /* 0x0000000007067211 */ /* 0x040fe400078c10ff */
[C---:B------:R-:W-:Y:S02]  /*46670*/  IADD3 R11, PT, PT, R7.reuse, UR5, RZ ;  /* 0x00000005070b7c10 */ /* 0x040fe4000fffe0ff */
[----:B------:R-:W-:Y:S02]  /*46680*/  LEA.HI.X.SX32 R7, R7, R174, 0x2, P6 ;  /* 0x000000ae07077211 */ /* 0x000fe400030f16ff */
[C---:B--2---:R-:W-:Y:S01]  /*46690*/  LEA R8, P6, R11.reuse, R0, 0x2 ;  /* 0x000000000b087211 */ /* 0x044fe200078c10ff */
[----:B------:R-:W-:-:S03]  /*466a0*/  VIADD R5, R11, UR5 ;  /* 0x000000050b057c36 */ /* 0x000fc60008000000 */
[----:B------:R-:W-:Y:S01]  /*466b0*/  LEA.HI.X.SX32 R9, R11, R174, 0x2, P6 ;  /* 0x000000ae0b097211 */ /* 0x000fe200030f16ff */
[----:B------:R-:W-:Y:S01]  /*466c0*/  @P5 STG.E desc[UR22][R6.64], R57 ;  /* 0x0000003906005986 */ /* 0x000fe2000c101916 */
[----:B------:R-:W-:-:S03]  /*466d0*/  LEA R4, P6, R5, R0, 0x2 ;  /* 0x0000000005047211 */ /* 0x000fc600078c10ff */
[----:B------:R2:W-:Y:S01]  /*466e0*/  @P0 STG.E desc[UR22][R8.64], R58 ;  /* 0x0000003a08000986 */ /* 0x0005e2000c101916 */
[C---:B-1----:R-:W-:Y:S01]  /*466f0*/  VIADD R3, R5.reuse, UR5 ;  /* 0x0000000505037c36 */ /* 0x042fe20008000000 */
[----:B------:R-:W-:-:S04]  /*46700*/  LEA.HI.X.SX32 R5, R5, R174, 0x2, P6 ;  /* 0x000000ae05057211 */ /* 0x000fc800030f16ff */
[C---:B------:R-:W-:Y:S02]  /*46710*/  LEA R2, P6, R3.reuse, R0, 0x2 ;  /* 0x0000000003027211 */ /* 0x040fe400078c10ff */
[C---:B------:R-:W-:Y:S02]  /*46720*/  IADD3 R11, PT, PT, R3.reuse, UR5, RZ ;  /* 0x00000005030b7c10 */ /* 0x040fe4000fffe0ff */
[----:B------:R-:W-:Y:S01]  /*46730*/  LEA.HI.X.SX32 R3, R3, R174, 0x2, P6 ;  /* 0x000000ae03037211 */ /* 0x000fe200030f16ff */
[----:B------:R1:W-:Y:S04]  /*46740*/  @P4 STG.E desc[UR22][R4.64], R59 ;  /* 0x0000003b04004986 */ /* 0x0003e8000c101916 */
[----:B------:R1:W-:Y:S01]  /*46750*/  @P1 STG.E desc[UR22][R2.64], R60 ;  /* 0x0000003c02001986 */ /* 0x0003e2000c101916 */
[----:B------:R-:W-:Y:S01]  /*46760*/  ISETP.LT.AND P5, PT, R12, UR4, !P2 ;  /* 0x000000040c007c0c */ /* 0x000fe2000d7a1270 */
[----:B------:R-:W5:Y:S02]  /*46770*/  LDCU UR4, c[0x0][0x39c] ;  /* 0x00007380ff0477ac */ /* 0x000f640008000800 */
[----:B------:R-:W4:Y:S01]  /*46780*/  LDL.LU R12, [R1+0xae0] ;  /* 0x000ae000010c7983 */ /* 0x000f220000300800 */
[----:B------:R-:W-:Y:S01]  /*46790*/  ISETP.LT.AND P0, PT, R10, UR6, !P2 ;  /* 0x000000060a007c0c */ /* 0x000fe2000d701270 */
[----:B------:R-:W4:Y:S02]  /*467a0*/  LDCU UR6, c[0x0][0x39c] ;  /* 0x00007380ff0677ac */ /* 0x000f240008000800 */
[----:B------:R-:W4:Y:S01]  /*467b0*/  LDL.LU R10, [R1+0xadc] ;  /* 0x000adc00010a7983 */ /* 0x000f220000300800 */
[----:B---3--:R-:W-:Y:S01]  /*467c0*/  ISETP.LT.AND P4, PT, R15, UR7, !P2 ;  /* 0x000000070f007c0c */ /* 0x008fe2000d781270 */
[----:B------:R-:W3:Y:S02]  /*467d0*/  LDCU UR7, c[0x0][0x39c] ;  /* 0x00007380ff0777ac */ /* 0x000ee40008000800 */
[----:B------:R-:W4:Y:S01]  /*467e0*/  LDL.LU R15, [R1+0xad8] ;  /* 0x000ad800010f7983 */ /* 0x000f220000300800 */
[----:B-----5:R-:W-:Y:S01]  /*467f0*/  ISETP.LT.AND P1, PT, R14, UR4, !P2 ;  /* 0x000000040e007c0c */ /* 0x020fe2000d721270 */
[----:B--2---:R-:W-:-:S02]  /*46800*/  VIADD R9, R11, UR5 ;  /* 0x000000050b097c36 */ /* 0x004fc40008000000 */
[----:B------:R-:W2:Y:S01]  /*46810*/  LDL.LU R14, [R1+0xad4] ;  /* 0x000ad400010e7983 */ /* 0x000ea20000300800 */
[C---:B------:R-:W-:Y:S01]  /*46820*/  LEA R6, P6, R11.reuse, R0, 0x2 ;  /* 0x000000000b067211 */ /* 0x040fe200078c10ff */
[----:B------:R-:W5:Y:S03]  /*46830*/  LDCU UR4, c[0x0][0x39c] ;  /* 0x00007380ff0477ac */ /* 0x000f660008000800 */
[----:B------:R-:W-:-:S05]  /*46840*/  LEA.HI.X.SX32 R7, R11, R174, 0x2, P6 ;  /* 0x000000ae0b077211 */ /* 0x000fca00030f16ff */
[----:B------:R3:W-:Y:S01]  /*46850*/  @P5 STG.E desc[UR22][R6.64], R61 ;  /* 0x0000003d06005986 */ /* 0x0007e2000c101916 */
[----:B----4-:R-:W-:Y:S01]  /*46860*/  ISETP.LT.AND P5, PT, R13, UR6, !P2 ;  /* 0x000000060d007c0c */ /* 0x010fe2000d7a1270 */
[C---:B-1----:R-:W-:Y:S02]  /*46870*/  VIADD R5, R9.reuse, UR5 ;  /* 0x0000000509057c36 */ /* 0x042fe40008000000 */
[----:B------:R-:W4:Y:S01]  /*46880*/  LDL.LU R13, [R1+0xad0] ;  /* 0x000ad000010d7983 */ /* 0x000f220000300800 */
[C---:B------:R-:W-:Y:S01]  /*46890*/  LEA R8, P6, R9.reuse, R0, 0x2 ;  /* 0x0000000009087211 */ /* 0x040fe200078c10ff */
[----:B------:R-:W1:Y:S03]  /*468a0*/  LDCU UR6, c[0x0][0x39c] ;  /* 0x00007380ff0677ac */ /* 0x000e660008000800 */
[----:B------:R-:W-:Y:S02]  /*468b0*/  LEA.HI.X.SX32 R9, R9, R174, 0x2, P6 ;  /* 0x000000ae09097211 */ /* 0x000fe400030f16ff */
[----:B------:R-:W-:-:S02]  /*468c0*/  LEA R4, P6, R5, R0, 0x2 ;  /* 0x0000000005047211 */ /* 0x000fc400078c10ff */
[C---:B------:R-:W-:Y:S02]  /*468d0*/  IADD3 R11, PT, PT, R5.reuse, UR5, RZ ;  /* 0x00000005050b7c10 */ /* 0x040fe4000fffe0ff */
[----:B------:R-:W-:Y:S01]  /*468e0*/  LEA.HI.X.SX32 R5, R5, R174, 0x2, P6 ;  /* 0x000000ae05057211 */ /* 0x000fe200030f16ff */
[----:B------:R1:W-:Y:S01]  /*468f0*/  @P0 STG.E desc[UR22][R8.64], R62 ;  /* 0x0000003e08000986 */ /* 0x0003e2000c101916 */
[----:B------:R-:W-:-:S03]  /*46900*/  LEA R2, P6, R11, R0, 0x2 ;  /* 0x000000000b027211 */ /* 0x000fc600078c10ff */
[----:B------:R-:W-:Y:S01]  /*46910*/  @P4 STG.E desc[UR22][R4.64], R63 ;  /* 0x0000003f04004986 */ /* 0x000fe2000c101916 */
[C---:B---3--:R-:W-:Y:S01]  /*46920*/  VIADD R7, R11.reuse, UR5 ;  /* 0x000000050b077c36 */ /* 0x048fe20008000000 */
[----:B------:R-:W-:-:S04]  /*46930*/  LEA.HI.X.SX32 R3, R11, R174, 0x2, P6 ;  /* 0x000000ae0b037211 */ /* 0x000fc800030f16ff */
[C---:B------:R-:W-:Y:S01]  /*46940*/  LEA R6, P6, R7.reuse, R0, 0x2 ;  /* 0x0000000007067211 */ /* 0x040fe200078c10ff */
[----:B-1----:R-:W-:-:S03]  /*46950*/  VIADD R9, R7, UR5 ;  /* 0x0000000507097c36 */ /* 0x002fc60008000000 */
[----:B------:R-:W-:Y:S01]  /*46960*/  LEA.HI.X.SX32 R7, R7, R174, 0x2, P6 ;  /* 0x000000ae07077211 */ /* 0x000fe200030f16ff */
[----:B------:R1:W-:Y:S04]  /*46970*/  @P1 STG.E desc[UR22][R2.64], R64 ;  /* 0x0000004002001986 */ /* 0x0003e8000c101916 */
[----:B------:R3:W-:Y:S01]  /*46980*/  @P5 STG.E desc[UR22][R6.64], R65 ;  /* 0x0000004106005986 */ /* 0x0007e2000c101916 */
[----:B------:R-:W-:Y:S01]  /*46990*/  ISETP.LT.AND P0, PT, R12, UR7, !P2 ;  /* 0x000000070c007c0c */ /* 0x000fe2000d701270 */
[----:B------:R-:W2:Y:S02]  /*469a0*/  LDCU UR7, c[0x0][0x39c] ;  /* 0x00007380ff0777ac */ /* 0x000ea40008000800 */
[----:B------:R-:W3:Y:S01]  /*469b0*/  LDL.LU R12, [R1+0xacc] ;  /* 0x000acc00010c7983 */ /* 0x000ee20000300800 */
[----:B-----5:R-:W-:Y:S01]  /*469c0*/  ISETP.LT.AND P4, PT, R10, UR4, !P2 ;  /* 0x000000040a007c0c */ /* 0x020fe2000d781270 */
[----:B------:R-:W4:Y:S02]  /*469d0*/  LDCU UR4, c[0x0][0x39c] ;  /* 0x00007380ff0477ac */ /* 0x000f240008000800 */
[----:B------:R-:W5:Y:S01]  /*469e0*/  LDL.LU R10, [R1+0xac8] ;  /* 0x000ac800010a7983 */ /* 0x000f620000300800 */
[----:B------:R-:W-:Y:S01]  /*469f0*/  ISETP.LT.AND P1, PT, R15, UR6, !P2 ;  /* 0x000000060f007c0c */ /* 0x000fe2000d721270 */
[----:B------:R-:W1:Y:S02]  /*46a00*/  LDCU UR6, c[0x0][0x39c] ;  /* 0x00007380ff0677ac */ /* 0x000e640008000800 */
[----:B------:R-:W5:Y:S01]  /*46a10*/  LDL.LU R15, [R1+0xac4] ;  /* 0x000ac400010f7983 */ /* 0x000f620000300800 */
[----:B--2---:R-:W-:Y:S01]  /*46a20*/  ISETP.LT.AND P5, PT, R14, UR7, !P2 ;  /* 0x000000070e007c0c */ /* 0x004fe2000d7a1270 */
[----:B------:R-:W5:Y:S02]  /*46a30*/  LDCU UR7, c[0x0][0x39c] ;  /* 0x00007380ff0777ac */ /* 0x000f640008000800 */
[----:B------:R-:W2:Y:S01]  /*46a40*/  LDL.LU R14, [R1+0xac0] ;  /* 0x000ac000010e7983 */ /* 0x000ea20000300800 */
[----:B------:R-:W-:-:S02]  /*46a50*/  LEA R8, P6, R9, R0, 0x2 ;  /* 0x0000000009087211 */ /* 0x000fc400078c10ff */
[C---:B------:R-:W-:Y:S02]  /*46a60*/  IADD3 R11, PT, PT, R9.reuse, UR5, RZ ;  /* 0x00000005090b7c10 */ /* 0x040fe4000fffe0ff */
        /* <DEDUP_REMOVED lines=8> */
[C---:B------:R-:W-:Y:S01]  /*46af0*/  LEA R2, P6, R3.reuse, R0, 0x2 ;  /* 0x0000000003027211 */ /* 0x040fe200078c10ff */
[----:B---3--:R-:W-:-:S03]  /*46b00*/  VIADD R7, R3, UR5 ;  /* 0x0000000503077c36 */ /* 0x008fc60008000000 */
[----:B------:R-:W-:Y:S01]  /*46b10*/  LEA.HI.X.SX32 R3, R3, R174, 0x2, P6 ;  /* 0x000000ae03037211 */ /* 0x000fe200030f16ff */
[----:B------:R3:W-:Y:S01]  /*46b20*/  @P4 STG.E desc[UR22][R4.64], R67 ;  /* 0x0000004304004986 */ /* 0x0007e2000c101916 */
[----:B------:R-:W-:-:S03]  /*46b30*/  LEA R6, P6, R7, R0, 0x2 ;  /* 0x0000000007067211 */ /* 0x000fc600078c10ff */
[----:B------:R1:W-:Y:S01]  /*46b40*/  @P1 STG.E desc[UR22][R2.64], R68 ;  /* 0x0000004402001986 */ /* 0x0003e2000c101916 */
[C---:B------:R-:W-:Y:S02]  /*46b50*/  IADD3 R11, PT, PT, R7.reuse, UR5, RZ ;  /* 0x00000005070b7c10 */ /* 0x040fe4000fffe0ff */
[----:B------:R-:W-:Y:S02]  /*46b60*/  LEA.HI.X.SX32 R7, R7, R174, 0x2, P6 ;  /* 0x000000ae07077211 */ /* 0x000fe400030f16ff */
[----:B------:R-:W-:-:S04]  /*46b70*/  LEA R8, P6, R11, R0, 0x2 ;  /* 0x000000000b087211 */ /* 0x000fc800078c10ff */
[----:B------:R-:W-:Y:S01]  /*46b80*/  LEA.HI.X.SX32 R9, R11, R174, 0x2, P6 ;  /* 0x000000ae0b097211 */ /* 0x000fe200030f16ff */
[----:B------:R1:W-:Y:S04]  /*46b90*/  @P5 STG.E desc[UR22][R6.64], R69 ;  /* 0x0000004506005986 */ /* 0x0003e8000c101916 */
[----:B------:R1:W-:Y:S01]  /*46ba0*/  @P0 STG.E desc[UR22][R8.64], R70 ;  /* 0x0000004608000986 */ /* 0x0003e2000c101916 */
[----:B------:R-:W-:Y:S01]  /*46bb0*/  ISETP.LT.AND P4, PT, R12, UR6, !P2 ;  /* 0x000000060c007c0c */ /* 0x000fe2000d781270 */
[----:B------:R-:W2:Y:S02]  /*46bc0*/  LDCU UR6, c[0x0][0x39c] ;  /* 0x00007380ff0677ac */ /* 0x000ea40008000800 */
[----:B------:R-:W4:Y:S01]  /*46bd0*/  LDL.LU R12, [R1+0xab8] ;  /* 0x000ab800010c7983 */ /* 0x000f220000300800 */
[----:B-----5:R-:W-:Y:S01]  /*46be0*/  ISETP.LT.AND P1, PT, R10, UR7, !P2 ;  /* 0x000000070a007c0c */ /* 0x020fe2000d721270 */
[----:B------:R-:W4:Y:S02]  /*46bf0*/  LDCU UR7, c[0x0][0x39c] ;  /* 0x00007380ff0777ac */ /* 0x000f240008000800 */
[----:B------:R-:W5:Y:S01]  /*46c00*/  LDL.LU R10, [R1+0xab4] ;  /* 0x000ab400010a7983 */ /* 0x000f620000300800 */
[----:B-1----:R-:W-:Y:S01]  /*46c10*/  ISETP.LT.AND P5, PT, R15, UR4, !P2 ;  /* 0x000000040f007c0c */ /* 0x002fe2000d7a1270 */
[----:B---3--:R-:W-:-:S02]  /*46c20*/  VIADD R5, R11, UR5 ;  /* 0x000000050b057c36 */ /* 0x008fc40008000000 */
[----:B------:R-:W3:Y:S01]  /*46c30*/  LDL.LU R15, [R1+0xab0] ;  /* 0x000ab000010f7983 */ /* 0x000ee20000300800 */
[----:B------:R-:W1:Y:S01]  /*46c40*/  LDCU UR4, c[0x0][0x39c] ;  /* 0x00007380ff0477ac */ /* 0x000e620008000800 */
[----:B--2---:R-:W-:Y:S02]  /*46c50*/  ISETP.LT.AND P0, PT, R14, UR6, !P2 ;  /* 0x000000060e007c0c */ /* 0x004fe4000d701270 */
[----:B------:R-:W2:Y:S01]  /*46c60*/  LDL.LU R14, [R1+0xaac] ;  /* 0x000aac00010e7983 */ /* 0x000ea20000300800 */
[C---:B------:R-:W-:Y:S01]  /*46c70*/  LEA R4, P6, R5.reuse, R0, 0x2 ;  /* 0x0000000005047211 */ /* 0x040fe200078c10ff */
[C---:B------:R-:W-:Y:S01]  /*46c80*/  VIADD R3, R5.reuse, UR5 ;  /* 0x0000000505037c36 */ /* 0x040fe20008000000 */
[----:B------:R-:W5:Y:S02]  /*46c90*/  LDCU UR6, c[0x0][0x39c] ;  /* 0x00007380ff0677ac */ /* 0x000f640008000800 */
        /* <DEDUP_REMOVED lines=8> */
[C---:B------:R-:W-:Y:S01]  /*46d20*/  LEA R6, P6, R11.reuse, R0, 0x2 ;  /* 0x000000000b067211 */ /* 0x040fe200078c10ff */
        /* <DEDUP_REMOVED lines=18> */
[----:B---3--:R-:W-:Y:S01]  /*46e50*/  ISETP.LT.AND P0, PT, R15, UR7, !P2 ;  /* 0x000000070f007c0c */ /* 0x008fe2000d701270 */
[----:B------:R-:W3:Y:S02]  /*46e60*/  LDCU UR7, c[0x0][0x39c] ;  /* 0x00007380ff0777ac */ /* 0x000ee40008000800 */
[----:B------:R-:W5:Y:S01]  /*46e70*/  LDL.LU R15, [R1+0xa9c] ;  /* 0x000a9c00010f7983 */ /* 0x000f620000300800 */
[----:B--2---:R-:W-:Y:S01]  /*46e80*/  ISETP.LT.AND P4, PT, R14, UR4, !P2 ;  /* 0x000000040e007c0c */ /* 0x004fe2000d781270 */
[----:B------:R-:W-:-:S02]  /*46e90*/  VIADD R7, R11, UR5 ;  /* 0x000000050b077c36 */ /* 0x000fc40008000000 */
        /* <DEDUP_REMOVED lines=310> */
[----:B--2---:R-:W-:Y:S01]  /*48200*/  ISETP.LT.AND P1, PT, R14, UR4, !P2 ;  /* 0x000000040e007c0c */ /* 0x004fe2000d721270 */
[----:B------:R-:W-:-:S02]  /*48210*/  VIADD R9, R11, UR5 ;  /* 0x000000050b097c36 */ /* 0x000fc40008000000 */
[----:B------:R-:W2:Y:S01]  /*48220*/  LDL.LU R14, [R1+0x9cc] ;  /* 0x0009cc00010e7983 */ /* 0x000ea20000300800 */
[C---:B------:R-:W-:Y:S01]  /*48230*/  LEA R6, P6, R11.reuse, R0, 0x2 ;  /* 0x000000000b067211 */ /* 0x040fe200078c10ff */
[----:B------:R-:W5:Y:S02]  /*48240*/  LDCU UR4, c[0x0][0x39c] ;  /* 0x00007380ff0477ac */ /* 0x000f640008000800 */
[----:B------:R-:W2:Y:S04]  /*48250*/  LDL.LU R18, [R1+0x9c8] ;  /* 0x0009c80001127983 */ /* 0x000ea80000300800 */
[----:B------:R-:W2:Y:S01]  /*48260*/  LDL.LU R16, [R1+0x9c4] ;  /* 0x0009c40001107983 */ /* 0x000ea20000300800 */
[----:B------:R-:W-:Y:S01]  /*48270*/  LEA.HI.X.SX32 R7, R11, R174, 0x2, P6 ;  /* 0x000000ae0b077211 */ /* 0x000fe200030f16ff */
[C---:B------:R-:W-:Y:S01]  /*48280*/  VIADD R11, R9.reuse, UR5 ;  /* 0x00000005090b7c36 */ /* 0x040fe20008000000 */
[----:B------:R-:W-:-:S03]  /*48290*/  LEA R8, P6, R9, R0, 0x2 ;  /* 0x0000000009087211 */ /* 0x000fc600078c10ff */
[----:B------:R3:W-:Y:S01]  /*482a0*/  @P5 STG.E desc[UR22][R6.64], R121 ;  /* 0x0000007906005986 */ /* 0x0007e2000c101916 */
[----:B------:R-:W-:Y:S02]  /*482b0*/  LEA.HI.X.SX32 R9, R9, R174, 0x2, P6 ;  /* 0x000000ae09097211 */ /* 0x000fe400030f16ff */
[----:B----4-:R-:W-:Y:S01]  /*482c0*/  ISETP.LT.AND P5, PT, R13, UR6, !P2 ;  /* 0x000000060d007c0c */ /* 0x010fe2000d7a1270 */
[----:B------:R-:W2:Y:S01]  /*482d0*/  LDCU UR6, c[0x0][0x39c] ;  /* 0x00007380ff0677ac */ /* 0x000ea20008000800 */
[----:B---3--:R-:W-:Y:S02]  /*482e0*/  ISETP.LT.AND P4, PT, R15, UR7, !P2 ;  /* 0x000000070f007c0c */ /* 0x008fe4000d781270 */
[C---:B-1----:R-:W-:Y:S01]  /*482f0*/  LEA R4, P6, R11.reuse, R0, 0x2 ;  /* 0x000000000b047211 */ /* 0x042fe200078c10ff */
[----:B------:R-:W1:Y:S01]  /*48300*/  LDCU UR7, c[0x0][0x39c] ;  /* 0x00007380ff0777ac */ /* 0x000e620008000800 */
[C---:B------:R-:W-:Y:S02]  /*48310*/  IADD3 R13, PT, PT, R11.reuse, UR5, RZ ;  /* 0x000000050b0d7c10 */ /* 0x040fe4000fffe0ff */
[----:B------:R-:W-:-:S03]  /*48320*/  LEA.HI.X.SX32 R5, R11, R174, 0x2, P6 ;  /* 0x000000ae0b057211 */ /* 0x000fc600030f16ff */
[C---:B------:R-:W-:Y:S01]  /*48330*/  VIADD R11, R13.reuse, UR5 ;  /* 0x000000050d0b7c36 */ /* 0x040fe20008000000 */
[----:B------:R-:W-:-:S03]  /*48340*/  LEA R2, P6, R13, R0, 0x2 ;  /* 0x000000000d027211 */ /* 0x000fc600078c10ff */
[----:B------:R-:W-:Y:S01]  /*48350*/  VIADD R15, R11, UR5 ;  /* 0x000000050b0f7c36 */ /* 0x000fe20008000000 */
[----:B------:R3:W-:Y:S01]  /*48360*/  @P0 STG.E desc[UR22][R8.64], R122 ;  /* 0x0000007a08000986 */ /* 0x0007e2000c101916 */
[----:B------:R-:W-:Y:S02]  /*48370*/  LEA.HI.X.SX32 R3, R13, R174, 0x2, P6 ;  /* 0x000000ae0d037211 */ /* 0x000fe400030f16ff */
[C---:B------:R-:W-:Y:S01]  /*48380*/  LEA R6, P6, R11.reuse, R0, 0x2 ;  /* 0x000000000b067211 */ /* 0x040fe200078c10ff */
[----:B------:R4:W-:Y:S03]  /*48390*/  @P4 STG.E desc[UR22][R4.64], R123 ;  /* 0x0000007b04004986 */ /* 0x0009e6000c101916 */
[----:B------:R-:W-:Y:S02]  /*483a0*/  LEA.HI.X.SX32 R7, R11, R174, 0x2, P6 ;  /* 0x000000ae0b077211 */ /* 0x000fe400030f16ff */
[----:B---3--:R-:W-:-:S05]  /*483b0*/  IADD3 R9, PT, PT, R15, UR5, RZ ;  /* 0x000000050f097c10 */ /* 0x008fca000fffe0ff */
[----:B------:R-:W-:-:S04]  /*483c0*/  VIADD R11, R9, UR5 ;  /* 0x00000005090b7c36 */ /* 0x000fc80008000000 */
[----:B------:R-:W-:Y:S01]  /*483d0*/  VIADD R13, R11, UR5 ;  /* 0x000000050b0d7c36 */ /* 0x000fe20008000000 */
[----:B------:R3:W-:Y:S01]  /*483e0*/  @P1 STG.E desc[UR22][R2.64], R124 ;  /* 0x0000007c02001986 */ /* 0x0007e2000c101916 */
[-C--:B----4-:R-:W-:Y:S02]  /*483f0*/  LEA R4, P1, R15, R0.reuse, 0x2 ;  /* 0x000000000f047211 */ /* 0x090fe400078210ff */
[----:B------:R-:W-:Y:S02]  /*48400*/  LEA R8, P6, R9, R0, 0x2 ;  /* 0x0000000009087211 */ /* 0x000fe400078c10ff */
[----:B------:R-:W-:Y:S02]  /*48410*/  IADD3 R17, PT, PT, R13, UR5, RZ ;  /* 0x000000050d117c10 */ /* 0x000fe4000fffe0ff */
[-C--:B------:R-:W-:Y:S02]  /*48420*/  LEA.HI.X.SX32 R5, R15, R174.reuse, 0x2, P1 ;  /* 0x000000ae0f057211 */ /* 0x080fe400008f16ff */
[----:B------:R-:W-:Y:S01]  /*48430*/  LEA.HI.X.SX32 R9, R9, R174, 0x2, P6 ;  /* 0x000000ae09097211 */ /* 0x000fe200030f16ff */
[----:B------:R-:W-:Y:S01]  /*48440*/  VIADD R15, R17, UR5 ;  /* 0x00000005110f7c36 */ /* 0x000fe20008000000 */
[----:B------:R4:W-:Y:S01]  /*48450*/  @P5 STG.E desc[UR22][R6.64], R125 ;  /* 0x0000007d06005986 */ /* 0x0009e2000c101916 */
[----:B-1----:R-:W-:Y:S01]  /*48460*/  ISETP.LT.AND P0, PT, R12, UR7, !P2 ;  /* 0x000000070c007c0c */ /* 0x002fe2000d701270 */
[----:B------:R-:W1:Y:S01]  /*48470*/  LDCU UR7, c[0x0][0x39c] ;  /* 0x00007380ff0777ac */ /* 0x000e620008000800 */
[----:B------:R-:W-:-:S04]  /*48480*/  LEA R12, P1, R13, R0, 0x2 ;  /* 0x000000000d0c7211 */ /* 0x000fc800078210ff */
[----:B------:R-:W-:-:S07]  /*48490*/  LEA.HI.X.SX32 R13, R13, R174, 0x2, P1 ;  /* 0x000000ae0d0d7211 */ /* 0x000fce00008f16ff */
[----:B------:R4:W-:Y:S01]  /*484a0*/  @P0 STG.E desc[UR22][R4.64], R126 ;  /* 0x0000007e04000986 */ /* 0x0009e2000c101916 */
[----:B-----5:R-:W-:Y:S01]  /*484b0*/  ISETP.LT.AND P4, PT, R10, UR4, !P2 ;  /* 0x000000040a007c0c */ /* 0x020fe2000d781270 */
[----:B------:R-:W5:Y:S01]  /*484c0*/  LDCU UR4, c[0x0][0x39c] ;  /* 0x00007380ff0477ac */ /* 0x000f620008000800 */
[----:B------:R-:W-:-:S04]  /*484d0*/  LEA R10, P6, R11, R0, 0x2 ;  /* 0x000000000b0a7211 */ /* 0x000fc800078c10ff */
[----:B------:R-:W-:-:S07]  /*484e0*/  LEA.HI.X.SX32 R11, R11, R174, 0x2, P6 ;  /* 0x000000ae0b0b7211 */ /* 0x000fce00030f16ff */
[----:B------:R4:W-:Y:S01]  /*484f0*/  @P4 STG.E desc[UR22][R8.64], R127 ;  /* 0x0000007f08004986 */ /* 0x0009e2000c101916 */
[----:B--2---:R-:W-:Y:S02]  /*48500*/  ISETP.LT.AND P5, PT, R14, UR6, !P2 ;  /* 0x000000060e007c0c */ /* 0x004fe4000d7a1270 */
[C---:B------:R-:W-:Y:S02]  /*48510*/  LEA R14, P6, R15.reuse, R0, 0x2 ;  /* 0x000000000f0e7211 */ /* 0x040fe400078c10ff */
[----:B-1----:R-:W-:Y:S02]  /*48520*/  ISETP.LT.AND P1, PT, R18, UR7, !P2 ;  /* 0x0000000712007c0c */ /* 0x002fe4000d721270 */
[----:B-----5:R-:W-:Y:S02]  /*48530*/  ISETP.LT.AND P2, PT, R16, UR4, !P2 ;  /* 0x0000000410007c0c */ /* 0x020fe4000d741270 */
[----:B------:R-:W-:Y:S02]  /*48540*/  LEA.HI.X.SX32 R15, R15, R174, 0x2, P6 ;  /* 0x000000ae0f0f7211 */ /* 0x000fe400030f16ff */
[----:B---3--:R-:W-:-:S03]  /*48550*/  LEA R2, P6, R17, R0, 0x2 ;  /* 0x0000000011027211 */ /* 0x008fc600078c10ff */
[----:B------:R4:W-:Y:S01]  /*48560*/  @P5 STG.E desc[UR22][R10.64], R128 ;  /* 0x000000800a005986 */ /* 0x0009e2000c101916 */
[----:B------:R-:W-:-:S03]  /*48570*/  LEA.HI.X.SX32 R3, R17, R174, 0x2, P6 ;  /* 0x000000ae11037211 */ /* 0x000fc600030f16ff */
[----:B------:R4:W-:Y:S04]  /*48580*/  @P1 STG.E desc[UR22][R12.64], R129 ;  /* 0x000000810c001986 */ /* 0x0009e8000c101916 */
[----:B------:R4:W-:Y:S04]  /*48590*/  @P2 STG.E desc[UR22][R2.64], R130 ;  /* 0x0000008202002986 */ /* 0x0009e8000c101916 */
[----:B------:R4:W-:Y:S01]  /*485a0*/  @P3 STG.E desc[UR22][R14.64], R131 ;  /* 0x000000830e003986 */ /* 0x0009e2000c101916 */
[----:B------:R-:W-:Y:S06]  /*485b0*/  BAR.SYNC.DEFER_BLOCKING 0x0 ;  /* 0x0000000000007b1d */ /* 0x000fec0000010000 */
[----:B------:R-:W-:Y:S05]  /*485c0*/  BRA.U UP0, `(.L_x_14) ;  /* 0x0000000100a07547 */ /* 0x000fea000b800000 */
[----:B------:R-:W1:Y:S01]  /*485d0*/  S2UR UR5, SR_CgaCtaId ;  /* 0x00000000000579c3 */ /* 0x000e620000008800 */
[----:B------:R-:W-:Y:S01]  /*485e0*/  NOP ;  /* 0x0000000000007918 */ /* 0x000fe20000000000 */
[----:B------:R-:W-:Y:S01]  /*485f0*/  UMOV UR4, 0x50 ;  /* 0x0000005000047882 */ /* 0x000fe20000000000 */
[----:B------:R-:W-:Y:S02]  /*48600*/  IMAD.U32 R0, RZ, RZ, UR10 ;  /* 0x0000000aff007e24 */ /* 0x000fe4000f8e00ff */
[----:B----4-:R-:W-:Y:S02]  /*48610*/  HFMA2 R3, -RZ, RZ, 0, 1.5199184417724609375e-05 ;  /* 0x000000ffff037431 */ /* 0x010fe400000001ff */
[----:B------:R-:W-:Y:S01]  /*48620*/  IMAD.MOV.U32 R7, RZ, RZ, 0x1 ;  /* 0x00000001ff077424 */ /* 0x000fe200078e00ff */
[----:B------:R-:W-:-:S04]  /*48630*/  LOP3.LUT R0, R0, 0xffff, RZ, 0xc0, !PT ;  /* 0x0000ffff00007812 */ /* 0x000fc800078ec0ff */
[----:B------:R-:W-:-:S05]  /*48640*/  SHF.R.U32.HI R0, RZ, 0x5, R0 ;  /* 0x00000005ff007819 */ /* 0x000fca0000011600 */
[----:B------:R-:W-:Y:S01]  /*48650*/  VIADD R2, R0, 0x10 ;  /* 0x0000001000027836 */ /* 0x000fe20000000000 */
[----:B------:R-:W-:Y:S01]  /*48660*/  SHF.L.U32 R0, R3, R0, RZ ;  /* 0x0000000003007219 */ /* 0x000fe200000006ff */
[----:B-1----:R-:W-:-:S03]  /*48670*/  ULEA UR6, UR5, UR4, 0x18 ;  /* 0x0000000405067291 */ /* 0x002fc6000f8ec0ff */
[----:B------:R-:W-:-:S04]  /*48680*/  SHF.L.U32 R3, R7, R2, RZ ;  /* 0x0000000207037219 */ /* 0x000fc800000006ff */
[----:B------:R-:W-:Y:S02]  /*48690*/  LOP3.LUT R0, R3, R0, RZ, 0xfc, !PT ;  /* 0x0000000003007212 */ /* 0x000fe400078efcff */
[----:B------:R-:W1:Y:S02]  /*486a0*/  LDS R5, [UR6] ;  /* 0x00000006ff057984 */ /* 0x000e640008000800 */
[C---:B------:R-:W-:Y:S02]  /*486b0*/  LOP3.LUT R2, R0.reuse, 0xffff, RZ, 0xc0, !PT ;  /* 0x0000ffff00027812 */ /* 0x040fe400078ec0ff */
[----:B-1----:R-:W-:-:S04]  /*486c0*/  LOP3.LUT R3, R0, 0xffff, R5, 0x80, !PT ;  /* 0x0000ffff00037812 */ /* 0x002fc800078e8005 */
[----:B------:R-:W-:-:S13]  /*486d0*/  ISETP.NE.AND P0, PT, R3, R2, PT ;  /* 0x000000020300720c */ /* 0x000fda0003f05270 */
[----:B------:R-:W-:Y:S05]  /*486e0*/  @P0 BRA `(.L_x_15) ;  /* 0x0000000000500947 */ /* 0x000fea0003800000 */
[----:B------:R-:W-:Y:S02]  /*486f0*/  SHF.R.U32.HI R5, RZ, 0x10, R5 ;  /* 0x00000010ff057819 */ /* 0x000fe40000011605 */
[----:B------:R-:W-:-:S04]  /*48700*/  SHF.R.U32.HI R2, RZ, 0x10, R0 ;  /* 0x00000010ff027819 */ /* 0x000fc80000011600 */
[----:B------:R-:W-:-:S04]  /*48710*/  LOP3.LUT R5, R5, R2, RZ, 0xc0, !PT ;  /* 0x0000000205057212 */ /* 0x000fc800078ec0ff */
[----:B------:R-:W-:-:S13]  /*48720*/  ISETP.NE.AND P0, PT, R5, R2, PT ;  /* 0x000000020500720c */ /* 0x000fda0003f05270 */
[----:B------:R-:W-:Y:S05]  /*48730*/  @P0 BRA `(.L_x_16) ;  /* 0x0000000000300947 */ /* 0x000fea0003800000 */
[----:B------:R-:W-:Y:S01]  /*48740*/  R2UR UR4, R0 ;  /* 0x00000000000472ca */ /* 0x000fe200000e0000 */
[----:B------:R-:W-:Y:S01]  /*48750*/  VOTEU.ANY UR5, UPT, PT ;  /* 0x0000000000057886 */ /* 0x000fe200038e0100 */
[----:B------:R-:W1:Y:S01]  /*48760*/  S2R R0, SR_LANEID ;  /* 0x0000000000007919 */ /* 0x000e620000000000 */
[----:B------:R-:W-:-:S10]  /*48770*/  UFLO.U32 UR5, UR5 ;  /* 0x00000005000572bd */ /* 0x000fd400080e0000 */
[----:B------:R-:W-:-:S06]  /*48780*/  ULOP3.LUT UR4, URZ, UR4, URZ, 0x33, !UPT ;  /* 0x00000004ff047292 */ /* 0x000fcc000f8e33ff */
[----:B------:R-:W-:-:S04]  /*48790*/  MOV R2, UR4 ;  /* 0x0000000400027c02 */ /* 0x000fc80008000f00 */
[----:B------:R-:W2:Y:S02]  /*487a0*/  REDUX UR7, R2 ;  /* 0x00000000020773c4 */ /* 0x000ea40000000000 */
[----:B------:R3:W-:Y:S01]  /*487b0*/  UTCATOMSWS.AND URZ, UR4 ;  /* 0x0000000400ff79e3 */ /* 0x0007e20008000000 */
[----:B-1----:R-:W-:Y:S01]  /*487c0*/  ISETP.EQ.U32.AND P0, PT, R0, UR5, PT ;  /* 0x0000000500007c0c */ /* 0x002fe2000bf02070 */
[----:B--2---:R-:W-:-:S12]  /*487d0*/  IMAD.U32 R0, RZ, RZ, UR7 ;  /* 0x00000007ff007e24 */ /* 0x004fd8000f8e00ff */
[----:B------:R3:W-:Y:S01]  /*487e0*/  @P0 ATOMS.AND RZ, [UR6], R0 ;  /* 0x00000000ffff098c */ /* 0x0007e2000a800006 */
[----:B------:R-:W-:Y:S05]  /*487f0*/  BRA `(.L_x_14) ;  /* 0x0000000000147947 */ /* 0x000fea0003800000 */
.L_x_16:
[----:B------:R-:W-:-:S07]  /*48800*/  MOV R2, 0x48820 ;  /* 0x0004882000027802 */ /* 0x000fce0000000f00 */
[----:B------:R-:W-:Y:S05]  /*48810*/  CALL.REL.NOINC `($__internal_0_$__cuda_sm10x_tcgen05_guardrail_trap_col_being_dealloced_not_returned_by_alloc) ;  /* 0x00000000002c7944 */ /* 0x000fea0003c00000 */
[----:B------:R-:W-:Y:S05]  /*48820*/  BRA `(.L_x_14) ;  /* 0x0000000000087947 */ /* 0x000fea0003800000 */
.L_x_15:
[----:B------:R-:W-:-:S07]  /*48830*/  MOV R2, 0x48850 ;  /* 0x0004885000027802 */ /* 0x000fce0000000f00 */
[----:B------:R-:W-:Y:S05]  /*48840*/  CALL.REL.NOINC `($__internal_2_$__cuda_sm10x_tcgen05_guardrail_trap_unallocated_columns_being_dealloced) ;  /* 0x0000000000387944 */ /* 0x000fea0003c00000 */
.L_x_14:
[----:B------:R-:W-:Y:S01]  /*48850*/  NOP ;  /* 0x0000000000007918 */ /* 0x000fe20000000000 */
[----:B---3--:R-:W-:Y:S05]  /*48860*/  EXIT ;  /* 0x000000000000794d */ /* 0x008fea0003800000 */
.L_x_9:
[----:B------:R-:W2:Y:S02]  /*48870*/  SYNCS.PHASECHK.TRANS64.TRYWAIT P2, [UR4], R4 ;  /* 0x00000004ff0075a7 */ /* 0x000ea40008041104 */
[----:B--2---:R-:W-:Y:S05]  /*48880*/  @!P2 BRA `(.L_x_9) ;  /* 0xfffffffc00f8a947 */ /* 0x004fea000383ffff */
[----:B------:R-:W-:Y:S05]  /*48890*/  BRA `(.L_x_17) ;  /* 0xffffff0c00dc7947 */ /* 0x000fea000383ffff */
.L_x_13:
[----:B------:R-:W1:Y:S02]  /*488a0*/  SYNCS.PHASECHK.TRANS64.TRYWAIT P3, [UR4], R2 ;  /* 0x00000002ff0075a7 */ /* 0x000e640008061104 */
[----:B-1----:R-:W-:Y:S05]  /*488b0*/  @!P3 BRA `(.L_x_13) ;  /* 0xfffffffc00f8b947 */ /* 0x002fea000383ffff */
[----:B------:R-:W-:Y:S05]  /*488c0*/  BRA `(.L_x_12) ;  /* 0xffffffc4007c7947 */ /* 0x000fea000383ffff */
        .weak           $__internal_0_$__cuda_sm10x_tcgen05_guardrail_trap_col_being_dealloced_not_returned_by_alloc
        .type           $__internal_0_$__cuda_sm10x_tcgen05_guardrail_trap_col_being_dealloced_not_returned_by_alloc,@function
        .size           $__internal_0_$__cuda_sm10x_tcgen05_guardrail_trap_col_being_dealloced_not_returned_by_alloc,($__internal_1_$__cuda_sm10x_tcgen05_guardrail_trap_phase_invalid_during_alloc - $__internal_0_$__cuda_sm10x_tcgen05_guardrail_trap_col_being_dealloced_not_returned_by_alloc)
$__internal_0_$__cuda_sm10x_tcgen05_guardrail_trap_col_being_dealloced_not_returned_by_alloc:
[----:B------:R-:W-:Y:S05]  /*488d0*/  BPT.TRAP 0x1 ;  /* 0x000000040000795c */ /* 0x000fea0000300000 */
[----:B------:R-:W-:-:S04]  /*488e0*/  IMAD.MOV.U32 R3, RZ, RZ, 0x0 ;  /* 0x00000000ff037424 */ /* 0x000fc800078e00ff */
[----:B------:R-:W-:Y:S05]  /*488f0*/  RET.REL.NODEC R2 `(matmul_kernel) ;  /* 0xfffffb7402c07950 */ /* 0x000fea0003c3ffff */
        .weak           $__internal_1_$__cuda_sm10x_tcgen05_guardrail_trap_phase_invalid_during_alloc
        .type           $__internal_1_$__cuda_sm10x_tcgen05_guardrail_trap_phase_invalid_during_alloc,@function
        .size           $__internal_1_$__cuda_sm10x_tcgen05_guardrail_trap_phase_invalid_during_alloc,($__internal_2_$__cuda_sm10x_tcgen05_guardrail_trap_unallocated_columns_being_dealloced - $__internal_1_$__cuda_sm10x_tcgen05_guardrail_trap_phase_invalid_during_alloc)
$__internal_1_$__cuda_sm10x_tcgen05_guardrail_trap_phase_invalid_during_alloc:
[----:B------:R-:W-:Y:S05]  /*48900*/  BPT.TRAP 0x1 ;  /* 0x000000040000795c */ /* 0x000fea0000300000 */
[----:B------:R-:W-:-:S04]  /*48910*/  MOV R3, 0x0 ;  /* 0x0000000000037802 */ /* 0x000fc80000000f00 */
[----:B------:R-:W-:Y:S05]  /*48920*/  RET.REL.NODEC R2 `(matmul_kernel) ;  /* 0xfffffb7402b47950 */ /* 0x000fea0003c3ffff */
        .weak           $__internal_2_$__cuda_sm10x_tcgen05_guardrail_trap_unallocated_columns_being_dealloced
        .type           $__internal_2_$__cuda_sm10x_tcgen05_guardrail_trap_unallocated_columns_being_dealloced,@function
        .size           $__internal_2_$__cuda_sm10x_tcgen05_guardrail_trap_unallocated_columns_being_dealloced,(.L_x_21 - $__internal_2_$__cuda_sm10x_tcgen05_guardrail_trap_unallocated_columns_being_dealloced)
$__internal_2_$__cuda_sm10x_tcgen05_guardrail_trap_unallocated_columns_being_dealloced:
[----:B------:R-:W-:Y:S05]  /*48930*/  BPT.TRAP 0x1 ;  /* 0x000000040000795c */ /* 0x000fea0000300000 */
[----:B------:R-:W-:-:S04]  /*48940*/  IMAD.MOV.U32 R3, RZ, RZ, 0x0 ;  /* 0x00000000ff037424 */ /* 0x000fc800078e00ff */
[----:B------:R-:W-:Y:S05]  /*48950*/  RET.REL.NODEC R2 `(matmul_kernel) ;  /* 0xfffffb7402a87950 */ /* 0x000fea0003c3ffff */
.L_x_18:
[----:B------:R-:W-:-:S00]  /*48960*/  BRA `(.L_x_18) ;  /* 0xfffffffc00fc7947 */ /* 0x000fc0000383ffff */
[----:B------:R-:W-:-:S00]  /*48970*/  NOP ;  /* 0x0000000000007918 */ /* 0x000fc00000000000 */
        /* <DEDUP_REMOVED lines=8> */
.L_x_21:


//--------------------- .nv.shared.matmul_kernel  --------------------------
	.section	.nv.shared.matmul_kernel,"aw",@nobits
	.sectionflags	@""
	.align	16
	.zero		1024


//--------------------- .nv.shared.reserved.0     --------------------------
	.section	.nv.shared.reserved.0,"aw",@nobits
	.align	8
	.weak		__nv_reservedSMEM_offset_0_alias
	.size		__nv_reservedSMEM_offset_0_alias, 0, 64
	.other		__nv_reservedSMEM_offset_0_alias,@"STO_CUDA_RESERVED_SHARED STV_DEFAULT"
__nv_reservedSMEM_offset_0_alias:
	.zero		0
.nv.shared.reserved.0:
	.zero		64
	.weak		__nv_reservedSMEM_allocation_phase
	.type		__nv_reservedSMEM_allocation_phase,@object
	.size		__nv_reservedSMEM_allocation_phase,(.L_0 - __nv_reservedSMEM_allocation_phase)
__nv_reservedSMEM_allocation_phase:
	.zero		1
.L_0:
	.zero		7
	.weak		__nv_reservedSMEM_devtool_atexit_pc
	.type		__nv_reservedSMEM_devtool_atexit_pc,@object
	.size		__nv_reservedSMEM_devtool_atexit_pc,(__nv_reservedSMEM_allocation_mask - __nv_reservedSMEM_devtool_atexit_pc)
__nv_reservedSMEM_devtool_atexit_pc:
	.zero		8
	.weak		__nv_reservedSMEM_allocation_mask
	.type		__nv_reservedSMEM_allocation_mask,@object
	.size		__nv_reservedSMEM_allocation_mask,(.L_2 - __nv_reservedSMEM_allocation_mask)
__nv_reservedSMEM_allocation_mask:
	.zero		4
.L_2:


//--------------------- .nv.constant0.matmul_kernel --------------------------
	.section	.nv.constant0.matmul_kernel,"a",@progbits
	.sectionflags	@""
	.align	4
.nv.constant0.matmul_kernel:
	.zero		976


//--------------------- SYMBOLS --------------------------

	.type		.nv.reservedSmem.offset0,@object
	.size		.nv.reservedSmem.offset0,0x4
	.type		.nv.reservedSmem.cap,@object
	.size		.nv.reservedSmem.cap,0x4
